//
// Generated by NVIDIA NVVM Compiler
//
// Compiler Build ID: CL-36424714
// Cuda compilation tools, release 13.0, V13.0.88
// Based on NVVM 20.0.0
//

.version 9.0
.target sm_100
.address_size 64

	// .globl	_Z14forward_kernelPKfS0_S0_iiiifPfS1_S1_
.extern .shared .align 16 .b8 smem[];

.visible .entry _Z14forward_kernelPKfS0_S0_iiiifPfS1_S1_(
	.param .u64 .ptr .align 1 _Z14forward_kernelPKfS0_S0_iiiifPfS1_S1__param_0,
	.param .u64 .ptr .align 1 _Z14forward_kernelPKfS0_S0_iiiifPfS1_S1__param_1,
	.param .u64 .ptr .align 1 _Z14forward_kernelPKfS0_S0_iiiifPfS1_S1__param_2,
	.param .u32 _Z14forward_kernelPKfS0_S0_iiiifPfS1_S1__param_3,
	.param .u32 _Z14forward_kernelPKfS0_S0_iiiifPfS1_S1__param_4,
	.param .u32 _Z14forward_kernelPKfS0_S0_iiiifPfS1_S1__param_5,
	.param .u32 _Z14forward_kernelPKfS0_S0_iiiifPfS1_S1__param_6,
	.param .f32 _Z14forward_kernelPKfS0_S0_iiiifPfS1_S1__param_7,
	.param .u64 .ptr .align 1 _Z14forward_kernelPKfS0_S0_iiiifPfS1_S1__param_8,
	.param .u64 .ptr .align 1 _Z14forward_kernelPKfS0_S0_iiiifPfS1_S1__param_9,
	.param .u64 .ptr .align 1 _Z14forward_kernelPKfS0_S0_iiiifPfS1_S1__param_10
)
{
	.reg .pred 	%p<1422>;
	.reg .b32 	%r<2861>;
	.reg .b32 	%f<7022>;
	.reg .b64 	%rd<269>;

	ld.param.u64 	%rd34, [_Z14forward_kernelPKfS0_S0_iiiifPfS1_S1__param_0];
	ld.param.u32 	%r548, [_Z14forward_kernelPKfS0_S0_iiiifPfS1_S1__param_3];
	ld.param.u32 	%r545, [_Z14forward_kernelPKfS0_S0_iiiifPfS1_S1__param_4];
	ld.param.u32 	%r546, [_Z14forward_kernelPKfS0_S0_iiiifPfS1_S1__param_5];
	ld.param.u32 	%r547, [_Z14forward_kernelPKfS0_S0_iiiifPfS1_S1__param_6];
	ld.param.f32 	%f1378, [_Z14forward_kernelPKfS0_S0_iiiifPfS1_S1__param_7];
	ld.param.u64 	%rd35, [_Z14forward_kernelPKfS0_S0_iiiifPfS1_S1__param_8];
	ld.param.u64 	%rd36, [_Z14forward_kernelPKfS0_S0_iiiifPfS1_S1__param_9];
	ld.param.u64 	%rd37, [_Z14forward_kernelPKfS0_S0_iiiifPfS1_S1__param_10];
	cvta.to.global.u64 	%rd1, %rd37;
	cvta.to.global.u64 	%rd2, %rd35;
	cvta.to.global.u64 	%rd3, %rd36;
	cvta.to.global.u64 	%rd4, %rd34;
	mov.u32 	%r1, %tid.x;
	mov.u32 	%r549, %ctaid.x;
	mul.lo.s32 	%r2, %r547, %r545;
	mul.lo.s32 	%r3, %r548, %r549;
	mul.lo.s32 	%r4, %r3, %r545;
	shl.b32 	%r5, %r2, 2;
	setp.lt.s32 	%p2, %r546, 1;
	@%p2 bra 	$L__BB0_1033;
	mov.u32 	%r552, smem;
	add.s32 	%r6, %r552, %r5;
	add.s32 	%r7, %r6, %r5;
	add.s32 	%r8, %r7, %r5;
	mov.u32 	%r553, %tid.y;
	mad.lo.s32 	%r9, %r545, %r553, %r1;
	shl.b32 	%r554, %r553, 6;
	add.s32 	%r555, %r1, %r554;
	shl.b32 	%r556, %r9, 2;
	add.s32 	%r10, %r552, %r556;
	shl.b32 	%r557, %r555, 2;
	add.s32 	%r11, %r552, %r557;
	setp.gt.s32 	%p3, %r547, 0;
	setp.eq.s32 	%p4, %r1, 0;
	mul.lo.s32 	%r12, %r547, %r553;
	and.pred  	%p1, %p4, %p3;
	add.s32 	%r13, %r3, %r553;
	add.s32 	%r14, %r547, -1;
	setp.lt.u32 	%p5, %r546, 8;
	mov.b32 	%r2844, 0;
	@%p5 bra 	$L__BB0_916;
	and.b32  	%r15, %r547, 3;
	and.b32  	%r16, %r547, 2147483644;
	and.b32  	%r17, %r547, 15;
	and.b32  	%r18, %r547, 2147483632;
	mov.b32 	%r2738, 0;
$L__BB0_3:
	.pragma "nounroll";
	ld.param.u64 	%rd255, [_Z14forward_kernelPKfS0_S0_iiiifPfS1_S1__param_2];
	ld.param.u64 	%rd242, [_Z14forward_kernelPKfS0_S0_iiiifPfS1_S1__param_1];
	setp.ne.s32 	%p6, %r545, 64;
	mad.lo.s32 	%r20, %r2738, %r2, %r4;
	add.s32 	%r559, %r9, %r20;
	cvta.to.global.u64 	%rd5, %rd242;
	mul.wide.s32 	%rd38, %r559, 4;
	add.s64 	%rd39, %rd5, %rd38;
	ld.global.nc.f32 	%f1379, [%rd39];
	shl.b32 	%r560, %r9, 2;
	add.s32 	%r561, %r6, %r560;
	st.shared.f32 	[%r561], %f1379;
	cvta.to.global.u64 	%rd6, %rd255;
	add.s64 	%rd40, %rd6, %rd38;
	ld.global.nc.f32 	%f1380, [%rd40];
	add.s32 	%r562, %r7, %r560;
	st.shared.f32 	[%r562], %f1380;
	@%p6 bra 	$L__BB0_5;
	cvt.s64.s32 	%rd41, %r20;
	mov.u32 	%r563, %tid.y;
	shl.b32 	%r564, %r563, 6;
	add.s32 	%r565, %r1, %r564;
	cvt.u64.u32 	%rd42, %r565;
	add.s64 	%rd43, %rd41, %rd42;
	shl.b64 	%rd44, %rd43, 2;
	add.s64 	%rd45, %rd5, %rd44;
	ld.global.nc.f32 	%f1381, [%rd45+128];
	shl.b32 	%r566, %r565, 2;
	add.s32 	%r567, %r6, %r566;
	st.shared.f32 	[%r567+128], %f1381;
	add.s64 	%rd46, %rd6, %rd44;
	ld.global.nc.f32 	%f1382, [%rd46+128];
	add.s32 	%r568, %r7, %r566;
	st.shared.f32 	[%r568+128], %f1382;
$L__BB0_5:
	bar.sync 	0;
	mov.b32 	%r2739, 0;
$L__BB0_6:
	mov.u32 	%r570, %tid.y;
	shl.b32 	%r571, %r570, 6;
	add.s32 	%r572, %r1, %r571;
	add.s32 	%r22, %r572, 32;
	setp.ne.s32 	%p7, %r545, 64;
	mad.lo.s32 	%r23, %r2739, %r2, %r4;
	add.s32 	%r573, %r9, %r23;
	mul.wide.s32 	%rd47, %r573, 4;
	add.s64 	%rd48, %rd4, %rd47;
	ld.global.nc.f32 	%f1383, [%rd48];
	st.shared.f32 	[%r10], %f1383;
	@%p7 bra 	$L__BB0_8;
	add.s32 	%r574, %r22, %r23;
	mul.wide.s32 	%rd49, %r574, 4;
	add.s64 	%rd50, %rd4, %rd49;
	ld.global.nc.f32 	%f1384, [%rd50];
	st.shared.f32 	[%r11+128], %f1384;
$L__BB0_8:
	setp.lt.s32 	%p8, %r547, 1;
	bar.sync 	0;
	mov.b32 	%r2744, -8388608;
	@%p8 bra 	$L__BB0_51;
	setp.ne.s32 	%p9, %r545, 64;
	@%p9 bra 	$L__BB0_30;
	setp.lt.u32 	%p57, %r14, 3;
	mov.f32 	%f6638, 0fFF800000;
	mov.b32 	%r2741, 0;
	@%p57 bra 	$L__BB0_21;
	mov.f32 	%f6638, 0fFF800000;
	mov.b32 	%r2740, 0;
$L__BB0_12:
	setp.ne.s32 	%p58, %r1, 0;
	ld.shared.f32 	%f6640, [%r10];
	shl.b32 	%r660, %r2740, 6;
	add.s32 	%r661, %r660, %r1;
	shl.b32 	%r662, %r661, 2;
	add.s32 	%r25, %r6, %r662;
	ld.shared.f32 	%f1478, [%r25];
	fma.rn.f32 	%f1479, %f6640, %f1478, 0f00000000;
	ld.shared.f32 	%f6639, [%r11+128];
	ld.shared.f32 	%f1480, [%r25+128];
	fma.rn.f32 	%f1481, %f6639, %f1480, %f1479;
	mov.b32 	%r663, %f1481;
	shfl.sync.down.b32	%r664|%p59, %r663, 16, 31, -1;
	mov.b32 	%f1482, %r664;
	add.f32 	%f1483, %f1481, %f1482;
	mov.b32 	%r665, %f1483;
	shfl.sync.down.b32	%r666|%p60, %r665, 8, 31, -1;
	mov.b32 	%f1484, %r666;
	add.f32 	%f1485, %f1483, %f1484;
	mov.b32 	%r667, %f1485;
	shfl.sync.down.b32	%r668|%p61, %r667, 4, 31, -1;
	mov.b32 	%f1486, %r668;
	add.f32 	%f1487, %f1485, %f1486;
	mov.b32 	%r669, %f1487;
	shfl.sync.down.b32	%r670|%p62, %r669, 2, 31, -1;
	mov.b32 	%f1488, %r670;
	add.f32 	%f1489, %f1487, %f1488;
	mov.b32 	%r671, %f1489;
	shfl.sync.down.b32	%r672|%p63, %r671, 1, 31, -1;
	mov.b32 	%f1490, %r672;
	add.f32 	%f4, %f1489, %f1490;
	add.s32 	%r673, %r2740, %r12;
	shl.b32 	%r674, %r673, 2;
	add.s32 	%r26, %r8, %r674;
	@%p58 bra 	$L__BB0_14;
	mul.f32 	%f1491, %f1378, %f4;
	st.shared.f32 	[%r26], %f1491;
	max.f32 	%f6638, %f6638, %f1491;
	ld.shared.f32 	%f6640, [%r10];
	ld.shared.f32 	%f6639, [%r11+128];
$L__BB0_14:
	setp.ne.s32 	%p64, %r1, 0;
	ld.shared.f32 	%f1492, [%r25+256];
	fma.rn.f32 	%f1493, %f6640, %f1492, 0f00000000;
	ld.shared.f32 	%f1494, [%r25+384];
	fma.rn.f32 	%f1495, %f6639, %f1494, %f1493;
	mov.b32 	%r675, %f1495;
	shfl.sync.down.b32	%r676|%p65, %r675, 16, 31, -1;
	mov.b32 	%f1496, %r676;
	add.f32 	%f1497, %f1495, %f1496;
	mov.b32 	%r677, %f1497;
	shfl.sync.down.b32	%r678|%p66, %r677, 8, 31, -1;
	mov.b32 	%f1498, %r678;
	add.f32 	%f1499, %f1497, %f1498;
	mov.b32 	%r679, %f1499;
	shfl.sync.down.b32	%r680|%p67, %r679, 4, 31, -1;
	mov.b32 	%f1500, %r680;
	add.f32 	%f1501, %f1499, %f1500;
	mov.b32 	%r681, %f1501;
	shfl.sync.down.b32	%r682|%p68, %r681, 2, 31, -1;
	mov.b32 	%f1502, %r682;
	add.f32 	%f1503, %f1501, %f1502;
	mov.b32 	%r683, %f1503;
	shfl.sync.down.b32	%r684|%p69, %r683, 1, 31, -1;
	mov.b32 	%f1504, %r684;
	add.f32 	%f11, %f1503, %f1504;
	@%p64 bra 	$L__BB0_16;
	mul.f32 	%f1505, %f1378, %f11;
	st.shared.f32 	[%r26+4], %f1505;
	max.f32 	%f6638, %f6638, %f1505;
	ld.shared.f32 	%f6640, [%r10];
	ld.shared.f32 	%f6639, [%r11+128];
$L__BB0_16:
	setp.ne.s32 	%p70, %r1, 0;
	ld.shared.f32 	%f1506, [%r25+512];
	fma.rn.f32 	%f1507, %f6640, %f1506, 0f00000000;
	ld.shared.f32 	%f1508, [%r25+640];
	fma.rn.f32 	%f1509, %f6639, %f1508, %f1507;
	mov.b32 	%r685, %f1509;
	shfl.sync.down.b32	%r686|%p71, %r685, 16, 31, -1;
	mov.b32 	%f1510, %r686;
	add.f32 	%f1511, %f1509, %f1510;
	mov.b32 	%r687, %f1511;
	shfl.sync.down.b32	%r688|%p72, %r687, 8, 31, -1;
	mov.b32 	%f1512, %r688;
	add.f32 	%f1513, %f1511, %f1512;
	mov.b32 	%r689, %f1513;
	shfl.sync.down.b32	%r690|%p73, %r689, 4, 31, -1;
	mov.b32 	%f1514, %r690;
	add.f32 	%f1515, %f1513, %f1514;
	mov.b32 	%r691, %f1515;
	shfl.sync.down.b32	%r692|%p74, %r691, 2, 31, -1;
	mov.b32 	%f1516, %r692;
	add.f32 	%f1517, %f1515, %f1516;
	mov.b32 	%r693, %f1517;
	shfl.sync.down.b32	%r694|%p75, %r693, 1, 31, -1;
	mov.b32 	%f1518, %r694;
	add.f32 	%f18, %f1517, %f1518;
	@%p70 bra 	$L__BB0_18;
	mul.f32 	%f1519, %f1378, %f18;
	st.shared.f32 	[%r26+8], %f1519;
	max.f32 	%f6638, %f6638, %f1519;
	ld.shared.f32 	%f6640, [%r10];
	ld.shared.f32 	%f6639, [%r11+128];
$L__BB0_18:
	setp.ne.s32 	%p76, %r1, 0;
	ld.shared.f32 	%f1520, [%r25+768];
	fma.rn.f32 	%f1521, %f6640, %f1520, 0f00000000;
	ld.shared.f32 	%f1522, [%r25+896];
	fma.rn.f32 	%f1523, %f6639, %f1522, %f1521;
	mov.b32 	%r695, %f1523;
	shfl.sync.down.b32	%r696|%p77, %r695, 16, 31, -1;
	mov.b32 	%f1524, %r696;
	add.f32 	%f1525, %f1523, %f1524;
	mov.b32 	%r697, %f1525;
	shfl.sync.down.b32	%r698|%p78, %r697, 8, 31, -1;
	mov.b32 	%f1526, %r698;
	add.f32 	%f1527, %f1525, %f1526;
	mov.b32 	%r699, %f1527;
	shfl.sync.down.b32	%r700|%p79, %r699, 4, 31, -1;
	mov.b32 	%f1528, %r700;
	add.f32 	%f1529, %f1527, %f1528;
	mov.b32 	%r701, %f1529;
	shfl.sync.down.b32	%r702|%p80, %r701, 2, 31, -1;
	mov.b32 	%f1530, %r702;
	add.f32 	%f1531, %f1529, %f1530;
	mov.b32 	%r703, %f1531;
	shfl.sync.down.b32	%r704|%p81, %r703, 1, 31, -1;
	mov.b32 	%f1532, %r704;
	add.f32 	%f25, %f1531, %f1532;
	@%p76 bra 	$L__BB0_20;
	mul.f32 	%f1533, %f1378, %f25;
	st.shared.f32 	[%r26+12], %f1533;
	max.f32 	%f6638, %f6638, %f1533;
$L__BB0_20:
	add.s32 	%r2740, %r2740, 4;
	setp.ne.s32 	%p82, %r2740, %r16;
	mov.u32 	%r2741, %r16;
	@%p82 bra 	$L__BB0_12;
$L__BB0_21:
	setp.eq.s32 	%p83, %r15, 0;
	@%p83 bra 	$L__BB0_50;
	setp.ne.s32 	%p84, %r1, 0;
	ld.shared.f32 	%f1534, [%r10];
	shl.b32 	%r705, %r2741, 6;
	add.s32 	%r706, %r705, %r1;
	shl.b32 	%r707, %r706, 2;
	add.s32 	%r29, %r6, %r707;
	ld.shared.f32 	%f1535, [%r29];
	fma.rn.f32 	%f1536, %f1534, %f1535, 0f00000000;
	ld.shared.f32 	%f1537, [%r11+128];
	ld.shared.f32 	%f1538, [%r29+128];
	fma.rn.f32 	%f1539, %f1537, %f1538, %f1536;
	mov.b32 	%r708, %f1539;
	shfl.sync.down.b32	%r709|%p85, %r708, 16, 31, -1;
	mov.b32 	%f1540, %r709;
	add.f32 	%f1541, %f1539, %f1540;
	mov.b32 	%r710, %f1541;
	shfl.sync.down.b32	%r711|%p86, %r710, 8, 31, -1;
	mov.b32 	%f1542, %r711;
	add.f32 	%f1543, %f1541, %f1542;
	mov.b32 	%r712, %f1543;
	shfl.sync.down.b32	%r713|%p87, %r712, 4, 31, -1;
	mov.b32 	%f1544, %r713;
	add.f32 	%f1545, %f1543, %f1544;
	mov.b32 	%r714, %f1545;
	shfl.sync.down.b32	%r715|%p88, %r714, 2, 31, -1;
	mov.b32 	%f1546, %r715;
	add.f32 	%f1547, %f1545, %f1546;
	mov.b32 	%r716, %f1547;
	shfl.sync.down.b32	%r717|%p89, %r716, 1, 31, -1;
	mov.b32 	%f1548, %r717;
	add.f32 	%f30, %f1547, %f1548;
	add.s32 	%r718, %r2741, %r12;
	shl.b32 	%r719, %r718, 2;
	add.s32 	%r30, %r8, %r719;
	@%p84 bra 	$L__BB0_24;
	mul.f32 	%f1549, %f1378, %f30;
	st.shared.f32 	[%r30], %f1549;
	max.f32 	%f6638, %f6638, %f1549;
$L__BB0_24:
	setp.eq.s32 	%p90, %r15, 1;
	@%p90 bra 	$L__BB0_50;
	setp.ne.s32 	%p91, %r1, 0;
	ld.shared.f32 	%f1550, [%r10];
	ld.shared.f32 	%f1551, [%r29+256];
	fma.rn.f32 	%f1552, %f1550, %f1551, 0f00000000;
	ld.shared.f32 	%f1553, [%r11+128];
	ld.shared.f32 	%f1554, [%r29+384];
	fma.rn.f32 	%f1555, %f1553, %f1554, %f1552;
	mov.b32 	%r720, %f1555;
	shfl.sync.down.b32	%r721|%p92, %r720, 16, 31, -1;
	mov.b32 	%f1556, %r721;
	add.f32 	%f1557, %f1555, %f1556;
	mov.b32 	%r722, %f1557;
	shfl.sync.down.b32	%r723|%p93, %r722, 8, 31, -1;
	mov.b32 	%f1558, %r723;
	add.f32 	%f1559, %f1557, %f1558;
	mov.b32 	%r724, %f1559;
	shfl.sync.down.b32	%r725|%p94, %r724, 4, 31, -1;
	mov.b32 	%f1560, %r725;
	add.f32 	%f1561, %f1559, %f1560;
	mov.b32 	%r726, %f1561;
	shfl.sync.down.b32	%r727|%p95, %r726, 2, 31, -1;
	mov.b32 	%f1562, %r727;
	add.f32 	%f1563, %f1561, %f1562;
	mov.b32 	%r728, %f1563;
	shfl.sync.down.b32	%r729|%p96, %r728, 1, 31, -1;
	mov.b32 	%f1564, %r729;
	add.f32 	%f33, %f1563, %f1564;
	@%p91 bra 	$L__BB0_27;
	mul.f32 	%f1565, %f1378, %f33;
	st.shared.f32 	[%r30+4], %f1565;
	max.f32 	%f6638, %f6638, %f1565;
$L__BB0_27:
	setp.eq.s32 	%p97, %r15, 2;
	@%p97 bra 	$L__BB0_50;
	setp.ne.s32 	%p98, %r1, 0;
	ld.shared.f32 	%f1566, [%r10];
	ld.shared.f32 	%f1567, [%r29+512];
	fma.rn.f32 	%f1568, %f1566, %f1567, 0f00000000;
	ld.shared.f32 	%f1569, [%r11+128];
	ld.shared.f32 	%f1570, [%r29+640];
	fma.rn.f32 	%f1571, %f1569, %f1570, %f1568;
	mov.b32 	%r730, %f1571;
	shfl.sync.down.b32	%r731|%p99, %r730, 16, 31, -1;
	mov.b32 	%f1572, %r731;
	add.f32 	%f1573, %f1571, %f1572;
	mov.b32 	%r732, %f1573;
	shfl.sync.down.b32	%r733|%p100, %r732, 8, 31, -1;
	mov.b32 	%f1574, %r733;
	add.f32 	%f1575, %f1573, %f1574;
	mov.b32 	%r734, %f1575;
	shfl.sync.down.b32	%r735|%p101, %r734, 4, 31, -1;
	mov.b32 	%f1576, %r735;
	add.f32 	%f1577, %f1575, %f1576;
	mov.b32 	%r736, %f1577;
	shfl.sync.down.b32	%r737|%p102, %r736, 2, 31, -1;
	mov.b32 	%f1578, %r737;
	add.f32 	%f1579, %f1577, %f1578;
	mov.b32 	%r738, %f1579;
	shfl.sync.down.b32	%r739|%p103, %r738, 1, 31, -1;
	mov.b32 	%f1580, %r739;
	add.f32 	%f36, %f1579, %f1580;
	@%p98 bra 	$L__BB0_50;
	mul.f32 	%f1581, %f1378, %f36;
	st.shared.f32 	[%r30+8], %f1581;
	max.f32 	%f6638, %f6638, %f1581;
	bra.uni 	$L__BB0_50;
$L__BB0_30:
	setp.lt.u32 	%p10, %r14, 3;
	mov.f32 	%f6638, 0fFF800000;
	mov.b32 	%r2743, 0;
	@%p10 bra 	$L__BB0_41;
	mov.f32 	%f6638, 0fFF800000;
	mov.b32 	%r2742, 0;
$L__BB0_32:
	setp.ne.s32 	%p11, %r1, 0;
	ld.shared.f32 	%f6653, [%r10];
	mad.lo.s32 	%r578, %r2742, %r545, %r1;
	shl.b32 	%r579, %r578, 2;
	add.s32 	%r32, %r6, %r579;
	ld.shared.f32 	%f1388, [%r32];
	fma.rn.f32 	%f1389, %f6653, %f1388, 0f00000000;
	mov.b32 	%r580, %f1389;
	shfl.sync.down.b32	%r581|%p12, %r580, 16, 31, -1;
	mov.b32 	%f1390, %r581;
	add.f32 	%f1391, %f1389, %f1390;
	mov.b32 	%r582, %f1391;
	shfl.sync.down.b32	%r583|%p13, %r582, 8, 31, -1;
	mov.b32 	%f1392, %r583;
	add.f32 	%f1393, %f1391, %f1392;
	mov.b32 	%r584, %f1393;
	shfl.sync.down.b32	%r585|%p14, %r584, 4, 31, -1;
	mov.b32 	%f1394, %r585;
	add.f32 	%f1395, %f1393, %f1394;
	mov.b32 	%r586, %f1395;
	shfl.sync.down.b32	%r587|%p15, %r586, 2, 31, -1;
	mov.b32 	%f1396, %r587;
	add.f32 	%f1397, %f1395, %f1396;
	mov.b32 	%r588, %f1397;
	shfl.sync.down.b32	%r589|%p16, %r588, 1, 31, -1;
	mov.b32 	%f1398, %r589;
	add.f32 	%f40, %f1397, %f1398;
	add.s32 	%r590, %r2742, %r12;
	shl.b32 	%r591, %r590, 2;
	add.s32 	%r33, %r8, %r591;
	@%p11 bra 	$L__BB0_34;
	mul.f32 	%f1399, %f1378, %f40;
	st.shared.f32 	[%r33], %f1399;
	max.f32 	%f6638, %f6638, %f1399;
	ld.shared.f32 	%f6653, [%r10];
$L__BB0_34:
	setp.ne.s32 	%p17, %r1, 0;
	shl.b32 	%r34, %r545, 2;
	add.s32 	%r35, %r32, %r34;
	ld.shared.f32 	%f1400, [%r35];
	fma.rn.f32 	%f1401, %f6653, %f1400, 0f00000000;
	mov.b32 	%r592, %f1401;
	shfl.sync.down.b32	%r593|%p18, %r592, 16, 31, -1;
	mov.b32 	%f1402, %r593;
	add.f32 	%f1403, %f1401, %f1402;
	mov.b32 	%r594, %f1403;
	shfl.sync.down.b32	%r595|%p19, %r594, 8, 31, -1;
	mov.b32 	%f1404, %r595;
	add.f32 	%f1405, %f1403, %f1404;
	mov.b32 	%r596, %f1405;
	shfl.sync.down.b32	%r597|%p20, %r596, 4, 31, -1;
	mov.b32 	%f1406, %r597;
	add.f32 	%f1407, %f1405, %f1406;
	mov.b32 	%r598, %f1407;
	shfl.sync.down.b32	%r599|%p21, %r598, 2, 31, -1;
	mov.b32 	%f1408, %r599;
	add.f32 	%f1409, %f1407, %f1408;
	mov.b32 	%r600, %f1409;
	shfl.sync.down.b32	%r601|%p22, %r600, 1, 31, -1;
	mov.b32 	%f1410, %r601;
	add.f32 	%f45, %f1409, %f1410;
	@%p17 bra 	$L__BB0_36;
	mul.f32 	%f1411, %f1378, %f45;
	st.shared.f32 	[%r33+4], %f1411;
	max.f32 	%f6638, %f6638, %f1411;
	ld.shared.f32 	%f6653, [%r10];
$L__BB0_36:
	setp.ne.s32 	%p23, %r1, 0;
	add.s32 	%r36, %r35, %r34;
	ld.shared.f32 	%f1412, [%r36];
	fma.rn.f32 	%f1413, %f6653, %f1412, 0f00000000;
	mov.b32 	%r602, %f1413;
	shfl.sync.down.b32	%r603|%p24, %r602, 16, 31, -1;
	mov.b32 	%f1414, %r603;
	add.f32 	%f1415, %f1413, %f1414;
	mov.b32 	%r604, %f1415;
	shfl.sync.down.b32	%r605|%p25, %r604, 8, 31, -1;
	mov.b32 	%f1416, %r605;
	add.f32 	%f1417, %f1415, %f1416;
	mov.b32 	%r606, %f1417;
	shfl.sync.down.b32	%r607|%p26, %r606, 4, 31, -1;
	mov.b32 	%f1418, %r607;
	add.f32 	%f1419, %f1417, %f1418;
	mov.b32 	%r608, %f1419;
	shfl.sync.down.b32	%r609|%p27, %r608, 2, 31, -1;
	mov.b32 	%f1420, %r609;
	add.f32 	%f1421, %f1419, %f1420;
	mov.b32 	%r610, %f1421;
	shfl.sync.down.b32	%r611|%p28, %r610, 1, 31, -1;
	mov.b32 	%f1422, %r611;
	add.f32 	%f50, %f1421, %f1422;
	@%p23 bra 	$L__BB0_38;
	mul.f32 	%f1423, %f1378, %f50;
	st.shared.f32 	[%r33+8], %f1423;
	max.f32 	%f6638, %f6638, %f1423;
	ld.shared.f32 	%f6653, [%r10];
$L__BB0_38:
	setp.ne.s32 	%p29, %r1, 0;
	add.s32 	%r612, %r36, %r34;
	ld.shared.f32 	%f1424, [%r612];
	fma.rn.f32 	%f1425, %f6653, %f1424, 0f00000000;
	mov.b32 	%r613, %f1425;
	shfl.sync.down.b32	%r614|%p30, %r613, 16, 31, -1;
	mov.b32 	%f1426, %r614;
	add.f32 	%f1427, %f1425, %f1426;
	mov.b32 	%r615, %f1427;
	shfl.sync.down.b32	%r616|%p31, %r615, 8, 31, -1;
	mov.b32 	%f1428, %r616;
	add.f32 	%f1429, %f1427, %f1428;
	mov.b32 	%r617, %f1429;
	shfl.sync.down.b32	%r618|%p32, %r617, 4, 31, -1;
	mov.b32 	%f1430, %r618;
	add.f32 	%f1431, %f1429, %f1430;
	mov.b32 	%r619, %f1431;
	shfl.sync.down.b32	%r620|%p33, %r619, 2, 31, -1;
	mov.b32 	%f1432, %r620;
	add.f32 	%f1433, %f1431, %f1432;
	mov.b32 	%r621, %f1433;
	shfl.sync.down.b32	%r622|%p34, %r621, 1, 31, -1;
	mov.b32 	%f1434, %r622;
	add.f32 	%f55, %f1433, %f1434;
	@%p29 bra 	$L__BB0_40;
	mul.f32 	%f1435, %f1378, %f55;
	st.shared.f32 	[%r33+12], %f1435;
	max.f32 	%f6638, %f6638, %f1435;
$L__BB0_40:
	add.s32 	%r2742, %r2742, 4;
	setp.ne.s32 	%p35, %r2742, %r16;
	mov.u32 	%r2743, %r16;
	@%p35 bra 	$L__BB0_32;
$L__BB0_41:
	setp.eq.s32 	%p36, %r15, 0;
	@%p36 bra 	$L__BB0_50;
	setp.ne.s32 	%p37, %r1, 0;
	ld.shared.f32 	%f1436, [%r10];
	mad.lo.s32 	%r623, %r2743, %r545, %r1;
	shl.b32 	%r624, %r623, 2;
	add.s32 	%r39, %r6, %r624;
	ld.shared.f32 	%f1437, [%r39];
	fma.rn.f32 	%f1438, %f1436, %f1437, 0f00000000;
	mov.b32 	%r625, %f1438;
	shfl.sync.down.b32	%r626|%p38, %r625, 16, 31, -1;
	mov.b32 	%f1439, %r626;
	add.f32 	%f1440, %f1438, %f1439;
	mov.b32 	%r627, %f1440;
	shfl.sync.down.b32	%r628|%p39, %r627, 8, 31, -1;
	mov.b32 	%f1441, %r628;
	add.f32 	%f1442, %f1440, %f1441;
	mov.b32 	%r629, %f1442;
	shfl.sync.down.b32	%r630|%p40, %r629, 4, 31, -1;
	mov.b32 	%f1443, %r630;
	add.f32 	%f1444, %f1442, %f1443;
	mov.b32 	%r631, %f1444;
	shfl.sync.down.b32	%r632|%p41, %r631, 2, 31, -1;
	mov.b32 	%f1445, %r632;
	add.f32 	%f1446, %f1444, %f1445;
	mov.b32 	%r633, %f1446;
	shfl.sync.down.b32	%r634|%p42, %r633, 1, 31, -1;
	mov.b32 	%f1447, %r634;
	add.f32 	%f60, %f1446, %f1447;
	add.s32 	%r635, %r2743, %r12;
	shl.b32 	%r636, %r635, 2;
	add.s32 	%r40, %r8, %r636;
	@%p37 bra 	$L__BB0_44;
	mul.f32 	%f1448, %f1378, %f60;
	st.shared.f32 	[%r40], %f1448;
	max.f32 	%f6638, %f6638, %f1448;
$L__BB0_44:
	setp.eq.s32 	%p43, %r15, 1;
	@%p43 bra 	$L__BB0_50;
	setp.ne.s32 	%p44, %r1, 0;
	ld.shared.f32 	%f1449, [%r10];
	shl.b32 	%r41, %r545, 2;
	add.s32 	%r42, %r39, %r41;
	ld.shared.f32 	%f1450, [%r42];
	fma.rn.f32 	%f1451, %f1449, %f1450, 0f00000000;
	mov.b32 	%r637, %f1451;
	shfl.sync.down.b32	%r638|%p45, %r637, 16, 31, -1;
	mov.b32 	%f1452, %r638;
	add.f32 	%f1453, %f1451, %f1452;
	mov.b32 	%r639, %f1453;
	shfl.sync.down.b32	%r640|%p46, %r639, 8, 31, -1;
	mov.b32 	%f1454, %r640;
	add.f32 	%f1455, %f1453, %f1454;
	mov.b32 	%r641, %f1455;
	shfl.sync.down.b32	%r642|%p47, %r641, 4, 31, -1;
	mov.b32 	%f1456, %r642;
	add.f32 	%f1457, %f1455, %f1456;
	mov.b32 	%r643, %f1457;
	shfl.sync.down.b32	%r644|%p48, %r643, 2, 31, -1;
	mov.b32 	%f1458, %r644;
	add.f32 	%f1459, %f1457, %f1458;
	mov.b32 	%r645, %f1459;
	shfl.sync.down.b32	%r646|%p49, %r645, 1, 31, -1;
	mov.b32 	%f1460, %r646;
	add.f32 	%f63, %f1459, %f1460;
	@%p44 bra 	$L__BB0_47;
	mul.f32 	%f1461, %f1378, %f63;
	st.shared.f32 	[%r40+4], %f1461;
	max.f32 	%f6638, %f6638, %f1461;
$L__BB0_47:
	setp.eq.s32 	%p50, %r15, 2;
	@%p50 bra 	$L__BB0_50;
	setp.ne.s32 	%p51, %r1, 0;
	ld.shared.f32 	%f1462, [%r10];
	add.s32 	%r647, %r42, %r41;
	ld.shared.f32 	%f1463, [%r647];
	fma.rn.f32 	%f1464, %f1462, %f1463, 0f00000000;
	mov.b32 	%r648, %f1464;
	shfl.sync.down.b32	%r649|%p52, %r648, 16, 31, -1;
	mov.b32 	%f1465, %r649;
	add.f32 	%f1466, %f1464, %f1465;
	mov.b32 	%r650, %f1466;
	shfl.sync.down.b32	%r651|%p53, %r650, 8, 31, -1;
	mov.b32 	%f1467, %r651;
	add.f32 	%f1468, %f1466, %f1467;
	mov.b32 	%r652, %f1468;
	shfl.sync.down.b32	%r653|%p54, %r652, 4, 31, -1;
	mov.b32 	%f1469, %r653;
	add.f32 	%f1470, %f1468, %f1469;
	mov.b32 	%r654, %f1470;
	shfl.sync.down.b32	%r655|%p55, %r654, 2, 31, -1;
	mov.b32 	%f1471, %r655;
	add.f32 	%f1472, %f1470, %f1471;
	mov.b32 	%r656, %f1472;
	shfl.sync.down.b32	%r657|%p56, %r656, 1, 31, -1;
	mov.b32 	%f1473, %r657;
	add.f32 	%f66, %f1472, %f1473;
	@%p51 bra 	$L__BB0_50;
	mul.f32 	%f1474, %f1378, %f66;
	st.shared.f32 	[%r40+8], %f1474;
	max.f32 	%f6638, %f6638, %f1474;
$L__BB0_50:
	mov.b32 	%r2744, %f6638;
$L__BB0_51:
	shfl.sync.idx.b32	%r741|%p104, %r2744, 0, 31, -1;
	mov.b32 	%f69, %r741;
	mov.b32 	%r2747, 0;
	not.pred 	%p105, %p1;
	@%p105 bra 	$L__BB0_72;
	setp.lt.u32 	%p106, %r14, 15;
	mov.f32 	%f6666, 0f00000000;
	mov.b32 	%r2746, 0;
	@%p106 bra 	$L__BB0_55;
	mov.f32 	%f6666, 0f00000000;
	mov.b32 	%r2745, 0;
$L__BB0_54:
	.pragma "nounroll";
	add.s32 	%r744, %r2745, %r12;
	shl.b32 	%r745, %r744, 2;
	add.s32 	%r746, %r8, %r745;
	ld.shared.f32 	%f1585, [%r746];
	sub.f32 	%f1586, %f1585, %f69;
	mul.f32 	%f1587, %f1586, 0f3FB8AA3B;
	ex2.approx.f32 	%f1588, %f1587;
	st.shared.f32 	[%r746], %f1588;
	add.f32 	%f1589, %f6666, %f1588;
	ld.shared.f32 	%f1590, [%r746+4];
	sub.f32 	%f1591, %f1590, %f69;
	mul.f32 	%f1592, %f1591, 0f3FB8AA3B;
	ex2.approx.f32 	%f1593, %f1592;
	st.shared.f32 	[%r746+4], %f1593;
	add.f32 	%f1594, %f1589, %f1593;
	ld.shared.f32 	%f1595, [%r746+8];
	sub.f32 	%f1596, %f1595, %f69;
	mul.f32 	%f1597, %f1596, 0f3FB8AA3B;
	ex2.approx.f32 	%f1598, %f1597;
	st.shared.f32 	[%r746+8], %f1598;
	add.f32 	%f1599, %f1594, %f1598;
	ld.shared.f32 	%f1600, [%r746+12];
	sub.f32 	%f1601, %f1600, %f69;
	mul.f32 	%f1602, %f1601, 0f3FB8AA3B;
	ex2.approx.f32 	%f1603, %f1602;
	st.shared.f32 	[%r746+12], %f1603;
	add.f32 	%f1604, %f1599, %f1603;
	ld.shared.f32 	%f1605, [%r746+16];
	sub.f32 	%f1606, %f1605, %f69;
	mul.f32 	%f1607, %f1606, 0f3FB8AA3B;
	ex2.approx.f32 	%f1608, %f1607;
	st.shared.f32 	[%r746+16], %f1608;
	add.f32 	%f1609, %f1604, %f1608;
	ld.shared.f32 	%f1610, [%r746+20];
	sub.f32 	%f1611, %f1610, %f69;
	mul.f32 	%f1612, %f1611, 0f3FB8AA3B;
	ex2.approx.f32 	%f1613, %f1612;
	st.shared.f32 	[%r746+20], %f1613;
	add.f32 	%f1614, %f1609, %f1613;
	ld.shared.f32 	%f1615, [%r746+24];
	sub.f32 	%f1616, %f1615, %f69;
	mul.f32 	%f1617, %f1616, 0f3FB8AA3B;
	ex2.approx.f32 	%f1618, %f1617;
	st.shared.f32 	[%r746+24], %f1618;
	add.f32 	%f1619, %f1614, %f1618;
	ld.shared.f32 	%f1620, [%r746+28];
	sub.f32 	%f1621, %f1620, %f69;
	mul.f32 	%f1622, %f1621, 0f3FB8AA3B;
	ex2.approx.f32 	%f1623, %f1622;
	st.shared.f32 	[%r746+28], %f1623;
	add.f32 	%f1624, %f1619, %f1623;
	ld.shared.f32 	%f1625, [%r746+32];
	sub.f32 	%f1626, %f1625, %f69;
	mul.f32 	%f1627, %f1626, 0f3FB8AA3B;
	ex2.approx.f32 	%f1628, %f1627;
	st.shared.f32 	[%r746+32], %f1628;
	add.f32 	%f1629, %f1624, %f1628;
	ld.shared.f32 	%f1630, [%r746+36];
	sub.f32 	%f1631, %f1630, %f69;
	mul.f32 	%f1632, %f1631, 0f3FB8AA3B;
	ex2.approx.f32 	%f1633, %f1632;
	st.shared.f32 	[%r746+36], %f1633;
	add.f32 	%f1634, %f1629, %f1633;
	ld.shared.f32 	%f1635, [%r746+40];
	sub.f32 	%f1636, %f1635, %f69;
	mul.f32 	%f1637, %f1636, 0f3FB8AA3B;
	ex2.approx.f32 	%f1638, %f1637;
	st.shared.f32 	[%r746+40], %f1638;
	add.f32 	%f1639, %f1634, %f1638;
	ld.shared.f32 	%f1640, [%r746+44];
	sub.f32 	%f1641, %f1640, %f69;
	mul.f32 	%f1642, %f1641, 0f3FB8AA3B;
	ex2.approx.f32 	%f1643, %f1642;
	st.shared.f32 	[%r746+44], %f1643;
	add.f32 	%f1644, %f1639, %f1643;
	ld.shared.f32 	%f1645, [%r746+48];
	sub.f32 	%f1646, %f1645, %f69;
	mul.f32 	%f1647, %f1646, 0f3FB8AA3B;
	ex2.approx.f32 	%f1648, %f1647;
	st.shared.f32 	[%r746+48], %f1648;
	add.f32 	%f1649, %f1644, %f1648;
	ld.shared.f32 	%f1650, [%r746+52];
	sub.f32 	%f1651, %f1650, %f69;
	mul.f32 	%f1652, %f1651, 0f3FB8AA3B;
	ex2.approx.f32 	%f1653, %f1652;
	st.shared.f32 	[%r746+52], %f1653;
	add.f32 	%f1654, %f1649, %f1653;
	ld.shared.f32 	%f1655, [%r746+56];
	sub.f32 	%f1656, %f1655, %f69;
	mul.f32 	%f1657, %f1656, 0f3FB8AA3B;
	ex2.approx.f32 	%f1658, %f1657;
	st.shared.f32 	[%r746+56], %f1658;
	add.f32 	%f1659, %f1654, %f1658;
	ld.shared.f32 	%f1660, [%r746+60];
	sub.f32 	%f1661, %f1660, %f69;
	mul.f32 	%f1662, %f1661, 0f3FB8AA3B;
	ex2.approx.f32 	%f1663, %f1662;
	st.shared.f32 	[%r746+60], %f1663;
	add.f32 	%f6666, %f1659, %f1663;
	add.s32 	%r2745, %r2745, 16;
	setp.ne.s32 	%p107, %r2745, %r18;
	mov.u32 	%r2746, %r18;
	@%p107 bra 	$L__BB0_54;
$L__BB0_55:
	setp.eq.s32 	%p108, %r17, 0;
	@%p108 bra 	$L__BB0_71;
	setp.eq.s32 	%p109, %r17, 1;
	add.s32 	%r747, %r2746, %r12;
	shl.b32 	%r748, %r747, 2;
	add.s32 	%r48, %r8, %r748;
	ld.shared.f32 	%f1664, [%r48];
	sub.f32 	%f1665, %f1664, %f69;
	mul.f32 	%f1666, %f1665, 0f3FB8AA3B;
	ex2.approx.f32 	%f1667, %f1666;
	st.shared.f32 	[%r48], %f1667;
	add.f32 	%f6666, %f6666, %f1667;
	@%p109 bra 	$L__BB0_71;
	setp.eq.s32 	%p110, %r17, 2;
	ld.shared.f32 	%f1668, [%r48+4];
	sub.f32 	%f1669, %f1668, %f69;
	mul.f32 	%f1670, %f1669, 0f3FB8AA3B;
	ex2.approx.f32 	%f1671, %f1670;
	st.shared.f32 	[%r48+4], %f1671;
	add.f32 	%f6666, %f6666, %f1671;
	@%p110 bra 	$L__BB0_71;
	setp.eq.s32 	%p111, %r17, 3;
	ld.shared.f32 	%f1672, [%r48+8];
	sub.f32 	%f1673, %f1672, %f69;
	mul.f32 	%f1674, %f1673, 0f3FB8AA3B;
	ex2.approx.f32 	%f1675, %f1674;
	st.shared.f32 	[%r48+8], %f1675;
	add.f32 	%f6666, %f6666, %f1675;
	@%p111 bra 	$L__BB0_71;
	setp.eq.s32 	%p112, %r17, 4;
	ld.shared.f32 	%f1676, [%r48+12];
	sub.f32 	%f1677, %f1676, %f69;
	mul.f32 	%f1678, %f1677, 0f3FB8AA3B;
	ex2.approx.f32 	%f1679, %f1678;
	st.shared.f32 	[%r48+12], %f1679;
	add.f32 	%f6666, %f6666, %f1679;
	@%p112 bra 	$L__BB0_71;
	setp.eq.s32 	%p113, %r17, 5;
	ld.shared.f32 	%f1680, [%r48+16];
	sub.f32 	%f1681, %f1680, %f69;
	mul.f32 	%f1682, %f1681, 0f3FB8AA3B;
	ex2.approx.f32 	%f1683, %f1682;
	st.shared.f32 	[%r48+16], %f1683;
	add.f32 	%f6666, %f6666, %f1683;
	@%p113 bra 	$L__BB0_71;
	setp.eq.s32 	%p114, %r17, 6;
	ld.shared.f32 	%f1684, [%r48+20];
	sub.f32 	%f1685, %f1684, %f69;
	mul.f32 	%f1686, %f1685, 0f3FB8AA3B;
	ex2.approx.f32 	%f1687, %f1686;
	st.shared.f32 	[%r48+20], %f1687;
	add.f32 	%f6666, %f6666, %f1687;
	@%p114 bra 	$L__BB0_71;
	setp.eq.s32 	%p115, %r17, 7;
	ld.shared.f32 	%f1688, [%r48+24];
	sub.f32 	%f1689, %f1688, %f69;
	mul.f32 	%f1690, %f1689, 0f3FB8AA3B;
	ex2.approx.f32 	%f1691, %f1690;
	st.shared.f32 	[%r48+24], %f1691;
	add.f32 	%f6666, %f6666, %f1691;
	@%p115 bra 	$L__BB0_71;
	setp.eq.s32 	%p116, %r17, 8;
	ld.shared.f32 	%f1692, [%r48+28];
	sub.f32 	%f1693, %f1692, %f69;
	mul.f32 	%f1694, %f1693, 0f3FB8AA3B;
	ex2.approx.f32 	%f1695, %f1694;
	st.shared.f32 	[%r48+28], %f1695;
	add.f32 	%f6666, %f6666, %f1695;
	@%p116 bra 	$L__BB0_71;
	setp.eq.s32 	%p117, %r17, 9;
	ld.shared.f32 	%f1696, [%r48+32];
	sub.f32 	%f1697, %f1696, %f69;
	mul.f32 	%f1698, %f1697, 0f3FB8AA3B;
	ex2.approx.f32 	%f1699, %f1698;
	st.shared.f32 	[%r48+32], %f1699;
	add.f32 	%f6666, %f6666, %f1699;
	@%p117 bra 	$L__BB0_71;
	setp.eq.s32 	%p118, %r17, 10;
	ld.shared.f32 	%f1700, [%r48+36];
	sub.f32 	%f1701, %f1700, %f69;
	mul.f32 	%f1702, %f1701, 0f3FB8AA3B;
	ex2.approx.f32 	%f1703, %f1702;
	st.shared.f32 	[%r48+36], %f1703;
	add.f32 	%f6666, %f6666, %f1703;
	@%p118 bra 	$L__BB0_71;
	setp.eq.s32 	%p119, %r17, 11;
	ld.shared.f32 	%f1704, [%r48+40];
	sub.f32 	%f1705, %f1704, %f69;
	mul.f32 	%f1706, %f1705, 0f3FB8AA3B;
	ex2.approx.f32 	%f1707, %f1706;
	st.shared.f32 	[%r48+40], %f1707;
	add.f32 	%f6666, %f6666, %f1707;
	@%p119 bra 	$L__BB0_71;
	setp.eq.s32 	%p120, %r17, 12;
	ld.shared.f32 	%f1708, [%r48+44];
	sub.f32 	%f1709, %f1708, %f69;
	mul.f32 	%f1710, %f1709, 0f3FB8AA3B;
	ex2.approx.f32 	%f1711, %f1710;
	st.shared.f32 	[%r48+44], %f1711;
	add.f32 	%f6666, %f6666, %f1711;
	@%p120 bra 	$L__BB0_71;
	setp.eq.s32 	%p121, %r17, 13;
	ld.shared.f32 	%f1712, [%r48+48];
	sub.f32 	%f1713, %f1712, %f69;
	mul.f32 	%f1714, %f1713, 0f3FB8AA3B;
	ex2.approx.f32 	%f1715, %f1714;
	st.shared.f32 	[%r48+48], %f1715;
	add.f32 	%f6666, %f6666, %f1715;
	@%p121 bra 	$L__BB0_71;
	setp.eq.s32 	%p122, %r17, 14;
	ld.shared.f32 	%f1716, [%r48+52];
	sub.f32 	%f1717, %f1716, %f69;
	mul.f32 	%f1718, %f1717, 0f3FB8AA3B;
	ex2.approx.f32 	%f1719, %f1718;
	st.shared.f32 	[%r48+52], %f1719;
	add.f32 	%f6666, %f6666, %f1719;
	@%p122 bra 	$L__BB0_71;
	ld.shared.f32 	%f1720, [%r48+56];
	sub.f32 	%f1721, %f1720, %f69;
	mul.f32 	%f1722, %f1721, 0f3FB8AA3B;
	ex2.approx.f32 	%f1723, %f1722;
	st.shared.f32 	[%r48+56], %f1723;
	add.f32 	%f6666, %f6666, %f1723;
$L__BB0_71:
	mov.b32 	%r2747, %f6666;
$L__BB0_72:
	setp.lt.s32 	%p123, %r547, 1;
	shfl.sync.idx.b32	%r51|%p124, %r2747, 0, 31, -1;
	mov.f32 	%f6676, 0f00000000;
	mov.f32 	%f6677, %f6676;
	@%p123 bra 	$L__BB0_112;
	setp.ne.s32 	%p125, %r545, 64;
	@%p125 bra 	$L__BB0_93;
	setp.lt.u32 	%p143, %r14, 15;
	mov.f32 	%f6677, 0f00000000;
	mov.b32 	%r2749, 0;
	mov.f32 	%f6676, %f6677;
	@%p143 bra 	$L__BB0_77;
	mov.f32 	%f6677, 0f00000000;
	mov.b32 	%r2748, 0;
$L__BB0_76:
	.pragma "nounroll";
	add.s32 	%r780, %r2748, %r12;
	shl.b32 	%r781, %r780, 2;
	add.s32 	%r782, %r8, %r781;
	ld.shared.f32 	%f1824, [%r782];
	shl.b32 	%r783, %r2748, 6;
	add.s32 	%r784, %r783, %r1;
	shl.b32 	%r785, %r784, 2;
	add.s32 	%r786, %r7, %r785;
	ld.shared.f32 	%f1825, [%r786];
	fma.rn.f32 	%f1826, %f1824, %f1825, %f6676;
	ld.shared.f32 	%f1827, [%r786+128];
	fma.rn.f32 	%f1828, %f1824, %f1827, %f6677;
	ld.shared.f32 	%f1829, [%r782+4];
	ld.shared.f32 	%f1830, [%r786+256];
	fma.rn.f32 	%f1831, %f1829, %f1830, %f1826;
	ld.shared.f32 	%f1832, [%r786+384];
	fma.rn.f32 	%f1833, %f1829, %f1832, %f1828;
	ld.shared.f32 	%f1834, [%r782+8];
	ld.shared.f32 	%f1835, [%r786+512];
	fma.rn.f32 	%f1836, %f1834, %f1835, %f1831;
	ld.shared.f32 	%f1837, [%r786+640];
	fma.rn.f32 	%f1838, %f1834, %f1837, %f1833;
	ld.shared.f32 	%f1839, [%r782+12];
	ld.shared.f32 	%f1840, [%r786+768];
	fma.rn.f32 	%f1841, %f1839, %f1840, %f1836;
	ld.shared.f32 	%f1842, [%r786+896];
	fma.rn.f32 	%f1843, %f1839, %f1842, %f1838;
	ld.shared.f32 	%f1844, [%r782+16];
	ld.shared.f32 	%f1845, [%r786+1024];
	fma.rn.f32 	%f1846, %f1844, %f1845, %f1841;
	ld.shared.f32 	%f1847, [%r786+1152];
	fma.rn.f32 	%f1848, %f1844, %f1847, %f1843;
	ld.shared.f32 	%f1849, [%r782+20];
	ld.shared.f32 	%f1850, [%r786+1280];
	fma.rn.f32 	%f1851, %f1849, %f1850, %f1846;
	ld.shared.f32 	%f1852, [%r786+1408];
	fma.rn.f32 	%f1853, %f1849, %f1852, %f1848;
	ld.shared.f32 	%f1854, [%r782+24];
	ld.shared.f32 	%f1855, [%r786+1536];
	fma.rn.f32 	%f1856, %f1854, %f1855, %f1851;
	ld.shared.f32 	%f1857, [%r786+1664];
	fma.rn.f32 	%f1858, %f1854, %f1857, %f1853;
	ld.shared.f32 	%f1859, [%r782+28];
	ld.shared.f32 	%f1860, [%r786+1792];
	fma.rn.f32 	%f1861, %f1859, %f1860, %f1856;
	ld.shared.f32 	%f1862, [%r786+1920];
	fma.rn.f32 	%f1863, %f1859, %f1862, %f1858;
	ld.shared.f32 	%f1864, [%r782+32];
	ld.shared.f32 	%f1865, [%r786+2048];
	fma.rn.f32 	%f1866, %f1864, %f1865, %f1861;
	ld.shared.f32 	%f1867, [%r786+2176];
	fma.rn.f32 	%f1868, %f1864, %f1867, %f1863;
	ld.shared.f32 	%f1869, [%r782+36];
	ld.shared.f32 	%f1870, [%r786+2304];
	fma.rn.f32 	%f1871, %f1869, %f1870, %f1866;
	ld.shared.f32 	%f1872, [%r786+2432];
	fma.rn.f32 	%f1873, %f1869, %f1872, %f1868;
	ld.shared.f32 	%f1874, [%r782+40];
	ld.shared.f32 	%f1875, [%r786+2560];
	fma.rn.f32 	%f1876, %f1874, %f1875, %f1871;
	ld.shared.f32 	%f1877, [%r786+2688];
	fma.rn.f32 	%f1878, %f1874, %f1877, %f1873;
	ld.shared.f32 	%f1879, [%r782+44];
	ld.shared.f32 	%f1880, [%r786+2816];
	fma.rn.f32 	%f1881, %f1879, %f1880, %f1876;
	ld.shared.f32 	%f1882, [%r786+2944];
	fma.rn.f32 	%f1883, %f1879, %f1882, %f1878;
	ld.shared.f32 	%f1884, [%r782+48];
	ld.shared.f32 	%f1885, [%r786+3072];
	fma.rn.f32 	%f1886, %f1884, %f1885, %f1881;
	ld.shared.f32 	%f1887, [%r786+3200];
	fma.rn.f32 	%f1888, %f1884, %f1887, %f1883;
	ld.shared.f32 	%f1889, [%r782+52];
	ld.shared.f32 	%f1890, [%r786+3328];
	fma.rn.f32 	%f1891, %f1889, %f1890, %f1886;
	ld.shared.f32 	%f1892, [%r786+3456];
	fma.rn.f32 	%f1893, %f1889, %f1892, %f1888;
	ld.shared.f32 	%f1894, [%r782+56];
	ld.shared.f32 	%f1895, [%r786+3584];
	fma.rn.f32 	%f1896, %f1894, %f1895, %f1891;
	ld.shared.f32 	%f1897, [%r786+3712];
	fma.rn.f32 	%f1898, %f1894, %f1897, %f1893;
	ld.shared.f32 	%f1899, [%r782+60];
	ld.shared.f32 	%f1900, [%r786+3840];
	fma.rn.f32 	%f6676, %f1899, %f1900, %f1896;
	ld.shared.f32 	%f1901, [%r786+3968];
	fma.rn.f32 	%f6677, %f1899, %f1901, %f1898;
	add.s32 	%r2748, %r2748, 16;
	setp.ne.s32 	%p144, %r2748, %r18;
	mov.u32 	%r2749, %r18;
	@%p144 bra 	$L__BB0_76;
$L__BB0_77:
	setp.eq.s32 	%p145, %r17, 0;
	@%p145 bra 	$L__BB0_112;
	setp.eq.s32 	%p146, %r17, 1;
	add.s32 	%r787, %r2749, %r12;
	shl.b32 	%r788, %r787, 2;
	add.s32 	%r55, %r8, %r788;
	ld.shared.f32 	%f1902, [%r55];
	shl.b32 	%r789, %r2749, 6;
	add.s32 	%r790, %r789, %r1;
	shl.b32 	%r791, %r790, 2;
	add.s32 	%r56, %r7, %r791;
	ld.shared.f32 	%f1903, [%r56];
	fma.rn.f32 	%f6676, %f1902, %f1903, %f6676;
	ld.shared.f32 	%f1904, [%r56+128];
	fma.rn.f32 	%f6677, %f1902, %f1904, %f6677;
	@%p146 bra 	$L__BB0_112;
	setp.eq.s32 	%p147, %r17, 2;
	ld.shared.f32 	%f1905, [%r55+4];
	ld.shared.f32 	%f1906, [%r56+256];
	fma.rn.f32 	%f6676, %f1905, %f1906, %f6676;
	ld.shared.f32 	%f1907, [%r56+384];
	fma.rn.f32 	%f6677, %f1905, %f1907, %f6677;
	@%p147 bra 	$L__BB0_112;
	setp.eq.s32 	%p148, %r17, 3;
	ld.shared.f32 	%f1908, [%r55+8];
	ld.shared.f32 	%f1909, [%r56+512];
	fma.rn.f32 	%f6676, %f1908, %f1909, %f6676;
	ld.shared.f32 	%f1910, [%r56+640];
	fma.rn.f32 	%f6677, %f1908, %f1910, %f6677;
	@%p148 bra 	$L__BB0_112;
	setp.eq.s32 	%p149, %r17, 4;
	ld.shared.f32 	%f1911, [%r55+12];
	ld.shared.f32 	%f1912, [%r56+768];
	fma.rn.f32 	%f6676, %f1911, %f1912, %f6676;
	ld.shared.f32 	%f1913, [%r56+896];
	fma.rn.f32 	%f6677, %f1911, %f1913, %f6677;
	@%p149 bra 	$L__BB0_112;
	setp.eq.s32 	%p150, %r17, 5;
	ld.shared.f32 	%f1914, [%r55+16];
	ld.shared.f32 	%f1915, [%r56+1024];
	fma.rn.f32 	%f6676, %f1914, %f1915, %f6676;
	ld.shared.f32 	%f1916, [%r56+1152];
	fma.rn.f32 	%f6677, %f1914, %f1916, %f6677;
	@%p150 bra 	$L__BB0_112;
	setp.eq.s32 	%p151, %r17, 6;
	ld.shared.f32 	%f1917, [%r55+20];
	ld.shared.f32 	%f1918, [%r56+1280];
	fma.rn.f32 	%f6676, %f1917, %f1918, %f6676;
	ld.shared.f32 	%f1919, [%r56+1408];
	fma.rn.f32 	%f6677, %f1917, %f1919, %f6677;
	@%p151 bra 	$L__BB0_112;
	setp.eq.s32 	%p152, %r17, 7;
	ld.shared.f32 	%f1920, [%r55+24];
	ld.shared.f32 	%f1921, [%r56+1536];
	fma.rn.f32 	%f6676, %f1920, %f1921, %f6676;
	ld.shared.f32 	%f1922, [%r56+1664];
	fma.rn.f32 	%f6677, %f1920, %f1922, %f6677;
	@%p152 bra 	$L__BB0_112;
	setp.eq.s32 	%p153, %r17, 8;
	ld.shared.f32 	%f1923, [%r55+28];
	ld.shared.f32 	%f1924, [%r56+1792];
	fma.rn.f32 	%f6676, %f1923, %f1924, %f6676;
	ld.shared.f32 	%f1925, [%r56+1920];
	fma.rn.f32 	%f6677, %f1923, %f1925, %f6677;
	@%p153 bra 	$L__BB0_112;
	setp.eq.s32 	%p154, %r17, 9;
	ld.shared.f32 	%f1926, [%r55+32];
	ld.shared.f32 	%f1927, [%r56+2048];
	fma.rn.f32 	%f6676, %f1926, %f1927, %f6676;
	ld.shared.f32 	%f1928, [%r56+2176];
	fma.rn.f32 	%f6677, %f1926, %f1928, %f6677;
	@%p154 bra 	$L__BB0_112;
	setp.eq.s32 	%p155, %r17, 10;
	ld.shared.f32 	%f1929, [%r55+36];
	ld.shared.f32 	%f1930, [%r56+2304];
	fma.rn.f32 	%f6676, %f1929, %f1930, %f6676;
	ld.shared.f32 	%f1931, [%r56+2432];
	fma.rn.f32 	%f6677, %f1929, %f1931, %f6677;
	@%p155 bra 	$L__BB0_112;
	setp.eq.s32 	%p156, %r17, 11;
	ld.shared.f32 	%f1932, [%r55+40];
	ld.shared.f32 	%f1933, [%r56+2560];
	fma.rn.f32 	%f6676, %f1932, %f1933, %f6676;
	ld.shared.f32 	%f1934, [%r56+2688];
	fma.rn.f32 	%f6677, %f1932, %f1934, %f6677;
	@%p156 bra 	$L__BB0_112;
	setp.eq.s32 	%p157, %r17, 12;
	ld.shared.f32 	%f1935, [%r55+44];
	ld.shared.f32 	%f1936, [%r56+2816];
	fma.rn.f32 	%f6676, %f1935, %f1936, %f6676;
	ld.shared.f32 	%f1937, [%r56+2944];
	fma.rn.f32 	%f6677, %f1935, %f1937, %f6677;
	@%p157 bra 	$L__BB0_112;
	setp.eq.s32 	%p158, %r17, 13;
	ld.shared.f32 	%f1938, [%r55+48];
	ld.shared.f32 	%f1939, [%r56+3072];
	fma.rn.f32 	%f6676, %f1938, %f1939, %f6676;
	ld.shared.f32 	%f1940, [%r56+3200];
	fma.rn.f32 	%f6677, %f1938, %f1940, %f6677;
	@%p158 bra 	$L__BB0_112;
	setp.eq.s32 	%p159, %r17, 14;
	ld.shared.f32 	%f1941, [%r55+52];
	ld.shared.f32 	%f1942, [%r56+3328];
	fma.rn.f32 	%f6676, %f1941, %f1942, %f6676;
	ld.shared.f32 	%f1943, [%r56+3456];
	fma.rn.f32 	%f6677, %f1941, %f1943, %f6677;
	@%p159 bra 	$L__BB0_112;
	ld.shared.f32 	%f1944, [%r55+56];
	ld.shared.f32 	%f1945, [%r56+3584];
	fma.rn.f32 	%f6676, %f1944, %f1945, %f6676;
	ld.shared.f32 	%f1946, [%r56+3712];
	fma.rn.f32 	%f6677, %f1944, %f1946, %f6677;
	bra.uni 	$L__BB0_112;
$L__BB0_93:
	setp.lt.u32 	%p126, %r14, 15;
	mov.f32 	%f6676, 0f00000000;
	mov.b32 	%r2751, 0;
	@%p126 bra 	$L__BB0_96;
	mov.f32 	%f6676, 0f00000000;
	mov.b32 	%r2750, 0;
$L__BB0_95:
	.pragma "nounroll";
	add.s32 	%r751, %r2750, %r12;
	shl.b32 	%r752, %r751, 2;
	add.s32 	%r753, %r8, %r752;
	ld.shared.f32 	%f1728, [%r753];
	mad.lo.s32 	%r754, %r2750, %r545, %r1;
	shl.b32 	%r755, %r754, 2;
	add.s32 	%r756, %r7, %r755;
	ld.shared.f32 	%f1729, [%r756];
	fma.rn.f32 	%f1730, %f1728, %f1729, %f6676;
	ld.shared.f32 	%f1731, [%r753+4];
	shl.b32 	%r757, %r545, 2;
	add.s32 	%r758, %r756, %r757;
	ld.shared.f32 	%f1732, [%r758];
	fma.rn.f32 	%f1733, %f1731, %f1732, %f1730;
	ld.shared.f32 	%f1734, [%r753+8];
	add.s32 	%r759, %r758, %r757;
	ld.shared.f32 	%f1735, [%r759];
	fma.rn.f32 	%f1736, %f1734, %f1735, %f1733;
	ld.shared.f32 	%f1737, [%r753+12];
	add.s32 	%r760, %r759, %r757;
	ld.shared.f32 	%f1738, [%r760];
	fma.rn.f32 	%f1739, %f1737, %f1738, %f1736;
	ld.shared.f32 	%f1740, [%r753+16];
	add.s32 	%r761, %r760, %r757;
	ld.shared.f32 	%f1741, [%r761];
	fma.rn.f32 	%f1742, %f1740, %f1741, %f1739;
	ld.shared.f32 	%f1743, [%r753+20];
	add.s32 	%r762, %r761, %r757;
	ld.shared.f32 	%f1744, [%r762];
	fma.rn.f32 	%f1745, %f1743, %f1744, %f1742;
	ld.shared.f32 	%f1746, [%r753+24];
	add.s32 	%r763, %r762, %r757;
	ld.shared.f32 	%f1747, [%r763];
	fma.rn.f32 	%f1748, %f1746, %f1747, %f1745;
	ld.shared.f32 	%f1749, [%r753+28];
	add.s32 	%r764, %r763, %r757;
	ld.shared.f32 	%f1750, [%r764];
	fma.rn.f32 	%f1751, %f1749, %f1750, %f1748;
	ld.shared.f32 	%f1752, [%r753+32];
	add.s32 	%r765, %r764, %r757;
	ld.shared.f32 	%f1753, [%r765];
	fma.rn.f32 	%f1754, %f1752, %f1753, %f1751;
	ld.shared.f32 	%f1755, [%r753+36];
	add.s32 	%r766, %r765, %r757;
	ld.shared.f32 	%f1756, [%r766];
	fma.rn.f32 	%f1757, %f1755, %f1756, %f1754;
	ld.shared.f32 	%f1758, [%r753+40];
	add.s32 	%r767, %r766, %r757;
	ld.shared.f32 	%f1759, [%r767];
	fma.rn.f32 	%f1760, %f1758, %f1759, %f1757;
	ld.shared.f32 	%f1761, [%r753+44];
	add.s32 	%r768, %r767, %r757;
	ld.shared.f32 	%f1762, [%r768];
	fma.rn.f32 	%f1763, %f1761, %f1762, %f1760;
	ld.shared.f32 	%f1764, [%r753+48];
	add.s32 	%r769, %r768, %r757;
	ld.shared.f32 	%f1765, [%r769];
	fma.rn.f32 	%f1766, %f1764, %f1765, %f1763;
	ld.shared.f32 	%f1767, [%r753+52];
	add.s32 	%r770, %r769, %r757;
	ld.shared.f32 	%f1768, [%r770];
	fma.rn.f32 	%f1769, %f1767, %f1768, %f1766;
	ld.shared.f32 	%f1770, [%r753+56];
	add.s32 	%r771, %r770, %r757;
	ld.shared.f32 	%f1771, [%r771];
	fma.rn.f32 	%f1772, %f1770, %f1771, %f1769;
	ld.shared.f32 	%f1773, [%r753+60];
	add.s32 	%r772, %r771, %r757;
	ld.shared.f32 	%f1774, [%r772];
	fma.rn.f32 	%f6676, %f1773, %f1774, %f1772;
	add.s32 	%r2750, %r2750, 16;
	setp.ne.s32 	%p127, %r2750, %r18;
	mov.u32 	%r2751, %r18;
	@%p127 bra 	$L__BB0_95;
$L__BB0_96:
	setp.eq.s32 	%p128, %r17, 0;
	mov.f32 	%f6677, 0f00000000;
	@%p128 bra 	$L__BB0_112;
	setp.eq.s32 	%p129, %r17, 1;
	add.s32 	%r773, %r2751, %r12;
	shl.b32 	%r774, %r773, 2;
	add.s32 	%r60, %r8, %r774;
	ld.shared.f32 	%f1777, [%r60];
	mad.lo.s32 	%r775, %r2751, %r545, %r1;
	shl.b32 	%r776, %r775, 2;
	add.s32 	%r61, %r7, %r776;
	ld.shared.f32 	%f1778, [%r61];
	fma.rn.f32 	%f6676, %f1777, %f1778, %f6676;
	@%p129 bra 	$L__BB0_112;
	setp.eq.s32 	%p130, %r17, 2;
	ld.shared.f32 	%f1780, [%r60+4];
	shl.b32 	%r62, %r545, 2;
	add.s32 	%r63, %r61, %r62;
	ld.shared.f32 	%f1781, [%r63];
	fma.rn.f32 	%f6676, %f1780, %f1781, %f6676;
	@%p130 bra 	$L__BB0_112;
	setp.eq.s32 	%p131, %r17, 3;
	ld.shared.f32 	%f1783, [%r60+8];
	add.s32 	%r64, %r63, %r62;
	ld.shared.f32 	%f1784, [%r64];
	fma.rn.f32 	%f6676, %f1783, %f1784, %f6676;
	@%p131 bra 	$L__BB0_112;
	setp.eq.s32 	%p132, %r17, 4;
	ld.shared.f32 	%f1786, [%r60+12];
	add.s32 	%r65, %r64, %r62;
	ld.shared.f32 	%f1787, [%r65];
	fma.rn.f32 	%f6676, %f1786, %f1787, %f6676;
	@%p132 bra 	$L__BB0_112;
	setp.eq.s32 	%p133, %r17, 5;
	ld.shared.f32 	%f1789, [%r60+16];
	add.s32 	%r66, %r65, %r62;
	ld.shared.f32 	%f1790, [%r66];
	fma.rn.f32 	%f6676, %f1789, %f1790, %f6676;
	@%p133 bra 	$L__BB0_112;
	setp.eq.s32 	%p134, %r17, 6;
	ld.shared.f32 	%f1792, [%r60+20];
	add.s32 	%r67, %r66, %r62;
	ld.shared.f32 	%f1793, [%r67];
	fma.rn.f32 	%f6676, %f1792, %f1793, %f6676;
	@%p134 bra 	$L__BB0_112;
	setp.eq.s32 	%p135, %r17, 7;
	ld.shared.f32 	%f1795, [%r60+24];
	add.s32 	%r68, %r67, %r62;
	ld.shared.f32 	%f1796, [%r68];
	fma.rn.f32 	%f6676, %f1795, %f1796, %f6676;
	@%p135 bra 	$L__BB0_112;
	setp.eq.s32 	%p136, %r17, 8;
	ld.shared.f32 	%f1798, [%r60+28];
	add.s32 	%r69, %r68, %r62;
	ld.shared.f32 	%f1799, [%r69];
	fma.rn.f32 	%f6676, %f1798, %f1799, %f6676;
	@%p136 bra 	$L__BB0_112;
	setp.eq.s32 	%p137, %r17, 9;
	ld.shared.f32 	%f1801, [%r60+32];
	add.s32 	%r70, %r69, %r62;
	ld.shared.f32 	%f1802, [%r70];
	fma.rn.f32 	%f6676, %f1801, %f1802, %f6676;
	@%p137 bra 	$L__BB0_112;
	setp.eq.s32 	%p138, %r17, 10;
	ld.shared.f32 	%f1804, [%r60+36];
	add.s32 	%r71, %r70, %r62;
	ld.shared.f32 	%f1805, [%r71];
	fma.rn.f32 	%f6676, %f1804, %f1805, %f6676;
	@%p138 bra 	$L__BB0_112;
	setp.eq.s32 	%p139, %r17, 11;
	ld.shared.f32 	%f1807, [%r60+40];
	add.s32 	%r72, %r71, %r62;
	ld.shared.f32 	%f1808, [%r72];
	fma.rn.f32 	%f6676, %f1807, %f1808, %f6676;
	@%p139 bra 	$L__BB0_112;
	setp.eq.s32 	%p140, %r17, 12;
	ld.shared.f32 	%f1810, [%r60+44];
	add.s32 	%r73, %r72, %r62;
	ld.shared.f32 	%f1811, [%r73];
	fma.rn.f32 	%f6676, %f1810, %f1811, %f6676;
	@%p140 bra 	$L__BB0_112;
	setp.eq.s32 	%p141, %r17, 13;
	ld.shared.f32 	%f1813, [%r60+48];
	add.s32 	%r74, %r73, %r62;
	ld.shared.f32 	%f1814, [%r74];
	fma.rn.f32 	%f6676, %f1813, %f1814, %f6676;
	@%p141 bra 	$L__BB0_112;
	setp.eq.s32 	%p142, %r17, 14;
	ld.shared.f32 	%f1816, [%r60+52];
	add.s32 	%r75, %r74, %r62;
	ld.shared.f32 	%f1817, [%r75];
	fma.rn.f32 	%f6676, %f1816, %f1817, %f6676;
	@%p142 bra 	$L__BB0_112;
	ld.shared.f32 	%f1819, [%r60+56];
	add.s32 	%r777, %r75, %r62;
	ld.shared.f32 	%f1820, [%r777];
	fma.rn.f32 	%f6676, %f1819, %f1820, %f6676;
$L__BB0_112:
	setp.ne.s32 	%p160, %r1, 0;
	mad.lo.s32 	%r792, %r2739, %r547, %r13;
	mul.wide.s32 	%rd51, %r792, 4;
	add.s64 	%rd7, %rd3, %rd51;
	ld.global.f32 	%f1947, [%rd7];
	add.s64 	%rd8, %rd2, %rd51;
	ld.global.f32 	%f1948, [%rd8];
	max.f32 	%f149, %f1947, %f69;
	sub.f32 	%f1949, %f1947, %f149;
	mul.f32 	%f1950, %f1949, 0f3FB8AA3B;
	ex2.approx.f32 	%f1951, %f1950;
	mul.f32 	%f150, %f1948, %f1951;
	sub.f32 	%f1952, %f69, %f149;
	mul.f32 	%f1953, %f1952, 0f3FB8AA3B;
	ex2.approx.f32 	%f151, %f1953;
	mov.b32 	%f1954, %r51;
	fma.rn.f32 	%f152, %f151, %f1954, %f150;
	@%p160 bra 	$L__BB0_114;
	st.global.f32 	[%rd7], %f149;
	st.global.f32 	[%rd8], %f152;
$L__BB0_114:
	mad.lo.s32 	%r76, %r2739, %r2, %r4;
	add.s32 	%r793, %r9, %r76;
	setp.ne.s32 	%p161, %r545, 64;
	rcp.rn.f32 	%f153, %f152;
	mul.wide.s32 	%rd52, %r793, 4;
	add.s64 	%rd53, %rd1, %rd52;
	ld.global.f32 	%f1955, [%rd53];
	mul.f32 	%f1956, %f150, %f1955;
	fma.rn.f32 	%f1957, %f6676, %f151, %f1956;
	mul.f32 	%f1958, %f153, %f1957;
	st.global.f32 	[%rd53], %f1958;
	@%p161 bra 	$L__BB0_116;
	add.s32 	%r794, %r22, %r76;
	mul.wide.s32 	%rd54, %r794, 4;
	add.s64 	%rd55, %rd1, %rd54;
	ld.global.f32 	%f1959, [%rd55];
	mul.f32 	%f1960, %f150, %f1959;
	fma.rn.f32 	%f1961, %f6677, %f151, %f1960;
	mul.f32 	%f1962, %f153, %f1961;
	st.global.f32 	[%rd55], %f1962;
$L__BB0_116:
	bar.sync 	0;
	add.s32 	%r2739, %r2739, 1;
	setp.ne.s32 	%p162, %r2739, %r546;
	@%p162 bra 	$L__BB0_6;
	ld.param.u64 	%rd256, [_Z14forward_kernelPKfS0_S0_iiiifPfS1_S1__param_2];
	ld.param.u64 	%rd243, [_Z14forward_kernelPKfS0_S0_iiiifPfS1_S1__param_1];
	bar.sync 	0;
	mul.wide.s32 	%rd56, %r2, 4;
	mad.lo.s32 	%r795, %r2738, %r2, %r4;
	add.s32 	%r796, %r9, %r795;
	cvta.to.global.u64 	%rd9, %rd243;
	mul.wide.s32 	%rd57, %r796, 4;
	add.s64 	%rd58, %rd9, %rd57;
	add.s64 	%rd59, %rd58, %rd56;
	ld.global.nc.f32 	%f1963, [%rd59];
	shl.b32 	%r797, %r9, 2;
	add.s32 	%r798, %r6, %r797;
	st.shared.f32 	[%r798], %f1963;
	cvta.to.global.u64 	%rd60, %rd256;
	add.s64 	%rd61, %rd60, %rd57;
	add.s64 	%rd62, %rd61, %rd56;
	ld.global.nc.f32 	%f1964, [%rd62];
	add.s32 	%r799, %r7, %r797;
	st.shared.f32 	[%r799], %f1964;
	@%p161 bra 	$L__BB0_119;
	ld.param.u64 	%rd257, [_Z14forward_kernelPKfS0_S0_iiiifPfS1_S1__param_2];
	mad.lo.s32 	%r800, %r2738, %r2, %r4;
	add.s32 	%r801, %r800, %r2;
	cvt.s64.s32 	%rd63, %r801;
	mov.u32 	%r802, %tid.y;
	shl.b32 	%r803, %r802, 6;
	add.s32 	%r804, %r1, %r803;
	cvt.u64.u32 	%rd64, %r804;
	add.s64 	%rd65, %rd63, %rd64;
	shl.b64 	%rd66, %rd65, 2;
	add.s64 	%rd67, %rd9, %rd66;
	ld.global.nc.f32 	%f1965, [%rd67+128];
	shl.b32 	%r805, %r804, 2;
	add.s32 	%r806, %r6, %r805;
	st.shared.f32 	[%r806+128], %f1965;
	cvta.to.global.u64 	%rd68, %rd257;
	add.s64 	%rd69, %rd68, %rd66;
	ld.global.nc.f32 	%f1966, [%rd69+128];
	add.s32 	%r807, %r7, %r805;
	st.shared.f32 	[%r807+128], %f1966;
$L__BB0_119:
	bar.sync 	0;
	mov.b32 	%r2752, 0;
$L__BB0_120:
	setp.ne.s32 	%p164, %r545, 64;
	mad.lo.s32 	%r79, %r2752, %r2, %r4;
	add.s32 	%r809, %r9, %r79;
	mul.wide.s32 	%rd70, %r809, 4;
	add.s64 	%rd71, %rd4, %rd70;
	ld.global.nc.f32 	%f1967, [%rd71];
	st.shared.f32 	[%r10], %f1967;
	@%p164 bra 	$L__BB0_122;
	add.s32 	%r810, %r22, %r79;
	mul.wide.s32 	%rd72, %r810, 4;
	add.s64 	%rd73, %rd4, %rd72;
	ld.global.nc.f32 	%f1968, [%rd73];
	st.shared.f32 	[%r11+128], %f1968;
$L__BB0_122:
	setp.lt.s32 	%p165, %r547, 1;
	bar.sync 	0;
	mov.b32 	%r2757, -8388608;
	@%p165 bra 	$L__BB0_165;
	setp.eq.s32 	%p166, %r545, 64;
	@%p166 bra 	$L__BB0_144;
	setp.lt.u32 	%p167, %r14, 3;
	mov.f32 	%f6680, 0fFF800000;
	mov.b32 	%r2754, 0;
	@%p167 bra 	$L__BB0_135;
	mov.f32 	%f6680, 0fFF800000;
	mov.b32 	%r2753, 0;
$L__BB0_126:
	setp.ne.s32 	%p168, %r1, 0;
	ld.shared.f32 	%f6681, [%r10];
	mad.lo.s32 	%r814, %r2753, %r545, %r1;
	shl.b32 	%r815, %r814, 2;
	add.s32 	%r81, %r6, %r815;
	ld.shared.f32 	%f1972, [%r81];
	fma.rn.f32 	%f1973, %f6681, %f1972, 0f00000000;
	mov.b32 	%r816, %f1973;
	shfl.sync.down.b32	%r817|%p169, %r816, 16, 31, -1;
	mov.b32 	%f1974, %r817;
	add.f32 	%f1975, %f1973, %f1974;
	mov.b32 	%r818, %f1975;
	shfl.sync.down.b32	%r819|%p170, %r818, 8, 31, -1;
	mov.b32 	%f1976, %r819;
	add.f32 	%f1977, %f1975, %f1976;
	mov.b32 	%r820, %f1977;
	shfl.sync.down.b32	%r821|%p171, %r820, 4, 31, -1;
	mov.b32 	%f1978, %r821;
	add.f32 	%f1979, %f1977, %f1978;
	mov.b32 	%r822, %f1979;
	shfl.sync.down.b32	%r823|%p172, %r822, 2, 31, -1;
	mov.b32 	%f1980, %r823;
	add.f32 	%f1981, %f1979, %f1980;
	mov.b32 	%r824, %f1981;
	shfl.sync.down.b32	%r825|%p173, %r824, 1, 31, -1;
	mov.b32 	%f1982, %r825;
	add.f32 	%f156, %f1981, %f1982;
	add.s32 	%r826, %r2753, %r12;
	shl.b32 	%r827, %r826, 2;
	add.s32 	%r82, %r8, %r827;
	@%p168 bra 	$L__BB0_128;
	mul.f32 	%f1983, %f1378, %f156;
	st.shared.f32 	[%r82], %f1983;
	max.f32 	%f6680, %f6680, %f1983;
	ld.shared.f32 	%f6681, [%r10];
$L__BB0_128:
	setp.ne.s32 	%p174, %r1, 0;
	shl.b32 	%r83, %r545, 2;
	add.s32 	%r84, %r81, %r83;
	ld.shared.f32 	%f1984, [%r84];
	fma.rn.f32 	%f1985, %f6681, %f1984, 0f00000000;
	mov.b32 	%r828, %f1985;
	shfl.sync.down.b32	%r829|%p175, %r828, 16, 31, -1;
	mov.b32 	%f1986, %r829;
	add.f32 	%f1987, %f1985, %f1986;
	mov.b32 	%r830, %f1987;
	shfl.sync.down.b32	%r831|%p176, %r830, 8, 31, -1;
	mov.b32 	%f1988, %r831;
	add.f32 	%f1989, %f1987, %f1988;
	mov.b32 	%r832, %f1989;
	shfl.sync.down.b32	%r833|%p177, %r832, 4, 31, -1;
	mov.b32 	%f1990, %r833;
	add.f32 	%f1991, %f1989, %f1990;
	mov.b32 	%r834, %f1991;
	shfl.sync.down.b32	%r835|%p178, %r834, 2, 31, -1;
	mov.b32 	%f1992, %r835;
	add.f32 	%f1993, %f1991, %f1992;
	mov.b32 	%r836, %f1993;
	shfl.sync.down.b32	%r837|%p179, %r836, 1, 31, -1;
	mov.b32 	%f1994, %r837;
	add.f32 	%f161, %f1993, %f1994;
	@%p174 bra 	$L__BB0_130;
	mul.f32 	%f1995, %f1378, %f161;
	st.shared.f32 	[%r82+4], %f1995;
	max.f32 	%f6680, %f6680, %f1995;
	ld.shared.f32 	%f6681, [%r10];
$L__BB0_130:
	setp.ne.s32 	%p180, %r1, 0;
	add.s32 	%r85, %r84, %r83;
	ld.shared.f32 	%f1996, [%r85];
	fma.rn.f32 	%f1997, %f6681, %f1996, 0f00000000;
	mov.b32 	%r838, %f1997;
	shfl.sync.down.b32	%r839|%p181, %r838, 16, 31, -1;
	mov.b32 	%f1998, %r839;
	add.f32 	%f1999, %f1997, %f1998;
	mov.b32 	%r840, %f1999;
	shfl.sync.down.b32	%r841|%p182, %r840, 8, 31, -1;
	mov.b32 	%f2000, %r841;
	add.f32 	%f2001, %f1999, %f2000;
	mov.b32 	%r842, %f2001;
	shfl.sync.down.b32	%r843|%p183, %r842, 4, 31, -1;
	mov.b32 	%f2002, %r843;
	add.f32 	%f2003, %f2001, %f2002;
	mov.b32 	%r844, %f2003;
	shfl.sync.down.b32	%r845|%p184, %r844, 2, 31, -1;
	mov.b32 	%f2004, %r845;
	add.f32 	%f2005, %f2003, %f2004;
	mov.b32 	%r846, %f2005;
	shfl.sync.down.b32	%r847|%p185, %r846, 1, 31, -1;
	mov.b32 	%f2006, %r847;
	add.f32 	%f166, %f2005, %f2006;
	@%p180 bra 	$L__BB0_132;
	mul.f32 	%f2007, %f1378, %f166;
	st.shared.f32 	[%r82+8], %f2007;
	max.f32 	%f6680, %f6680, %f2007;
	ld.shared.f32 	%f6681, [%r10];
$L__BB0_132:
	setp.ne.s32 	%p186, %r1, 0;
	add.s32 	%r848, %r85, %r83;
	ld.shared.f32 	%f2008, [%r848];
	fma.rn.f32 	%f2009, %f6681, %f2008, 0f00000000;
	mov.b32 	%r849, %f2009;
	shfl.sync.down.b32	%r850|%p187, %r849, 16, 31, -1;
	mov.b32 	%f2010, %r850;
	add.f32 	%f2011, %f2009, %f2010;
	mov.b32 	%r851, %f2011;
	shfl.sync.down.b32	%r852|%p188, %r851, 8, 31, -1;
	mov.b32 	%f2012, %r852;
	add.f32 	%f2013, %f2011, %f2012;
	mov.b32 	%r853, %f2013;
	shfl.sync.down.b32	%r854|%p189, %r853, 4, 31, -1;
	mov.b32 	%f2014, %r854;
	add.f32 	%f2015, %f2013, %f2014;
	mov.b32 	%r855, %f2015;
	shfl.sync.down.b32	%r856|%p190, %r855, 2, 31, -1;
	mov.b32 	%f2016, %r856;
	add.f32 	%f2017, %f2015, %f2016;
	mov.b32 	%r857, %f2017;
	shfl.sync.down.b32	%r858|%p191, %r857, 1, 31, -1;
	mov.b32 	%f2018, %r858;
	add.f32 	%f171, %f2017, %f2018;
	@%p186 bra 	$L__BB0_134;
	mul.f32 	%f2019, %f1378, %f171;
	st.shared.f32 	[%r82+12], %f2019;
	max.f32 	%f6680, %f6680, %f2019;
$L__BB0_134:
	add.s32 	%r2753, %r2753, 4;
	setp.ne.s32 	%p192, %r2753, %r16;
	mov.u32 	%r2754, %r16;
	@%p192 bra 	$L__BB0_126;
$L__BB0_135:
	setp.eq.s32 	%p193, %r15, 0;
	@%p193 bra 	$L__BB0_164;
	setp.ne.s32 	%p194, %r1, 0;
	ld.shared.f32 	%f2020, [%r10];
	mad.lo.s32 	%r859, %r2754, %r545, %r1;
	shl.b32 	%r860, %r859, 2;
	add.s32 	%r88, %r6, %r860;
	ld.shared.f32 	%f2021, [%r88];
	fma.rn.f32 	%f2022, %f2020, %f2021, 0f00000000;
	mov.b32 	%r861, %f2022;
	shfl.sync.down.b32	%r862|%p195, %r861, 16, 31, -1;
	mov.b32 	%f2023, %r862;
	add.f32 	%f2024, %f2022, %f2023;
	mov.b32 	%r863, %f2024;
	shfl.sync.down.b32	%r864|%p196, %r863, 8, 31, -1;
	mov.b32 	%f2025, %r864;
	add.f32 	%f2026, %f2024, %f2025;
	mov.b32 	%r865, %f2026;
	shfl.sync.down.b32	%r866|%p197, %r865, 4, 31, -1;
	mov.b32 	%f2027, %r866;
	add.f32 	%f2028, %f2026, %f2027;
	mov.b32 	%r867, %f2028;
	shfl.sync.down.b32	%r868|%p198, %r867, 2, 31, -1;
	mov.b32 	%f2029, %r868;
	add.f32 	%f2030, %f2028, %f2029;
	mov.b32 	%r869, %f2030;
	shfl.sync.down.b32	%r870|%p199, %r869, 1, 31, -1;
	mov.b32 	%f2031, %r870;
	add.f32 	%f176, %f2030, %f2031;
	add.s32 	%r871, %r2754, %r12;
	shl.b32 	%r872, %r871, 2;
	add.s32 	%r89, %r8, %r872;
	@%p194 bra 	$L__BB0_138;
	mul.f32 	%f2032, %f1378, %f176;
	st.shared.f32 	[%r89], %f2032;
	max.f32 	%f6680, %f6680, %f2032;
$L__BB0_138:
	setp.eq.s32 	%p200, %r15, 1;
	@%p200 bra 	$L__BB0_164;
	setp.ne.s32 	%p201, %r1, 0;
	ld.shared.f32 	%f2033, [%r10];
	shl.b32 	%r90, %r545, 2;
	add.s32 	%r91, %r88, %r90;
	ld.shared.f32 	%f2034, [%r91];
	fma.rn.f32 	%f2035, %f2033, %f2034, 0f00000000;
	mov.b32 	%r873, %f2035;
	shfl.sync.down.b32	%r874|%p202, %r873, 16, 31, -1;
	mov.b32 	%f2036, %r874;
	add.f32 	%f2037, %f2035, %f2036;
	mov.b32 	%r875, %f2037;
	shfl.sync.down.b32	%r876|%p203, %r875, 8, 31, -1;
	mov.b32 	%f2038, %r876;
	add.f32 	%f2039, %f2037, %f2038;
	mov.b32 	%r877, %f2039;
	shfl.sync.down.b32	%r878|%p204, %r877, 4, 31, -1;
	mov.b32 	%f2040, %r878;
	add.f32 	%f2041, %f2039, %f2040;
	mov.b32 	%r879, %f2041;
	shfl.sync.down.b32	%r880|%p205, %r879, 2, 31, -1;
	mov.b32 	%f2042, %r880;
	add.f32 	%f2043, %f2041, %f2042;
	mov.b32 	%r881, %f2043;
	shfl.sync.down.b32	%r882|%p206, %r881, 1, 31, -1;
	mov.b32 	%f2044, %r882;
	add.f32 	%f179, %f2043, %f2044;
	@%p201 bra 	$L__BB0_141;
	mul.f32 	%f2045, %f1378, %f179;
	st.shared.f32 	[%r89+4], %f2045;
	max.f32 	%f6680, %f6680, %f2045;
$L__BB0_141:
	setp.eq.s32 	%p207, %r15, 2;
	@%p207 bra 	$L__BB0_164;
	setp.ne.s32 	%p208, %r1, 0;
	ld.shared.f32 	%f2046, [%r10];
	add.s32 	%r883, %r91, %r90;
	ld.shared.f32 	%f2047, [%r883];
	fma.rn.f32 	%f2048, %f2046, %f2047, 0f00000000;
	mov.b32 	%r884, %f2048;
	shfl.sync.down.b32	%r885|%p209, %r884, 16, 31, -1;
	mov.b32 	%f2049, %r885;
	add.f32 	%f2050, %f2048, %f2049;
	mov.b32 	%r886, %f2050;
	shfl.sync.down.b32	%r887|%p210, %r886, 8, 31, -1;
	mov.b32 	%f2051, %r887;
	add.f32 	%f2052, %f2050, %f2051;
	mov.b32 	%r888, %f2052;
	shfl.sync.down.b32	%r889|%p211, %r888, 4, 31, -1;
	mov.b32 	%f2053, %r889;
	add.f32 	%f2054, %f2052, %f2053;
	mov.b32 	%r890, %f2054;
	shfl.sync.down.b32	%r891|%p212, %r890, 2, 31, -1;
	mov.b32 	%f2055, %r891;
	add.f32 	%f2056, %f2054, %f2055;
	mov.b32 	%r892, %f2056;
	shfl.sync.down.b32	%r893|%p213, %r892, 1, 31, -1;
	mov.b32 	%f2057, %r893;
	add.f32 	%f182, %f2056, %f2057;
	@%p208 bra 	$L__BB0_164;
	mul.f32 	%f2058, %f1378, %f182;
	st.shared.f32 	[%r89+8], %f2058;
	max.f32 	%f6680, %f6680, %f2058;
	bra.uni 	$L__BB0_164;
$L__BB0_144:
	setp.lt.u32 	%p214, %r14, 3;
	mov.f32 	%f6680, 0fFF800000;
	mov.b32 	%r2756, 0;
	@%p214 bra 	$L__BB0_155;
	mov.f32 	%f6680, 0fFF800000;
	mov.b32 	%r2755, 0;
$L__BB0_146:
	setp.ne.s32 	%p215, %r1, 0;
	ld.shared.f32 	%f6695, [%r10];
	shl.b32 	%r896, %r2755, 6;
	add.s32 	%r897, %r896, %r1;
	shl.b32 	%r898, %r897, 2;
	add.s32 	%r93, %r6, %r898;
	ld.shared.f32 	%f2062, [%r93];
	fma.rn.f32 	%f2063, %f6695, %f2062, 0f00000000;
	ld.shared.f32 	%f6694, [%r11+128];
	ld.shared.f32 	%f2064, [%r93+128];
	fma.rn.f32 	%f2065, %f6694, %f2064, %f2063;
	mov.b32 	%r899, %f2065;
	shfl.sync.down.b32	%r900|%p216, %r899, 16, 31, -1;
	mov.b32 	%f2066, %r900;
	add.f32 	%f2067, %f2065, %f2066;
	mov.b32 	%r901, %f2067;
	shfl.sync.down.b32	%r902|%p217, %r901, 8, 31, -1;
	mov.b32 	%f2068, %r902;
	add.f32 	%f2069, %f2067, %f2068;
	mov.b32 	%r903, %f2069;
	shfl.sync.down.b32	%r904|%p218, %r903, 4, 31, -1;
	mov.b32 	%f2070, %r904;
	add.f32 	%f2071, %f2069, %f2070;
	mov.b32 	%r905, %f2071;
	shfl.sync.down.b32	%r906|%p219, %r905, 2, 31, -1;
	mov.b32 	%f2072, %r906;
	add.f32 	%f2073, %f2071, %f2072;
	mov.b32 	%r907, %f2073;
	shfl.sync.down.b32	%r908|%p220, %r907, 1, 31, -1;
	mov.b32 	%f2074, %r908;
	add.f32 	%f187, %f2073, %f2074;
	add.s32 	%r909, %r2755, %r12;
	shl.b32 	%r910, %r909, 2;
	add.s32 	%r94, %r8, %r910;
	@%p215 bra 	$L__BB0_148;
	mul.f32 	%f2075, %f1378, %f187;
	st.shared.f32 	[%r94], %f2075;
	max.f32 	%f6680, %f6680, %f2075;
	ld.shared.f32 	%f6695, [%r10];
	ld.shared.f32 	%f6694, [%r11+128];
$L__BB0_148:
	setp.ne.s32 	%p221, %r1, 0;
	ld.shared.f32 	%f2076, [%r93+256];
	fma.rn.f32 	%f2077, %f6695, %f2076, 0f00000000;
	ld.shared.f32 	%f2078, [%r93+384];
	fma.rn.f32 	%f2079, %f6694, %f2078, %f2077;
	mov.b32 	%r911, %f2079;
	shfl.sync.down.b32	%r912|%p222, %r911, 16, 31, -1;
	mov.b32 	%f2080, %r912;
	add.f32 	%f2081, %f2079, %f2080;
	mov.b32 	%r913, %f2081;
	shfl.sync.down.b32	%r914|%p223, %r913, 8, 31, -1;
	mov.b32 	%f2082, %r914;
	add.f32 	%f2083, %f2081, %f2082;
	mov.b32 	%r915, %f2083;
	shfl.sync.down.b32	%r916|%p224, %r915, 4, 31, -1;
	mov.b32 	%f2084, %r916;
	add.f32 	%f2085, %f2083, %f2084;
	mov.b32 	%r917, %f2085;
	shfl.sync.down.b32	%r918|%p225, %r917, 2, 31, -1;
	mov.b32 	%f2086, %r918;
	add.f32 	%f2087, %f2085, %f2086;
	mov.b32 	%r919, %f2087;
	shfl.sync.down.b32	%r920|%p226, %r919, 1, 31, -1;
	mov.b32 	%f2088, %r920;
	add.f32 	%f194, %f2087, %f2088;
	@%p221 bra 	$L__BB0_150;
	mul.f32 	%f2089, %f1378, %f194;
	st.shared.f32 	[%r94+4], %f2089;
	max.f32 	%f6680, %f6680, %f2089;
	ld.shared.f32 	%f6695, [%r10];
	ld.shared.f32 	%f6694, [%r11+128];
$L__BB0_150:
	setp.ne.s32 	%p227, %r1, 0;
	ld.shared.f32 	%f2090, [%r93+512];
	fma.rn.f32 	%f2091, %f6695, %f2090, 0f00000000;
	ld.shared.f32 	%f2092, [%r93+640];
	fma.rn.f32 	%f2093, %f6694, %f2092, %f2091;
	mov.b32 	%r921, %f2093;
	shfl.sync.down.b32	%r922|%p228, %r921, 16, 31, -1;
	mov.b32 	%f2094, %r922;
	add.f32 	%f2095, %f2093, %f2094;
	mov.b32 	%r923, %f2095;
	shfl.sync.down.b32	%r924|%p229, %r923, 8, 31, -1;
	mov.b32 	%f2096, %r924;
	add.f32 	%f2097, %f2095, %f2096;
	mov.b32 	%r925, %f2097;
	shfl.sync.down.b32	%r926|%p230, %r925, 4, 31, -1;
	mov.b32 	%f2098, %r926;
	add.f32 	%f2099, %f2097, %f2098;
	mov.b32 	%r927, %f2099;
	shfl.sync.down.b32	%r928|%p231, %r927, 2, 31, -1;
	mov.b32 	%f2100, %r928;
	add.f32 	%f2101, %f2099, %f2100;
	mov.b32 	%r929, %f2101;
	shfl.sync.down.b32	%r930|%p232, %r929, 1, 31, -1;
	mov.b32 	%f2102, %r930;
	add.f32 	%f201, %f2101, %f2102;
	@%p227 bra 	$L__BB0_152;
	mul.f32 	%f2103, %f1378, %f201;
	st.shared.f32 	[%r94+8], %f2103;
	max.f32 	%f6680, %f6680, %f2103;
	ld.shared.f32 	%f6695, [%r10];
	ld.shared.f32 	%f6694, [%r11+128];
$L__BB0_152:
	setp.ne.s32 	%p233, %r1, 0;
	ld.shared.f32 	%f2104, [%r93+768];
	fma.rn.f32 	%f2105, %f6695, %f2104, 0f00000000;
	ld.shared.f32 	%f2106, [%r93+896];
	fma.rn.f32 	%f2107, %f6694, %f2106, %f2105;
	mov.b32 	%r931, %f2107;
	shfl.sync.down.b32	%r932|%p234, %r931, 16, 31, -1;
	mov.b32 	%f2108, %r932;
	add.f32 	%f2109, %f2107, %f2108;
	mov.b32 	%r933, %f2109;
	shfl.sync.down.b32	%r934|%p235, %r933, 8, 31, -1;
	mov.b32 	%f2110, %r934;
	add.f32 	%f2111, %f2109, %f2110;
	mov.b32 	%r935, %f2111;
	shfl.sync.down.b32	%r936|%p236, %r935, 4, 31, -1;
	mov.b32 	%f2112, %r936;
	add.f32 	%f2113, %f2111, %f2112;
	mov.b32 	%r937, %f2113;
	shfl.sync.down.b32	%r938|%p237, %r937, 2, 31, -1;
	mov.b32 	%f2114, %r938;
	add.f32 	%f2115, %f2113, %f2114;
	mov.b32 	%r939, %f2115;
	shfl.sync.down.b32	%r940|%p238, %r939, 1, 31, -1;
	mov.b32 	%f2116, %r940;
	add.f32 	%f208, %f2115, %f2116;
	@%p233 bra 	$L__BB0_154;
	mul.f32 	%f2117, %f1378, %f208;
	st.shared.f32 	[%r94+12], %f2117;
	max.f32 	%f6680, %f6680, %f2117;
$L__BB0_154:
	add.s32 	%r2755, %r2755, 4;
	setp.ne.s32 	%p239, %r2755, %r16;
	mov.u32 	%r2756, %r16;
	@%p239 bra 	$L__BB0_146;
$L__BB0_155:
	setp.eq.s32 	%p240, %r15, 0;
	@%p240 bra 	$L__BB0_164;
	setp.ne.s32 	%p241, %r1, 0;
	ld.shared.f32 	%f2118, [%r10];
	shl.b32 	%r941, %r2756, 6;
	add.s32 	%r942, %r941, %r1;
	shl.b32 	%r943, %r942, 2;
	add.s32 	%r97, %r6, %r943;
	ld.shared.f32 	%f2119, [%r97];
	fma.rn.f32 	%f2120, %f2118, %f2119, 0f00000000;
	ld.shared.f32 	%f2121, [%r11+128];
	ld.shared.f32 	%f2122, [%r97+128];
	fma.rn.f32 	%f2123, %f2121, %f2122, %f2120;
	mov.b32 	%r944, %f2123;
	shfl.sync.down.b32	%r945|%p242, %r944, 16, 31, -1;
	mov.b32 	%f2124, %r945;
	add.f32 	%f2125, %f2123, %f2124;
	mov.b32 	%r946, %f2125;
	shfl.sync.down.b32	%r947|%p243, %r946, 8, 31, -1;
	mov.b32 	%f2126, %r947;
	add.f32 	%f2127, %f2125, %f2126;
	mov.b32 	%r948, %f2127;
	shfl.sync.down.b32	%r949|%p244, %r948, 4, 31, -1;
	mov.b32 	%f2128, %r949;
	add.f32 	%f2129, %f2127, %f2128;
	mov.b32 	%r950, %f2129;
	shfl.sync.down.b32	%r951|%p245, %r950, 2, 31, -1;
	mov.b32 	%f2130, %r951;
	add.f32 	%f2131, %f2129, %f2130;
	mov.b32 	%r952, %f2131;
	shfl.sync.down.b32	%r953|%p246, %r952, 1, 31, -1;
	mov.b32 	%f2132, %r953;
	add.f32 	%f213, %f2131, %f2132;
	add.s32 	%r954, %r2756, %r12;
	shl.b32 	%r955, %r954, 2;
	add.s32 	%r98, %r8, %r955;
	@%p241 bra 	$L__BB0_158;
	mul.f32 	%f2133, %f1378, %f213;
	st.shared.f32 	[%r98], %f2133;
	max.f32 	%f6680, %f6680, %f2133;
$L__BB0_158:
	setp.eq.s32 	%p247, %r15, 1;
	@%p247 bra 	$L__BB0_164;
	setp.ne.s32 	%p248, %r1, 0;
	ld.shared.f32 	%f2134, [%r10];
	ld.shared.f32 	%f2135, [%r97+256];
	fma.rn.f32 	%f2136, %f2134, %f2135, 0f00000000;
	ld.shared.f32 	%f2137, [%r11+128];
	ld.shared.f32 	%f2138, [%r97+384];
	fma.rn.f32 	%f2139, %f2137, %f2138, %f2136;
	mov.b32 	%r956, %f2139;
	shfl.sync.down.b32	%r957|%p249, %r956, 16, 31, -1;
	mov.b32 	%f2140, %r957;
	add.f32 	%f2141, %f2139, %f2140;
	mov.b32 	%r958, %f2141;
	shfl.sync.down.b32	%r959|%p250, %r958, 8, 31, -1;
	mov.b32 	%f2142, %r959;
	add.f32 	%f2143, %f2141, %f2142;
	mov.b32 	%r960, %f2143;
	shfl.sync.down.b32	%r961|%p251, %r960, 4, 31, -1;
	mov.b32 	%f2144, %r961;
	add.f32 	%f2145, %f2143, %f2144;
	mov.b32 	%r962, %f2145;
	shfl.sync.down.b32	%r963|%p252, %r962, 2, 31, -1;
	mov.b32 	%f2146, %r963;
	add.f32 	%f2147, %f2145, %f2146;
	mov.b32 	%r964, %f2147;
	shfl.sync.down.b32	%r965|%p253, %r964, 1, 31, -1;
	mov.b32 	%f2148, %r965;
	add.f32 	%f216, %f2147, %f2148;
	@%p248 bra 	$L__BB0_161;
	mul.f32 	%f2149, %f1378, %f216;
	st.shared.f32 	[%r98+4], %f2149;
	max.f32 	%f6680, %f6680, %f2149;
$L__BB0_161:
	setp.eq.s32 	%p254, %r15, 2;
	@%p254 bra 	$L__BB0_164;
	setp.ne.s32 	%p255, %r1, 0;
	ld.shared.f32 	%f2150, [%r10];
	ld.shared.f32 	%f2151, [%r97+512];
	fma.rn.f32 	%f2152, %f2150, %f2151, 0f00000000;
	ld.shared.f32 	%f2153, [%r11+128];
	ld.shared.f32 	%f2154, [%r97+640];
	fma.rn.f32 	%f2155, %f2153, %f2154, %f2152;
	mov.b32 	%r966, %f2155;
	shfl.sync.down.b32	%r967|%p256, %r966, 16, 31, -1;
	mov.b32 	%f2156, %r967;
	add.f32 	%f2157, %f2155, %f2156;
	mov.b32 	%r968, %f2157;
	shfl.sync.down.b32	%r969|%p257, %r968, 8, 31, -1;
	mov.b32 	%f2158, %r969;
	add.f32 	%f2159, %f2157, %f2158;
	mov.b32 	%r970, %f2159;
	shfl.sync.down.b32	%r971|%p258, %r970, 4, 31, -1;
	mov.b32 	%f2160, %r971;
	add.f32 	%f2161, %f2159, %f2160;
	mov.b32 	%r972, %f2161;
	shfl.sync.down.b32	%r973|%p259, %r972, 2, 31, -1;
	mov.b32 	%f2162, %r973;
	add.f32 	%f2163, %f2161, %f2162;
	mov.b32 	%r974, %f2163;
	shfl.sync.down.b32	%r975|%p260, %r974, 1, 31, -1;
	mov.b32 	%f2164, %r975;
	add.f32 	%f219, %f2163, %f2164;
	@%p255 bra 	$L__BB0_164;
	mul.f32 	%f2165, %f1378, %f219;
	st.shared.f32 	[%r98+8], %f2165;
	max.f32 	%f6680, %f6680, %f2165;
$L__BB0_164:
	mov.b32 	%r2757, %f6680;
$L__BB0_165:
	shfl.sync.idx.b32	%r977|%p261, %r2757, 0, 31, -1;
	mov.b32 	%f222, %r977;
	mov.b32 	%r2760, 0;
	@%p105 bra 	$L__BB0_186;
	setp.lt.u32 	%p263, %r14, 15;
	mov.f32 	%f6709, 0f00000000;
	mov.b32 	%r2759, 0;
	@%p263 bra 	$L__BB0_169;
	mov.f32 	%f6709, 0f00000000;
	mov.b32 	%r2758, 0;
$L__BB0_168:
	.pragma "nounroll";
	add.s32 	%r980, %r2758, %r12;
	shl.b32 	%r981, %r980, 2;
	add.s32 	%r982, %r8, %r981;
	ld.shared.f32 	%f2169, [%r982];
	sub.f32 	%f2170, %f2169, %f222;
	mul.f32 	%f2171, %f2170, 0f3FB8AA3B;
	ex2.approx.f32 	%f2172, %f2171;
	st.shared.f32 	[%r982], %f2172;
	add.f32 	%f2173, %f6709, %f2172;
	ld.shared.f32 	%f2174, [%r982+4];
	sub.f32 	%f2175, %f2174, %f222;
	mul.f32 	%f2176, %f2175, 0f3FB8AA3B;
	ex2.approx.f32 	%f2177, %f2176;
	st.shared.f32 	[%r982+4], %f2177;
	add.f32 	%f2178, %f2173, %f2177;
	ld.shared.f32 	%f2179, [%r982+8];
	sub.f32 	%f2180, %f2179, %f222;
	mul.f32 	%f2181, %f2180, 0f3FB8AA3B;
	ex2.approx.f32 	%f2182, %f2181;
	st.shared.f32 	[%r982+8], %f2182;
	add.f32 	%f2183, %f2178, %f2182;
	ld.shared.f32 	%f2184, [%r982+12];
	sub.f32 	%f2185, %f2184, %f222;
	mul.f32 	%f2186, %f2185, 0f3FB8AA3B;
	ex2.approx.f32 	%f2187, %f2186;
	st.shared.f32 	[%r982+12], %f2187;
	add.f32 	%f2188, %f2183, %f2187;
	ld.shared.f32 	%f2189, [%r982+16];
	sub.f32 	%f2190, %f2189, %f222;
	mul.f32 	%f2191, %f2190, 0f3FB8AA3B;
	ex2.approx.f32 	%f2192, %f2191;
	st.shared.f32 	[%r982+16], %f2192;
	add.f32 	%f2193, %f2188, %f2192;
	ld.shared.f32 	%f2194, [%r982+20];
	sub.f32 	%f2195, %f2194, %f222;
	mul.f32 	%f2196, %f2195, 0f3FB8AA3B;
	ex2.approx.f32 	%f2197, %f2196;
	st.shared.f32 	[%r982+20], %f2197;
	add.f32 	%f2198, %f2193, %f2197;
	ld.shared.f32 	%f2199, [%r982+24];
	sub.f32 	%f2200, %f2199, %f222;
	mul.f32 	%f2201, %f2200, 0f3FB8AA3B;
	ex2.approx.f32 	%f2202, %f2201;
	st.shared.f32 	[%r982+24], %f2202;
	add.f32 	%f2203, %f2198, %f2202;
	ld.shared.f32 	%f2204, [%r982+28];
	sub.f32 	%f2205, %f2204, %f222;
	mul.f32 	%f2206, %f2205, 0f3FB8AA3B;
	ex2.approx.f32 	%f2207, %f2206;
	st.shared.f32 	[%r982+28], %f2207;
	add.f32 	%f2208, %f2203, %f2207;
	ld.shared.f32 	%f2209, [%r982+32];
	sub.f32 	%f2210, %f2209, %f222;
	mul.f32 	%f2211, %f2210, 0f3FB8AA3B;
	ex2.approx.f32 	%f2212, %f2211;
	st.shared.f32 	[%r982+32], %f2212;
	add.f32 	%f2213, %f2208, %f2212;
	ld.shared.f32 	%f2214, [%r982+36];
	sub.f32 	%f2215, %f2214, %f222;
	mul.f32 	%f2216, %f2215, 0f3FB8AA3B;
	ex2.approx.f32 	%f2217, %f2216;
	st.shared.f32 	[%r982+36], %f2217;
	add.f32 	%f2218, %f2213, %f2217;
	ld.shared.f32 	%f2219, [%r982+40];
	sub.f32 	%f2220, %f2219, %f222;
	mul.f32 	%f2221, %f2220, 0f3FB8AA3B;
	ex2.approx.f32 	%f2222, %f2221;
	st.shared.f32 	[%r982+40], %f2222;
	add.f32 	%f2223, %f2218, %f2222;
	ld.shared.f32 	%f2224, [%r982+44];
	sub.f32 	%f2225, %f2224, %f222;
	mul.f32 	%f2226, %f2225, 0f3FB8AA3B;
	ex2.approx.f32 	%f2227, %f2226;
	st.shared.f32 	[%r982+44], %f2227;
	add.f32 	%f2228, %f2223, %f2227;
	ld.shared.f32 	%f2229, [%r982+48];
	sub.f32 	%f2230, %f2229, %f222;
	mul.f32 	%f2231, %f2230, 0f3FB8AA3B;
	ex2.approx.f32 	%f2232, %f2231;
	st.shared.f32 	[%r982+48], %f2232;
	add.f32 	%f2233, %f2228, %f2232;
	ld.shared.f32 	%f2234, [%r982+52];
	sub.f32 	%f2235, %f2234, %f222;
	mul.f32 	%f2236, %f2235, 0f3FB8AA3B;
	ex2.approx.f32 	%f2237, %f2236;
	st.shared.f32 	[%r982+52], %f2237;
	add.f32 	%f2238, %f2233, %f2237;
	ld.shared.f32 	%f2239, [%r982+56];
	sub.f32 	%f2240, %f2239, %f222;
	mul.f32 	%f2241, %f2240, 0f3FB8AA3B;
	ex2.approx.f32 	%f2242, %f2241;
	st.shared.f32 	[%r982+56], %f2242;
	add.f32 	%f2243, %f2238, %f2242;
	ld.shared.f32 	%f2244, [%r982+60];
	sub.f32 	%f2245, %f2244, %f222;
	mul.f32 	%f2246, %f2245, 0f3FB8AA3B;
	ex2.approx.f32 	%f2247, %f2246;
	st.shared.f32 	[%r982+60], %f2247;
	add.f32 	%f6709, %f2243, %f2247;
	add.s32 	%r2758, %r2758, 16;
	setp.ne.s32 	%p264, %r2758, %r18;
	mov.u32 	%r2759, %r18;
	@%p264 bra 	$L__BB0_168;
$L__BB0_169:
	setp.eq.s32 	%p265, %r17, 0;
	@%p265 bra 	$L__BB0_185;
	setp.eq.s32 	%p266, %r17, 1;
	add.s32 	%r983, %r2759, %r12;
	shl.b32 	%r984, %r983, 2;
	add.s32 	%r104, %r8, %r984;
	ld.shared.f32 	%f2248, [%r104];
	sub.f32 	%f2249, %f2248, %f222;
	mul.f32 	%f2250, %f2249, 0f3FB8AA3B;
	ex2.approx.f32 	%f2251, %f2250;
	st.shared.f32 	[%r104], %f2251;
	add.f32 	%f6709, %f6709, %f2251;
	@%p266 bra 	$L__BB0_185;
	setp.eq.s32 	%p267, %r17, 2;
	ld.shared.f32 	%f2252, [%r104+4];
	sub.f32 	%f2253, %f2252, %f222;
	mul.f32 	%f2254, %f2253, 0f3FB8AA3B;
	ex2.approx.f32 	%f2255, %f2254;
	st.shared.f32 	[%r104+4], %f2255;
	add.f32 	%f6709, %f6709, %f2255;
	@%p267 bra 	$L__BB0_185;
	setp.eq.s32 	%p268, %r17, 3;
	ld.shared.f32 	%f2256, [%r104+8];
	sub.f32 	%f2257, %f2256, %f222;
	mul.f32 	%f2258, %f2257, 0f3FB8AA3B;
	ex2.approx.f32 	%f2259, %f2258;
	st.shared.f32 	[%r104+8], %f2259;
	add.f32 	%f6709, %f6709, %f2259;
	@%p268 bra 	$L__BB0_185;
	setp.eq.s32 	%p269, %r17, 4;
	ld.shared.f32 	%f2260, [%r104+12];
	sub.f32 	%f2261, %f2260, %f222;
	mul.f32 	%f2262, %f2261, 0f3FB8AA3B;
	ex2.approx.f32 	%f2263, %f2262;
	st.shared.f32 	[%r104+12], %f2263;
	add.f32 	%f6709, %f6709, %f2263;
	@%p269 bra 	$L__BB0_185;
	setp.eq.s32 	%p270, %r17, 5;
	ld.shared.f32 	%f2264, [%r104+16];
	sub.f32 	%f2265, %f2264, %f222;
	mul.f32 	%f2266, %f2265, 0f3FB8AA3B;
	ex2.approx.f32 	%f2267, %f2266;
	st.shared.f32 	[%r104+16], %f2267;
	add.f32 	%f6709, %f6709, %f2267;
	@%p270 bra 	$L__BB0_185;
	setp.eq.s32 	%p271, %r17, 6;
	ld.shared.f32 	%f2268, [%r104+20];
	sub.f32 	%f2269, %f2268, %f222;
	mul.f32 	%f2270, %f2269, 0f3FB8AA3B;
	ex2.approx.f32 	%f2271, %f2270;
	st.shared.f32 	[%r104+20], %f2271;
	add.f32 	%f6709, %f6709, %f2271;
	@%p271 bra 	$L__BB0_185;
	setp.eq.s32 	%p272, %r17, 7;
	ld.shared.f32 	%f2272, [%r104+24];
	sub.f32 	%f2273, %f2272, %f222;
	mul.f32 	%f2274, %f2273, 0f3FB8AA3B;
	ex2.approx.f32 	%f2275, %f2274;
	st.shared.f32 	[%r104+24], %f2275;
	add.f32 	%f6709, %f6709, %f2275;
	@%p272 bra 	$L__BB0_185;
	setp.eq.s32 	%p273, %r17, 8;
	ld.shared.f32 	%f2276, [%r104+28];
	sub.f32 	%f2277, %f2276, %f222;
	mul.f32 	%f2278, %f2277, 0f3FB8AA3B;
	ex2.approx.f32 	%f2279, %f2278;
	st.shared.f32 	[%r104+28], %f2279;
	add.f32 	%f6709, %f6709, %f2279;
	@%p273 bra 	$L__BB0_185;
	setp.eq.s32 	%p274, %r17, 9;
	ld.shared.f32 	%f2280, [%r104+32];
	sub.f32 	%f2281, %f2280, %f222;
	mul.f32 	%f2282, %f2281, 0f3FB8AA3B;
	ex2.approx.f32 	%f2283, %f2282;
	st.shared.f32 	[%r104+32], %f2283;
	add.f32 	%f6709, %f6709, %f2283;
	@%p274 bra 	$L__BB0_185;
	setp.eq.s32 	%p275, %r17, 10;
	ld.shared.f32 	%f2284, [%r104+36];
	sub.f32 	%f2285, %f2284, %f222;
	mul.f32 	%f2286, %f2285, 0f3FB8AA3B;
	ex2.approx.f32 	%f2287, %f2286;
	st.shared.f32 	[%r104+36], %f2287;
	add.f32 	%f6709, %f6709, %f2287;
	@%p275 bra 	$L__BB0_185;
	setp.eq.s32 	%p276, %r17, 11;
	ld.shared.f32 	%f2288, [%r104+40];
	sub.f32 	%f2289, %f2288, %f222;
	mul.f32 	%f2290, %f2289, 0f3FB8AA3B;
	ex2.approx.f32 	%f2291, %f2290;
	st.shared.f32 	[%r104+40], %f2291;
	add.f32 	%f6709, %f6709, %f2291;
	@%p276 bra 	$L__BB0_185;
	setp.eq.s32 	%p277, %r17, 12;
	ld.shared.f32 	%f2292, [%r104+44];
	sub.f32 	%f2293, %f2292, %f222;
	mul.f32 	%f2294, %f2293, 0f3FB8AA3B;
	ex2.approx.f32 	%f2295, %f2294;
	st.shared.f32 	[%r104+44], %f2295;
	add.f32 	%f6709, %f6709, %f2295;
	@%p277 bra 	$L__BB0_185;
	setp.eq.s32 	%p278, %r17, 13;
	ld.shared.f32 	%f2296, [%r104+48];
	sub.f32 	%f2297, %f2296, %f222;
	mul.f32 	%f2298, %f2297, 0f3FB8AA3B;
	ex2.approx.f32 	%f2299, %f2298;
	st.shared.f32 	[%r104+48], %f2299;
	add.f32 	%f6709, %f6709, %f2299;
	@%p278 bra 	$L__BB0_185;
	setp.eq.s32 	%p279, %r17, 14;
	ld.shared.f32 	%f2300, [%r104+52];
	sub.f32 	%f2301, %f2300, %f222;
	mul.f32 	%f2302, %f2301, 0f3FB8AA3B;
	ex2.approx.f32 	%f2303, %f2302;
	st.shared.f32 	[%r104+52], %f2303;
	add.f32 	%f6709, %f6709, %f2303;
	@%p279 bra 	$L__BB0_185;
	ld.shared.f32 	%f2304, [%r104+56];
	sub.f32 	%f2305, %f2304, %f222;
	mul.f32 	%f2306, %f2305, 0f3FB8AA3B;
	ex2.approx.f32 	%f2307, %f2306;
	st.shared.f32 	[%r104+56], %f2307;
	add.f32 	%f6709, %f6709, %f2307;
$L__BB0_185:
	mov.b32 	%r2760, %f6709;
$L__BB0_186:
	setp.lt.s32 	%p280, %r547, 1;
	shfl.sync.idx.b32	%r107|%p281, %r2760, 0, 31, -1;
	mov.f32 	%f6719, 0f00000000;
	mov.f32 	%f6720, %f6719;
	@%p280 bra 	$L__BB0_226;
	setp.eq.s32 	%p282, %r545, 64;
	@%p282 bra 	$L__BB0_207;
	setp.lt.u32 	%p283, %r14, 15;
	mov.f32 	%f6719, 0f00000000;
	mov.b32 	%r2762, 0;
	@%p283 bra 	$L__BB0_191;
	mov.f32 	%f6719, 0f00000000;
	mov.b32 	%r2761, 0;
$L__BB0_190:
	.pragma "nounroll";
	add.s32 	%r987, %r2761, %r12;
	shl.b32 	%r988, %r987, 2;
	add.s32 	%r989, %r8, %r988;
	ld.shared.f32 	%f2312, [%r989];
	mad.lo.s32 	%r990, %r2761, %r545, %r1;
	shl.b32 	%r991, %r990, 2;
	add.s32 	%r992, %r7, %r991;
	ld.shared.f32 	%f2313, [%r992];
	fma.rn.f32 	%f2314, %f2312, %f2313, %f6719;
	ld.shared.f32 	%f2315, [%r989+4];
	shl.b32 	%r993, %r545, 2;
	add.s32 	%r994, %r992, %r993;
	ld.shared.f32 	%f2316, [%r994];
	fma.rn.f32 	%f2317, %f2315, %f2316, %f2314;
	ld.shared.f32 	%f2318, [%r989+8];
	add.s32 	%r995, %r994, %r993;
	ld.shared.f32 	%f2319, [%r995];
	fma.rn.f32 	%f2320, %f2318, %f2319, %f2317;
	ld.shared.f32 	%f2321, [%r989+12];
	add.s32 	%r996, %r995, %r993;
	ld.shared.f32 	%f2322, [%r996];
	fma.rn.f32 	%f2323, %f2321, %f2322, %f2320;
	ld.shared.f32 	%f2324, [%r989+16];
	add.s32 	%r997, %r996, %r993;
	ld.shared.f32 	%f2325, [%r997];
	fma.rn.f32 	%f2326, %f2324, %f2325, %f2323;
	ld.shared.f32 	%f2327, [%r989+20];
	add.s32 	%r998, %r997, %r993;
	ld.shared.f32 	%f2328, [%r998];
	fma.rn.f32 	%f2329, %f2327, %f2328, %f2326;
	ld.shared.f32 	%f2330, [%r989+24];
	add.s32 	%r999, %r998, %r993;
	ld.shared.f32 	%f2331, [%r999];
	fma.rn.f32 	%f2332, %f2330, %f2331, %f2329;
	ld.shared.f32 	%f2333, [%r989+28];
	add.s32 	%r1000, %r999, %r993;
	ld.shared.f32 	%f2334, [%r1000];
	fma.rn.f32 	%f2335, %f2333, %f2334, %f2332;
	ld.shared.f32 	%f2336, [%r989+32];
	add.s32 	%r1001, %r1000, %r993;
	ld.shared.f32 	%f2337, [%r1001];
	fma.rn.f32 	%f2338, %f2336, %f2337, %f2335;
	ld.shared.f32 	%f2339, [%r989+36];
	add.s32 	%r1002, %r1001, %r993;
	ld.shared.f32 	%f2340, [%r1002];
	fma.rn.f32 	%f2341, %f2339, %f2340, %f2338;
	ld.shared.f32 	%f2342, [%r989+40];
	add.s32 	%r1003, %r1002, %r993;
	ld.shared.f32 	%f2343, [%r1003];
	fma.rn.f32 	%f2344, %f2342, %f2343, %f2341;
	ld.shared.f32 	%f2345, [%r989+44];
	add.s32 	%r1004, %r1003, %r993;
	ld.shared.f32 	%f2346, [%r1004];
	fma.rn.f32 	%f2347, %f2345, %f2346, %f2344;
	ld.shared.f32 	%f2348, [%r989+48];
	add.s32 	%r1005, %r1004, %r993;
	ld.shared.f32 	%f2349, [%r1005];
	fma.rn.f32 	%f2350, %f2348, %f2349, %f2347;
	ld.shared.f32 	%f2351, [%r989+52];
	add.s32 	%r1006, %r1005, %r993;
	ld.shared.f32 	%f2352, [%r1006];
	fma.rn.f32 	%f2353, %f2351, %f2352, %f2350;
	ld.shared.f32 	%f2354, [%r989+56];
	add.s32 	%r1007, %r1006, %r993;
	ld.shared.f32 	%f2355, [%r1007];
	fma.rn.f32 	%f2356, %f2354, %f2355, %f2353;
	ld.shared.f32 	%f2357, [%r989+60];
	add.s32 	%r1008, %r1007, %r993;
	ld.shared.f32 	%f2358, [%r1008];
	fma.rn.f32 	%f6719, %f2357, %f2358, %f2356;
	add.s32 	%r2761, %r2761, 16;
	setp.ne.s32 	%p284, %r2761, %r18;
	mov.u32 	%r2762, %r18;
	@%p284 bra 	$L__BB0_190;
$L__BB0_191:
	setp.eq.s32 	%p285, %r17, 0;
	mov.f32 	%f6720, 0f00000000;
	@%p285 bra 	$L__BB0_226;
	setp.eq.s32 	%p286, %r17, 1;
	add.s32 	%r1009, %r2762, %r12;
	shl.b32 	%r1010, %r1009, 2;
	add.s32 	%r111, %r8, %r1010;
	ld.shared.f32 	%f2361, [%r111];
	mad.lo.s32 	%r1011, %r2762, %r545, %r1;
	shl.b32 	%r1012, %r1011, 2;
	add.s32 	%r112, %r7, %r1012;
	ld.shared.f32 	%f2362, [%r112];
	fma.rn.f32 	%f6719, %f2361, %f2362, %f6719;
	@%p286 bra 	$L__BB0_226;
	setp.eq.s32 	%p287, %r17, 2;
	ld.shared.f32 	%f2364, [%r111+4];
	shl.b32 	%r113, %r545, 2;
	add.s32 	%r114, %r112, %r113;
	ld.shared.f32 	%f2365, [%r114];
	fma.rn.f32 	%f6719, %f2364, %f2365, %f6719;
	@%p287 bra 	$L__BB0_226;
	setp.eq.s32 	%p288, %r17, 3;
	ld.shared.f32 	%f2367, [%r111+8];
	add.s32 	%r115, %r114, %r113;
	ld.shared.f32 	%f2368, [%r115];
	fma.rn.f32 	%f6719, %f2367, %f2368, %f6719;
	@%p288 bra 	$L__BB0_226;
	setp.eq.s32 	%p289, %r17, 4;
	ld.shared.f32 	%f2370, [%r111+12];
	add.s32 	%r116, %r115, %r113;
	ld.shared.f32 	%f2371, [%r116];
	fma.rn.f32 	%f6719, %f2370, %f2371, %f6719;
	@%p289 bra 	$L__BB0_226;
	setp.eq.s32 	%p290, %r17, 5;
	ld.shared.f32 	%f2373, [%r111+16];
	add.s32 	%r117, %r116, %r113;
	ld.shared.f32 	%f2374, [%r117];
	fma.rn.f32 	%f6719, %f2373, %f2374, %f6719;
	@%p290 bra 	$L__BB0_226;
	setp.eq.s32 	%p291, %r17, 6;
	ld.shared.f32 	%f2376, [%r111+20];
	add.s32 	%r118, %r117, %r113;
	ld.shared.f32 	%f2377, [%r118];
	fma.rn.f32 	%f6719, %f2376, %f2377, %f6719;
	@%p291 bra 	$L__BB0_226;
	setp.eq.s32 	%p292, %r17, 7;
	ld.shared.f32 	%f2379, [%r111+24];
	add.s32 	%r119, %r118, %r113;
	ld.shared.f32 	%f2380, [%r119];
	fma.rn.f32 	%f6719, %f2379, %f2380, %f6719;
	@%p292 bra 	$L__BB0_226;
	setp.eq.s32 	%p293, %r17, 8;
	ld.shared.f32 	%f2382, [%r111+28];
	add.s32 	%r120, %r119, %r113;
	ld.shared.f32 	%f2383, [%r120];
	fma.rn.f32 	%f6719, %f2382, %f2383, %f6719;
	@%p293 bra 	$L__BB0_226;
	setp.eq.s32 	%p294, %r17, 9;
	ld.shared.f32 	%f2385, [%r111+32];
	add.s32 	%r121, %r120, %r113;
	ld.shared.f32 	%f2386, [%r121];
	fma.rn.f32 	%f6719, %f2385, %f2386, %f6719;
	@%p294 bra 	$L__BB0_226;
	setp.eq.s32 	%p295, %r17, 10;
	ld.shared.f32 	%f2388, [%r111+36];
	add.s32 	%r122, %r121, %r113;
	ld.shared.f32 	%f2389, [%r122];
	fma.rn.f32 	%f6719, %f2388, %f2389, %f6719;
	@%p295 bra 	$L__BB0_226;
	setp.eq.s32 	%p296, %r17, 11;
	ld.shared.f32 	%f2391, [%r111+40];
	add.s32 	%r123, %r122, %r113;
	ld.shared.f32 	%f2392, [%r123];
	fma.rn.f32 	%f6719, %f2391, %f2392, %f6719;
	@%p296 bra 	$L__BB0_226;
	setp.eq.s32 	%p297, %r17, 12;
	ld.shared.f32 	%f2394, [%r111+44];
	add.s32 	%r124, %r123, %r113;
	ld.shared.f32 	%f2395, [%r124];
	fma.rn.f32 	%f6719, %f2394, %f2395, %f6719;
	@%p297 bra 	$L__BB0_226;
	setp.eq.s32 	%p298, %r17, 13;
	ld.shared.f32 	%f2397, [%r111+48];
	add.s32 	%r125, %r124, %r113;
	ld.shared.f32 	%f2398, [%r125];
	fma.rn.f32 	%f6719, %f2397, %f2398, %f6719;
	@%p298 bra 	$L__BB0_226;
	setp.eq.s32 	%p299, %r17, 14;
	ld.shared.f32 	%f2400, [%r111+52];
	add.s32 	%r126, %r125, %r113;
	ld.shared.f32 	%f2401, [%r126];
	fma.rn.f32 	%f6719, %f2400, %f2401, %f6719;
	@%p299 bra 	$L__BB0_226;
	ld.shared.f32 	%f2403, [%r111+56];
	add.s32 	%r1013, %r126, %r113;
	ld.shared.f32 	%f2404, [%r1013];
	fma.rn.f32 	%f6719, %f2403, %f2404, %f6719;
	bra.uni 	$L__BB0_226;
$L__BB0_207:
	setp.lt.u32 	%p300, %r14, 15;
	mov.f32 	%f6720, 0f00000000;
	mov.b32 	%r2764, 0;
	mov.f32 	%f6719, %f6720;
	@%p300 bra 	$L__BB0_210;
	mov.f32 	%f6720, 0f00000000;
	mov.b32 	%r2763, 0;
$L__BB0_209:
	.pragma "nounroll";
	add.s32 	%r1016, %r2763, %r12;
	shl.b32 	%r1017, %r1016, 2;
	add.s32 	%r1018, %r8, %r1017;
	ld.shared.f32 	%f2408, [%r1018];
	shl.b32 	%r1019, %r2763, 6;
	add.s32 	%r1020, %r1019, %r1;
	shl.b32 	%r1021, %r1020, 2;
	add.s32 	%r1022, %r7, %r1021;
	ld.shared.f32 	%f2409, [%r1022];
	fma.rn.f32 	%f2410, %f2408, %f2409, %f6719;
	ld.shared.f32 	%f2411, [%r1022+128];
	fma.rn.f32 	%f2412, %f2408, %f2411, %f6720;
	ld.shared.f32 	%f2413, [%r1018+4];
	ld.shared.f32 	%f2414, [%r1022+256];
	fma.rn.f32 	%f2415, %f2413, %f2414, %f2410;
	ld.shared.f32 	%f2416, [%r1022+384];
	fma.rn.f32 	%f2417, %f2413, %f2416, %f2412;
	ld.shared.f32 	%f2418, [%r1018+8];
	ld.shared.f32 	%f2419, [%r1022+512];
	fma.rn.f32 	%f2420, %f2418, %f2419, %f2415;
	ld.shared.f32 	%f2421, [%r1022+640];
	fma.rn.f32 	%f2422, %f2418, %f2421, %f2417;
	ld.shared.f32 	%f2423, [%r1018+12];
	ld.shared.f32 	%f2424, [%r1022+768];
	fma.rn.f32 	%f2425, %f2423, %f2424, %f2420;
	ld.shared.f32 	%f2426, [%r1022+896];
	fma.rn.f32 	%f2427, %f2423, %f2426, %f2422;
	ld.shared.f32 	%f2428, [%r1018+16];
	ld.shared.f32 	%f2429, [%r1022+1024];
	fma.rn.f32 	%f2430, %f2428, %f2429, %f2425;
	ld.shared.f32 	%f2431, [%r1022+1152];
	fma.rn.f32 	%f2432, %f2428, %f2431, %f2427;
	ld.shared.f32 	%f2433, [%r1018+20];
	ld.shared.f32 	%f2434, [%r1022+1280];
	fma.rn.f32 	%f2435, %f2433, %f2434, %f2430;
	ld.shared.f32 	%f2436, [%r1022+1408];
	fma.rn.f32 	%f2437, %f2433, %f2436, %f2432;
	ld.shared.f32 	%f2438, [%r1018+24];
	ld.shared.f32 	%f2439, [%r1022+1536];
	fma.rn.f32 	%f2440, %f2438, %f2439, %f2435;
	ld.shared.f32 	%f2441, [%r1022+1664];
	fma.rn.f32 	%f2442, %f2438, %f2441, %f2437;
	ld.shared.f32 	%f2443, [%r1018+28];
	ld.shared.f32 	%f2444, [%r1022+1792];
	fma.rn.f32 	%f2445, %f2443, %f2444, %f2440;
	ld.shared.f32 	%f2446, [%r1022+1920];
	fma.rn.f32 	%f2447, %f2443, %f2446, %f2442;
	ld.shared.f32 	%f2448, [%r1018+32];
	ld.shared.f32 	%f2449, [%r1022+2048];
	fma.rn.f32 	%f2450, %f2448, %f2449, %f2445;
	ld.shared.f32 	%f2451, [%r1022+2176];
	fma.rn.f32 	%f2452, %f2448, %f2451, %f2447;
	ld.shared.f32 	%f2453, [%r1018+36];
	ld.shared.f32 	%f2454, [%r1022+2304];
	fma.rn.f32 	%f2455, %f2453, %f2454, %f2450;
	ld.shared.f32 	%f2456, [%r1022+2432];
	fma.rn.f32 	%f2457, %f2453, %f2456, %f2452;
	ld.shared.f32 	%f2458, [%r1018+40];
	ld.shared.f32 	%f2459, [%r1022+2560];
	fma.rn.f32 	%f2460, %f2458, %f2459, %f2455;
	ld.shared.f32 	%f2461, [%r1022+2688];
	fma.rn.f32 	%f2462, %f2458, %f2461, %f2457;
	ld.shared.f32 	%f2463, [%r1018+44];
	ld.shared.f32 	%f2464, [%r1022+2816];
	fma.rn.f32 	%f2465, %f2463, %f2464, %f2460;
	ld.shared.f32 	%f2466, [%r1022+2944];
	fma.rn.f32 	%f2467, %f2463, %f2466, %f2462;
	ld.shared.f32 	%f2468, [%r1018+48];
	ld.shared.f32 	%f2469, [%r1022+3072];
	fma.rn.f32 	%f2470, %f2468, %f2469, %f2465;
	ld.shared.f32 	%f2471, [%r1022+3200];
	fma.rn.f32 	%f2472, %f2468, %f2471, %f2467;
	ld.shared.f32 	%f2473, [%r1018+52];
	ld.shared.f32 	%f2474, [%r1022+3328];
	fma.rn.f32 	%f2475, %f2473, %f2474, %f2470;
	ld.shared.f32 	%f2476, [%r1022+3456];
	fma.rn.f32 	%f2477, %f2473, %f2476, %f2472;
	ld.shared.f32 	%f2478, [%r1018+56];
	ld.shared.f32 	%f2479, [%r1022+3584];
	fma.rn.f32 	%f2480, %f2478, %f2479, %f2475;
	ld.shared.f32 	%f2481, [%r1022+3712];
	fma.rn.f32 	%f2482, %f2478, %f2481, %f2477;
	ld.shared.f32 	%f2483, [%r1018+60];
	ld.shared.f32 	%f2484, [%r1022+3840];
	fma.rn.f32 	%f6719, %f2483, %f2484, %f2480;
	ld.shared.f32 	%f2485, [%r1022+3968];
	fma.rn.f32 	%f6720, %f2483, %f2485, %f2482;
	add.s32 	%r2763, %r2763, 16;
	setp.ne.s32 	%p301, %r2763, %r18;
	mov.u32 	%r2764, %r18;
	@%p301 bra 	$L__BB0_209;
$L__BB0_210:
	setp.eq.s32 	%p302, %r17, 0;
	@%p302 bra 	$L__BB0_226;
	setp.eq.s32 	%p303, %r17, 1;
	add.s32 	%r1023, %r2764, %r12;
	shl.b32 	%r1024, %r1023, 2;
	add.s32 	%r130, %r8, %r1024;
	ld.shared.f32 	%f2486, [%r130];
	shl.b32 	%r1025, %r2764, 6;
	add.s32 	%r1026, %r1025, %r1;
	shl.b32 	%r1027, %r1026, 2;
	add.s32 	%r131, %r7, %r1027;
	ld.shared.f32 	%f2487, [%r131];
	fma.rn.f32 	%f6719, %f2486, %f2487, %f6719;
	ld.shared.f32 	%f2488, [%r131+128];
	fma.rn.f32 	%f6720, %f2486, %f2488, %f6720;
	@%p303 bra 	$L__BB0_226;
	setp.eq.s32 	%p304, %r17, 2;
	ld.shared.f32 	%f2489, [%r130+4];
	ld.shared.f32 	%f2490, [%r131+256];
	fma.rn.f32 	%f6719, %f2489, %f2490, %f6719;
	ld.shared.f32 	%f2491, [%r131+384];
	fma.rn.f32 	%f6720, %f2489, %f2491, %f6720;
	@%p304 bra 	$L__BB0_226;
	setp.eq.s32 	%p305, %r17, 3;
	ld.shared.f32 	%f2492, [%r130+8];
	ld.shared.f32 	%f2493, [%r131+512];
	fma.rn.f32 	%f6719, %f2492, %f2493, %f6719;
	ld.shared.f32 	%f2494, [%r131+640];
	fma.rn.f32 	%f6720, %f2492, %f2494, %f6720;
	@%p305 bra 	$L__BB0_226;
	setp.eq.s32 	%p306, %r17, 4;
	ld.shared.f32 	%f2495, [%r130+12];
	ld.shared.f32 	%f2496, [%r131+768];
	fma.rn.f32 	%f6719, %f2495, %f2496, %f6719;
	ld.shared.f32 	%f2497, [%r131+896];
	fma.rn.f32 	%f6720, %f2495, %f2497, %f6720;
	@%p306 bra 	$L__BB0_226;
	setp.eq.s32 	%p307, %r17, 5;
	ld.shared.f32 	%f2498, [%r130+16];
	ld.shared.f32 	%f2499, [%r131+1024];
	fma.rn.f32 	%f6719, %f2498, %f2499, %f6719;
	ld.shared.f32 	%f2500, [%r131+1152];
	fma.rn.f32 	%f6720, %f2498, %f2500, %f6720;
	@%p307 bra 	$L__BB0_226;
	setp.eq.s32 	%p308, %r17, 6;
	ld.shared.f32 	%f2501, [%r130+20];
	ld.shared.f32 	%f2502, [%r131+1280];
	fma.rn.f32 	%f6719, %f2501, %f2502, %f6719;
	ld.shared.f32 	%f2503, [%r131+1408];
	fma.rn.f32 	%f6720, %f2501, %f2503, %f6720;
	@%p308 bra 	$L__BB0_226;
	setp.eq.s32 	%p309, %r17, 7;
	ld.shared.f32 	%f2504, [%r130+24];
	ld.shared.f32 	%f2505, [%r131+1536];
	fma.rn.f32 	%f6719, %f2504, %f2505, %f6719;
	ld.shared.f32 	%f2506, [%r131+1664];
	fma.rn.f32 	%f6720, %f2504, %f2506, %f6720;
	@%p309 bra 	$L__BB0_226;
	setp.eq.s32 	%p310, %r17, 8;
	ld.shared.f32 	%f2507, [%r130+28];
	ld.shared.f32 	%f2508, [%r131+1792];
	fma.rn.f32 	%f6719, %f2507, %f2508, %f6719;
	ld.shared.f32 	%f2509, [%r131+1920];
	fma.rn.f32 	%f6720, %f2507, %f2509, %f6720;
	@%p310 bra 	$L__BB0_226;
	setp.eq.s32 	%p311, %r17, 9;
	ld.shared.f32 	%f2510, [%r130+32];
	ld.shared.f32 	%f2511, [%r131+2048];
	fma.rn.f32 	%f6719, %f2510, %f2511, %f6719;
	ld.shared.f32 	%f2512, [%r131+2176];
	fma.rn.f32 	%f6720, %f2510, %f2512, %f6720;
	@%p311 bra 	$L__BB0_226;
	setp.eq.s32 	%p312, %r17, 10;
	ld.shared.f32 	%f2513, [%r130+36];
	ld.shared.f32 	%f2514, [%r131+2304];
	fma.rn.f32 	%f6719, %f2513, %f2514, %f6719;
	ld.shared.f32 	%f2515, [%r131+2432];
	fma.rn.f32 	%f6720, %f2513, %f2515, %f6720;
	@%p312 bra 	$L__BB0_226;
	setp.eq.s32 	%p313, %r17, 11;
	ld.shared.f32 	%f2516, [%r130+40];
	ld.shared.f32 	%f2517, [%r131+2560];
	fma.rn.f32 	%f6719, %f2516, %f2517, %f6719;
	ld.shared.f32 	%f2518, [%r131+2688];
	fma.rn.f32 	%f6720, %f2516, %f2518, %f6720;
	@%p313 bra 	$L__BB0_226;
	setp.eq.s32 	%p314, %r17, 12;
	ld.shared.f32 	%f2519, [%r130+44];
	ld.shared.f32 	%f2520, [%r131+2816];
	fma.rn.f32 	%f6719, %f2519, %f2520, %f6719;
	ld.shared.f32 	%f2521, [%r131+2944];
	fma.rn.f32 	%f6720, %f2519, %f2521, %f6720;
	@%p314 bra 	$L__BB0_226;
	setp.eq.s32 	%p315, %r17, 13;
	ld.shared.f32 	%f2522, [%r130+48];
	ld.shared.f32 	%f2523, [%r131+3072];
	fma.rn.f32 	%f6719, %f2522, %f2523, %f6719;
	ld.shared.f32 	%f2524, [%r131+3200];
	fma.rn.f32 	%f6720, %f2522, %f2524, %f6720;
	@%p315 bra 	$L__BB0_226;
	setp.eq.s32 	%p316, %r17, 14;
	ld.shared.f32 	%f2525, [%r130+52];
	ld.shared.f32 	%f2526, [%r131+3328];
	fma.rn.f32 	%f6719, %f2525, %f2526, %f6719;
	ld.shared.f32 	%f2527, [%r131+3456];
	fma.rn.f32 	%f6720, %f2525, %f2527, %f6720;
	@%p316 bra 	$L__BB0_226;
	ld.shared.f32 	%f2528, [%r130+56];
	ld.shared.f32 	%f2529, [%r131+3584];
	fma.rn.f32 	%f6719, %f2528, %f2529, %f6719;
	ld.shared.f32 	%f2530, [%r131+3712];
	fma.rn.f32 	%f6720, %f2528, %f2530, %f6720;
$L__BB0_226:
	setp.ne.s32 	%p317, %r1, 0;
	mad.lo.s32 	%r1028, %r2752, %r547, %r13;
	mul.wide.s32 	%rd74, %r1028, 4;
	add.s64 	%rd10, %rd3, %rd74;
	ld.global.f32 	%f2531, [%rd10];
	add.s64 	%rd11, %rd2, %rd74;
	ld.global.f32 	%f2532, [%rd11];
	max.f32 	%f302, %f2531, %f222;
	sub.f32 	%f2533, %f2531, %f302;
	mul.f32 	%f2534, %f2533, 0f3FB8AA3B;
	ex2.approx.f32 	%f2535, %f2534;
	mul.f32 	%f303, %f2532, %f2535;
	sub.f32 	%f2536, %f222, %f302;
	mul.f32 	%f2537, %f2536, 0f3FB8AA3B;
	ex2.approx.f32 	%f304, %f2537;
	mov.b32 	%f2538, %r107;
	fma.rn.f32 	%f305, %f304, %f2538, %f303;
	@%p317 bra 	$L__BB0_228;
	st.global.f32 	[%rd10], %f302;
	st.global.f32 	[%rd11], %f305;
$L__BB0_228:
	mad.lo.s32 	%r132, %r2752, %r2, %r4;
	add.s32 	%r1029, %r9, %r132;
	setp.ne.s32 	%p318, %r545, 64;
	rcp.rn.f32 	%f306, %f305;
	mul.wide.s32 	%rd75, %r1029, 4;
	add.s64 	%rd76, %rd1, %rd75;
	ld.global.f32 	%f2539, [%rd76];
	mul.f32 	%f2540, %f303, %f2539;
	fma.rn.f32 	%f2541, %f6719, %f304, %f2540;
	mul.f32 	%f2542, %f306, %f2541;
	st.global.f32 	[%rd76], %f2542;
	@%p318 bra 	$L__BB0_230;
	add.s32 	%r1030, %r22, %r132;
	mul.wide.s32 	%rd77, %r1030, 4;
	add.s64 	%rd78, %rd1, %rd77;
	ld.global.f32 	%f2543, [%rd78];
	mul.f32 	%f2544, %f303, %f2543;
	fma.rn.f32 	%f2545, %f6720, %f304, %f2544;
	mul.f32 	%f2546, %f306, %f2545;
	st.global.f32 	[%rd78], %f2546;
$L__BB0_230:
	bar.sync 	0;
	add.s32 	%r2752, %r2752, 1;
	setp.ne.s32 	%p319, %r2752, %r546;
	@%p319 bra 	$L__BB0_120;
	ld.param.u64 	%rd258, [_Z14forward_kernelPKfS0_S0_iiiifPfS1_S1__param_2];
	ld.param.u64 	%rd244, [_Z14forward_kernelPKfS0_S0_iiiifPfS1_S1__param_1];
	bar.sync 	0;
	mul.wide.s32 	%rd79, %r2, 4;
	cvta.to.global.u64 	%rd80, %rd244;
	mad.lo.s32 	%r1031, %r2738, %r2, %r4;
	add.s32 	%r1032, %r9, %r1031;
	mul.wide.s32 	%rd81, %r1032, 4;
	add.s64 	%rd82, %rd80, %rd81;
	add.s64 	%rd83, %rd82, %rd79;
	add.s64 	%rd84, %rd83, %rd79;
	ld.global.nc.f32 	%f2547, [%rd84];
	shl.b32 	%r1033, %r9, 2;
	add.s32 	%r1034, %r6, %r1033;
	st.shared.f32 	[%r1034], %f2547;
	cvta.to.global.u64 	%rd85, %rd258;
	add.s64 	%rd86, %rd85, %rd81;
	add.s64 	%rd87, %rd86, %rd79;
	add.s64 	%rd88, %rd87, %rd79;
	ld.global.nc.f32 	%f2548, [%rd88];
	add.s32 	%r1035, %r7, %r1033;
	st.shared.f32 	[%r1035], %f2548;
	@%p318 bra 	$L__BB0_233;
	ld.param.u64 	%rd259, [_Z14forward_kernelPKfS0_S0_iiiifPfS1_S1__param_2];
	ld.param.u64 	%rd245, [_Z14forward_kernelPKfS0_S0_iiiifPfS1_S1__param_1];
	mad.lo.s32 	%r1036, %r2738, %r2, %r4;
	add.s32 	%r1037, %r1036, %r2;
	add.s32 	%r1038, %r1037, %r2;
	cvt.s64.s32 	%rd89, %r1038;
	mov.u32 	%r1039, %tid.y;
	shl.b32 	%r1040, %r1039, 6;
	add.s32 	%r1041, %r1, %r1040;
	cvt.u64.u32 	%rd90, %r1041;
	add.s64 	%rd91, %rd89, %rd90;
	cvta.to.global.u64 	%rd92, %rd245;
	shl.b64 	%rd93, %rd91, 2;
	add.s64 	%rd94, %rd92, %rd93;
	ld.global.nc.f32 	%f2549, [%rd94+128];
	shl.b32 	%r1042, %r1041, 2;
	add.s32 	%r1043, %r6, %r1042;
	st.shared.f32 	[%r1043+128], %f2549;
	cvta.to.global.u64 	%rd95, %rd259;
	add.s64 	%rd96, %rd95, %rd93;
	ld.global.nc.f32 	%f2550, [%rd96+128];
	add.s32 	%r1044, %r7, %r1042;
	st.shared.f32 	[%r1044+128], %f2550;
$L__BB0_233:
	bar.sync 	0;
	mov.b32 	%r2765, 0;
$L__BB0_234:
	setp.ne.s32 	%p321, %r545, 64;
	mad.lo.s32 	%r135, %r2765, %r2, %r4;
	add.s32 	%r1046, %r9, %r135;
	mul.wide.s32 	%rd97, %r1046, 4;
	add.s64 	%rd98, %rd4, %rd97;
	ld.global.nc.f32 	%f2551, [%rd98];
	st.shared.f32 	[%r10], %f2551;
	@%p321 bra 	$L__BB0_236;
	add.s32 	%r1047, %r22, %r135;
	mul.wide.s32 	%rd99, %r1047, 4;
	add.s64 	%rd100, %rd4, %rd99;
	ld.global.nc.f32 	%f2552, [%rd100];
	st.shared.f32 	[%r11+128], %f2552;
$L__BB0_236:
	setp.lt.s32 	%p322, %r547, 1;
	bar.sync 	0;
	mov.b32 	%r2770, -8388608;
	@%p322 bra 	$L__BB0_279;
	setp.eq.s32 	%p323, %r545, 64;
	@%p323 bra 	$L__BB0_258;
	setp.lt.u32 	%p324, %r14, 3;
	mov.f32 	%f6723, 0fFF800000;
	mov.b32 	%r2767, 0;
	@%p324 bra 	$L__BB0_249;
	mov.f32 	%f6723, 0fFF800000;
	mov.b32 	%r2766, 0;
$L__BB0_240:
	setp.ne.s32 	%p325, %r1, 0;
	ld.shared.f32 	%f6724, [%r10];
	mad.lo.s32 	%r1051, %r2766, %r545, %r1;
	shl.b32 	%r1052, %r1051, 2;
	add.s32 	%r137, %r6, %r1052;
	ld.shared.f32 	%f2556, [%r137];
	fma.rn.f32 	%f2557, %f6724, %f2556, 0f00000000;
	mov.b32 	%r1053, %f2557;
	shfl.sync.down.b32	%r1054|%p326, %r1053, 16, 31, -1;
	mov.b32 	%f2558, %r1054;
	add.f32 	%f2559, %f2557, %f2558;
	mov.b32 	%r1055, %f2559;
	shfl.sync.down.b32	%r1056|%p327, %r1055, 8, 31, -1;
	mov.b32 	%f2560, %r1056;
	add.f32 	%f2561, %f2559, %f2560;
	mov.b32 	%r1057, %f2561;
	shfl.sync.down.b32	%r1058|%p328, %r1057, 4, 31, -1;
	mov.b32 	%f2562, %r1058;
	add.f32 	%f2563, %f2561, %f2562;
	mov.b32 	%r1059, %f2563;
	shfl.sync.down.b32	%r1060|%p329, %r1059, 2, 31, -1;
	mov.b32 	%f2564, %r1060;
	add.f32 	%f2565, %f2563, %f2564;
	mov.b32 	%r1061, %f2565;
	shfl.sync.down.b32	%r1062|%p330, %r1061, 1, 31, -1;
	mov.b32 	%f2566, %r1062;
	add.f32 	%f309, %f2565, %f2566;
	add.s32 	%r1063, %r2766, %r12;
	shl.b32 	%r1064, %r1063, 2;
	add.s32 	%r138, %r8, %r1064;
	@%p325 bra 	$L__BB0_242;
	mul.f32 	%f2567, %f1378, %f309;
	st.shared.f32 	[%r138], %f2567;
	max.f32 	%f6723, %f6723, %f2567;
	ld.shared.f32 	%f6724, [%r10];
$L__BB0_242:
	setp.ne.s32 	%p331, %r1, 0;
	shl.b32 	%r139, %r545, 2;
	add.s32 	%r140, %r137, %r139;
	ld.shared.f32 	%f2568, [%r140];
	fma.rn.f32 	%f2569, %f6724, %f2568, 0f00000000;
	mov.b32 	%r1065, %f2569;
	shfl.sync.down.b32	%r1066|%p332, %r1065, 16, 31, -1;
	mov.b32 	%f2570, %r1066;
	add.f32 	%f2571, %f2569, %f2570;
	mov.b32 	%r1067, %f2571;
	shfl.sync.down.b32	%r1068|%p333, %r1067, 8, 31, -1;
	mov.b32 	%f2572, %r1068;
	add.f32 	%f2573, %f2571, %f2572;
	mov.b32 	%r1069, %f2573;
	shfl.sync.down.b32	%r1070|%p334, %r1069, 4, 31, -1;
	mov.b32 	%f2574, %r1070;
	add.f32 	%f2575, %f2573, %f2574;
	mov.b32 	%r1071, %f2575;
	shfl.sync.down.b32	%r1072|%p335, %r1071, 2, 31, -1;
	mov.b32 	%f2576, %r1072;
	add.f32 	%f2577, %f2575, %f2576;
	mov.b32 	%r1073, %f2577;
	shfl.sync.down.b32	%r1074|%p336, %r1073, 1, 31, -1;
	mov.b32 	%f2578, %r1074;
	add.f32 	%f314, %f2577, %f2578;
	@%p331 bra 	$L__BB0_244;
	mul.f32 	%f2579, %f1378, %f314;
	st.shared.f32 	[%r138+4], %f2579;
	max.f32 	%f6723, %f6723, %f2579;
	ld.shared.f32 	%f6724, [%r10];
$L__BB0_244:
	setp.ne.s32 	%p337, %r1, 0;
	add.s32 	%r141, %r140, %r139;
	ld.shared.f32 	%f2580, [%r141];
	fma.rn.f32 	%f2581, %f6724, %f2580, 0f00000000;
	mov.b32 	%r1075, %f2581;
	shfl.sync.down.b32	%r1076|%p338, %r1075, 16, 31, -1;
	mov.b32 	%f2582, %r1076;
	add.f32 	%f2583, %f2581, %f2582;
	mov.b32 	%r1077, %f2583;
	shfl.sync.down.b32	%r1078|%p339, %r1077, 8, 31, -1;
	mov.b32 	%f2584, %r1078;
	add.f32 	%f2585, %f2583, %f2584;
	mov.b32 	%r1079, %f2585;
	shfl.sync.down.b32	%r1080|%p340, %r1079, 4, 31, -1;
	mov.b32 	%f2586, %r1080;
	add.f32 	%f2587, %f2585, %f2586;
	mov.b32 	%r1081, %f2587;
	shfl.sync.down.b32	%r1082|%p341, %r1081, 2, 31, -1;
	mov.b32 	%f2588, %r1082;
	add.f32 	%f2589, %f2587, %f2588;
	mov.b32 	%r1083, %f2589;
	shfl.sync.down.b32	%r1084|%p342, %r1083, 1, 31, -1;
	mov.b32 	%f2590, %r1084;
	add.f32 	%f319, %f2589, %f2590;
	@%p337 bra 	$L__BB0_246;
	mul.f32 	%f2591, %f1378, %f319;
	st.shared.f32 	[%r138+8], %f2591;
	max.f32 	%f6723, %f6723, %f2591;
	ld.shared.f32 	%f6724, [%r10];
$L__BB0_246:
	setp.ne.s32 	%p343, %r1, 0;
	add.s32 	%r1085, %r141, %r139;
	ld.shared.f32 	%f2592, [%r1085];
	fma.rn.f32 	%f2593, %f6724, %f2592, 0f00000000;
	mov.b32 	%r1086, %f2593;
	shfl.sync.down.b32	%r1087|%p344, %r1086, 16, 31, -1;
	mov.b32 	%f2594, %r1087;
	add.f32 	%f2595, %f2593, %f2594;
	mov.b32 	%r1088, %f2595;
	shfl.sync.down.b32	%r1089|%p345, %r1088, 8, 31, -1;
	mov.b32 	%f2596, %r1089;
	add.f32 	%f2597, %f2595, %f2596;
	mov.b32 	%r1090, %f2597;
	shfl.sync.down.b32	%r1091|%p346, %r1090, 4, 31, -1;
	mov.b32 	%f2598, %r1091;
	add.f32 	%f2599, %f2597, %f2598;
	mov.b32 	%r1092, %f2599;
	shfl.sync.down.b32	%r1093|%p347, %r1092, 2, 31, -1;
	mov.b32 	%f2600, %r1093;
	add.f32 	%f2601, %f2599, %f2600;
	mov.b32 	%r1094, %f2601;
	shfl.sync.down.b32	%r1095|%p348, %r1094, 1, 31, -1;
	mov.b32 	%f2602, %r1095;
	add.f32 	%f324, %f2601, %f2602;
	@%p343 bra 	$L__BB0_248;
	mul.f32 	%f2603, %f1378, %f324;
	st.shared.f32 	[%r138+12], %f2603;
	max.f32 	%f6723, %f6723, %f2603;
$L__BB0_248:
	add.s32 	%r2766, %r2766, 4;
	setp.ne.s32 	%p349, %r2766, %r16;
	mov.u32 	%r2767, %r16;
	@%p349 bra 	$L__BB0_240;
$L__BB0_249:
	setp.eq.s32 	%p350, %r15, 0;
	@%p350 bra 	$L__BB0_278;
	setp.ne.s32 	%p351, %r1, 0;
	ld.shared.f32 	%f2604, [%r10];
	mad.lo.s32 	%r1096, %r2767, %r545, %r1;
	shl.b32 	%r1097, %r1096, 2;
	add.s32 	%r144, %r6, %r1097;
	ld.shared.f32 	%f2605, [%r144];
	fma.rn.f32 	%f2606, %f2604, %f2605, 0f00000000;
	mov.b32 	%r1098, %f2606;
	shfl.sync.down.b32	%r1099|%p352, %r1098, 16, 31, -1;
	mov.b32 	%f2607, %r1099;
	add.f32 	%f2608, %f2606, %f2607;
	mov.b32 	%r1100, %f2608;
	shfl.sync.down.b32	%r1101|%p353, %r1100, 8, 31, -1;
	mov.b32 	%f2609, %r1101;
	add.f32 	%f2610, %f2608, %f2609;
	mov.b32 	%r1102, %f2610;
	shfl.sync.down.b32	%r1103|%p354, %r1102, 4, 31, -1;
	mov.b32 	%f2611, %r1103;
	add.f32 	%f2612, %f2610, %f2611;
	mov.b32 	%r1104, %f2612;
	shfl.sync.down.b32	%r1105|%p355, %r1104, 2, 31, -1;
	mov.b32 	%f2613, %r1105;
	add.f32 	%f2614, %f2612, %f2613;
	mov.b32 	%r1106, %f2614;
	shfl.sync.down.b32	%r1107|%p356, %r1106, 1, 31, -1;
	mov.b32 	%f2615, %r1107;
	add.f32 	%f329, %f2614, %f2615;
	add.s32 	%r1108, %r2767, %r12;
	shl.b32 	%r1109, %r1108, 2;
	add.s32 	%r145, %r8, %r1109;
	@%p351 bra 	$L__BB0_252;
	mul.f32 	%f2616, %f1378, %f329;
	st.shared.f32 	[%r145], %f2616;
	max.f32 	%f6723, %f6723, %f2616;
$L__BB0_252:
	setp.eq.s32 	%p357, %r15, 1;
	@%p357 bra 	$L__BB0_278;
	setp.ne.s32 	%p358, %r1, 0;
	ld.shared.f32 	%f2617, [%r10];
	shl.b32 	%r146, %r545, 2;
	add.s32 	%r147, %r144, %r146;
	ld.shared.f32 	%f2618, [%r147];
	fma.rn.f32 	%f2619, %f2617, %f2618, 0f00000000;
	mov.b32 	%r1110, %f2619;
	shfl.sync.down.b32	%r1111|%p359, %r1110, 16, 31, -1;
	mov.b32 	%f2620, %r1111;
	add.f32 	%f2621, %f2619, %f2620;
	mov.b32 	%r1112, %f2621;
	shfl.sync.down.b32	%r1113|%p360, %r1112, 8, 31, -1;
	mov.b32 	%f2622, %r1113;
	add.f32 	%f2623, %f2621, %f2622;
	mov.b32 	%r1114, %f2623;
	shfl.sync.down.b32	%r1115|%p361, %r1114, 4, 31, -1;
	mov.b32 	%f2624, %r1115;
	add.f32 	%f2625, %f2623, %f2624;
	mov.b32 	%r1116, %f2625;
	shfl.sync.down.b32	%r1117|%p362, %r1116, 2, 31, -1;
	mov.b32 	%f2626, %r1117;
	add.f32 	%f2627, %f2625, %f2626;
	mov.b32 	%r1118, %f2627;
	shfl.sync.down.b32	%r1119|%p363, %r1118, 1, 31, -1;
	mov.b32 	%f2628, %r1119;
	add.f32 	%f332, %f2627, %f2628;
	@%p358 bra 	$L__BB0_255;
	mul.f32 	%f2629, %f1378, %f332;
	st.shared.f32 	[%r145+4], %f2629;
	max.f32 	%f6723, %f6723, %f2629;
$L__BB0_255:
	setp.eq.s32 	%p364, %r15, 2;
	@%p364 bra 	$L__BB0_278;
	setp.ne.s32 	%p365, %r1, 0;
	ld.shared.f32 	%f2630, [%r10];
	add.s32 	%r1120, %r147, %r146;
	ld.shared.f32 	%f2631, [%r1120];
	fma.rn.f32 	%f2632, %f2630, %f2631, 0f00000000;
	mov.b32 	%r1121, %f2632;
	shfl.sync.down.b32	%r1122|%p366, %r1121, 16, 31, -1;
	mov.b32 	%f2633, %r1122;
	add.f32 	%f2634, %f2632, %f2633;
	mov.b32 	%r1123, %f2634;
	shfl.sync.down.b32	%r1124|%p367, %r1123, 8, 31, -1;
	mov.b32 	%f2635, %r1124;
	add.f32 	%f2636, %f2634, %f2635;
	mov.b32 	%r1125, %f2636;
	shfl.sync.down.b32	%r1126|%p368, %r1125, 4, 31, -1;
	mov.b32 	%f2637, %r1126;
	add.f32 	%f2638, %f2636, %f2637;
	mov.b32 	%r1127, %f2638;
	shfl.sync.down.b32	%r1128|%p369, %r1127, 2, 31, -1;
	mov.b32 	%f2639, %r1128;
	add.f32 	%f2640, %f2638, %f2639;
	mov.b32 	%r1129, %f2640;
	shfl.sync.down.b32	%r1130|%p370, %r1129, 1, 31, -1;
	mov.b32 	%f2641, %r1130;
	add.f32 	%f335, %f2640, %f2641;
	@%p365 bra 	$L__BB0_278;
	mul.f32 	%f2642, %f1378, %f335;
	st.shared.f32 	[%r145+8], %f2642;
	max.f32 	%f6723, %f6723, %f2642;
	bra.uni 	$L__BB0_278;
$L__BB0_258:
	setp.lt.u32 	%p371, %r14, 3;
	mov.f32 	%f6723, 0fFF800000;
	mov.b32 	%r2769, 0;
	@%p371 bra 	$L__BB0_269;
	mov.f32 	%f6723, 0fFF800000;
	mov.b32 	%r2768, 0;
$L__BB0_260:
	setp.ne.s32 	%p372, %r1, 0;
	ld.shared.f32 	%f6738, [%r10];
	shl.b32 	%r1133, %r2768, 6;
	add.s32 	%r1134, %r1133, %r1;
	shl.b32 	%r1135, %r1134, 2;
	add.s32 	%r149, %r6, %r1135;
	ld.shared.f32 	%f2646, [%r149];
	fma.rn.f32 	%f2647, %f6738, %f2646, 0f00000000;
	ld.shared.f32 	%f6737, [%r11+128];
	ld.shared.f32 	%f2648, [%r149+128];
	fma.rn.f32 	%f2649, %f6737, %f2648, %f2647;
	mov.b32 	%r1136, %f2649;
	shfl.sync.down.b32	%r1137|%p373, %r1136, 16, 31, -1;
	mov.b32 	%f2650, %r1137;
	add.f32 	%f2651, %f2649, %f2650;
	mov.b32 	%r1138, %f2651;
	shfl.sync.down.b32	%r1139|%p374, %r1138, 8, 31, -1;
	mov.b32 	%f2652, %r1139;
	add.f32 	%f2653, %f2651, %f2652;
	mov.b32 	%r1140, %f2653;
	shfl.sync.down.b32	%r1141|%p375, %r1140, 4, 31, -1;
	mov.b32 	%f2654, %r1141;
	add.f32 	%f2655, %f2653, %f2654;
	mov.b32 	%r1142, %f2655;
	shfl.sync.down.b32	%r1143|%p376, %r1142, 2, 31, -1;
	mov.b32 	%f2656, %r1143;
	add.f32 	%f2657, %f2655, %f2656;
	mov.b32 	%r1144, %f2657;
	shfl.sync.down.b32	%r1145|%p377, %r1144, 1, 31, -1;
	mov.b32 	%f2658, %r1145;
	add.f32 	%f340, %f2657, %f2658;
	add.s32 	%r1146, %r2768, %r12;
	shl.b32 	%r1147, %r1146, 2;
	add.s32 	%r150, %r8, %r1147;
	@%p372 bra 	$L__BB0_262;
	mul.f32 	%f2659, %f1378, %f340;
	st.shared.f32 	[%r150], %f2659;
	max.f32 	%f6723, %f6723, %f2659;
	ld.shared.f32 	%f6738, [%r10];
	ld.shared.f32 	%f6737, [%r11+128];
$L__BB0_262:
	setp.ne.s32 	%p378, %r1, 0;
	ld.shared.f32 	%f2660, [%r149+256];
	fma.rn.f32 	%f2661, %f6738, %f2660, 0f00000000;
	ld.shared.f32 	%f2662, [%r149+384];
	fma.rn.f32 	%f2663, %f6737, %f2662, %f2661;
	mov.b32 	%r1148, %f2663;
	shfl.sync.down.b32	%r1149|%p379, %r1148, 16, 31, -1;
	mov.b32 	%f2664, %r1149;
	add.f32 	%f2665, %f2663, %f2664;
	mov.b32 	%r1150, %f2665;
	shfl.sync.down.b32	%r1151|%p380, %r1150, 8, 31, -1;
	mov.b32 	%f2666, %r1151;
	add.f32 	%f2667, %f2665, %f2666;
	mov.b32 	%r1152, %f2667;
	shfl.sync.down.b32	%r1153|%p381, %r1152, 4, 31, -1;
	mov.b32 	%f2668, %r1153;
	add.f32 	%f2669, %f2667, %f2668;
	mov.b32 	%r1154, %f2669;
	shfl.sync.down.b32	%r1155|%p382, %r1154, 2, 31, -1;
	mov.b32 	%f2670, %r1155;
	add.f32 	%f2671, %f2669, %f2670;
	mov.b32 	%r1156, %f2671;
	shfl.sync.down.b32	%r1157|%p383, %r1156, 1, 31, -1;
	mov.b32 	%f2672, %r1157;
	add.f32 	%f347, %f2671, %f2672;
	@%p378 bra 	$L__BB0_264;
	mul.f32 	%f2673, %f1378, %f347;
	st.shared.f32 	[%r150+4], %f2673;
	max.f32 	%f6723, %f6723, %f2673;
	ld.shared.f32 	%f6738, [%r10];
	ld.shared.f32 	%f6737, [%r11+128];
$L__BB0_264:
	setp.ne.s32 	%p384, %r1, 0;
	ld.shared.f32 	%f2674, [%r149+512];
	fma.rn.f32 	%f2675, %f6738, %f2674, 0f00000000;
	ld.shared.f32 	%f2676, [%r149+640];
	fma.rn.f32 	%f2677, %f6737, %f2676, %f2675;
	mov.b32 	%r1158, %f2677;
	shfl.sync.down.b32	%r1159|%p385, %r1158, 16, 31, -1;
	mov.b32 	%f2678, %r1159;
	add.f32 	%f2679, %f2677, %f2678;
	mov.b32 	%r1160, %f2679;
	shfl.sync.down.b32	%r1161|%p386, %r1160, 8, 31, -1;
	mov.b32 	%f2680, %r1161;
	add.f32 	%f2681, %f2679, %f2680;
	mov.b32 	%r1162, %f2681;
	shfl.sync.down.b32	%r1163|%p387, %r1162, 4, 31, -1;
	mov.b32 	%f2682, %r1163;
	add.f32 	%f2683, %f2681, %f2682;
	mov.b32 	%r1164, %f2683;
	shfl.sync.down.b32	%r1165|%p388, %r1164, 2, 31, -1;
	mov.b32 	%f2684, %r1165;
	add.f32 	%f2685, %f2683, %f2684;
	mov.b32 	%r1166, %f2685;
	shfl.sync.down.b32	%r1167|%p389, %r1166, 1, 31, -1;
	mov.b32 	%f2686, %r1167;
	add.f32 	%f354, %f2685, %f2686;
	@%p384 bra 	$L__BB0_266;
	mul.f32 	%f2687, %f1378, %f354;
	st.shared.f32 	[%r150+8], %f2687;
	max.f32 	%f6723, %f6723, %f2687;
	ld.shared.f32 	%f6738, [%r10];
	ld.shared.f32 	%f6737, [%r11+128];
$L__BB0_266:
	setp.ne.s32 	%p390, %r1, 0;
	ld.shared.f32 	%f2688, [%r149+768];
	fma.rn.f32 	%f2689, %f6738, %f2688, 0f00000000;
	ld.shared.f32 	%f2690, [%r149+896];
	fma.rn.f32 	%f2691, %f6737, %f2690, %f2689;
	mov.b32 	%r1168, %f2691;
	shfl.sync.down.b32	%r1169|%p391, %r1168, 16, 31, -1;
	mov.b32 	%f2692, %r1169;
	add.f32 	%f2693, %f2691, %f2692;
	mov.b32 	%r1170, %f2693;
	shfl.sync.down.b32	%r1171|%p392, %r1170, 8, 31, -1;
	mov.b32 	%f2694, %r1171;
	add.f32 	%f2695, %f2693, %f2694;
	mov.b32 	%r1172, %f2695;
	shfl.sync.down.b32	%r1173|%p393, %r1172, 4, 31, -1;
	mov.b32 	%f2696, %r1173;
	add.f32 	%f2697, %f2695, %f2696;
	mov.b32 	%r1174, %f2697;
	shfl.sync.down.b32	%r1175|%p394, %r1174, 2, 31, -1;
	mov.b32 	%f2698, %r1175;
	add.f32 	%f2699, %f2697, %f2698;
	mov.b32 	%r1176, %f2699;
	shfl.sync.down.b32	%r1177|%p395, %r1176, 1, 31, -1;
	mov.b32 	%f2700, %r1177;
	add.f32 	%f361, %f2699, %f2700;
	@%p390 bra 	$L__BB0_268;
	mul.f32 	%f2701, %f1378, %f361;
	st.shared.f32 	[%r150+12], %f2701;
	max.f32 	%f6723, %f6723, %f2701;
$L__BB0_268:
	add.s32 	%r2768, %r2768, 4;
	setp.ne.s32 	%p396, %r2768, %r16;
	mov.u32 	%r2769, %r16;
	@%p396 bra 	$L__BB0_260;
$L__BB0_269:
	setp.eq.s32 	%p397, %r15, 0;
	@%p397 bra 	$L__BB0_278;
	setp.ne.s32 	%p398, %r1, 0;
	ld.shared.f32 	%f2702, [%r10];
	shl.b32 	%r1178, %r2769, 6;
	add.s32 	%r1179, %r1178, %r1;
	shl.b32 	%r1180, %r1179, 2;
	add.s32 	%r153, %r6, %r1180;
	ld.shared.f32 	%f2703, [%r153];
	fma.rn.f32 	%f2704, %f2702, %f2703, 0f00000000;
	ld.shared.f32 	%f2705, [%r11+128];
	ld.shared.f32 	%f2706, [%r153+128];
	fma.rn.f32 	%f2707, %f2705, %f2706, %f2704;
	mov.b32 	%r1181, %f2707;
	shfl.sync.down.b32	%r1182|%p399, %r1181, 16, 31, -1;
	mov.b32 	%f2708, %r1182;
	add.f32 	%f2709, %f2707, %f2708;
	mov.b32 	%r1183, %f2709;
	shfl.sync.down.b32	%r1184|%p400, %r1183, 8, 31, -1;
	mov.b32 	%f2710, %r1184;
	add.f32 	%f2711, %f2709, %f2710;
	mov.b32 	%r1185, %f2711;
	shfl.sync.down.b32	%r1186|%p401, %r1185, 4, 31, -1;
	mov.b32 	%f2712, %r1186;
	add.f32 	%f2713, %f2711, %f2712;
	mov.b32 	%r1187, %f2713;
	shfl.sync.down.b32	%r1188|%p402, %r1187, 2, 31, -1;
	mov.b32 	%f2714, %r1188;
	add.f32 	%f2715, %f2713, %f2714;
	mov.b32 	%r1189, %f2715;
	shfl.sync.down.b32	%r1190|%p403, %r1189, 1, 31, -1;
	mov.b32 	%f2716, %r1190;
	add.f32 	%f366, %f2715, %f2716;
	add.s32 	%r1191, %r2769, %r12;
	shl.b32 	%r1192, %r1191, 2;
	add.s32 	%r154, %r8, %r1192;
	@%p398 bra 	$L__BB0_272;
	mul.f32 	%f2717, %f1378, %f366;
	st.shared.f32 	[%r154], %f2717;
	max.f32 	%f6723, %f6723, %f2717;
$L__BB0_272:
	setp.eq.s32 	%p404, %r15, 1;
	@%p404 bra 	$L__BB0_278;
	setp.ne.s32 	%p405, %r1, 0;
	ld.shared.f32 	%f2718, [%r10];
	ld.shared.f32 	%f2719, [%r153+256];
	fma.rn.f32 	%f2720, %f2718, %f2719, 0f00000000;
	ld.shared.f32 	%f2721, [%r11+128];
	ld.shared.f32 	%f2722, [%r153+384];
	fma.rn.f32 	%f2723, %f2721, %f2722, %f2720;
	mov.b32 	%r1193, %f2723;
	shfl.sync.down.b32	%r1194|%p406, %r1193, 16, 31, -1;
	mov.b32 	%f2724, %r1194;
	add.f32 	%f2725, %f2723, %f2724;
	mov.b32 	%r1195, %f2725;
	shfl.sync.down.b32	%r1196|%p407, %r1195, 8, 31, -1;
	mov.b32 	%f2726, %r1196;
	add.f32 	%f2727, %f2725, %f2726;
	mov.b32 	%r1197, %f2727;
	shfl.sync.down.b32	%r1198|%p408, %r1197, 4, 31, -1;
	mov.b32 	%f2728, %r1198;
	add.f32 	%f2729, %f2727, %f2728;
	mov.b32 	%r1199, %f2729;
	shfl.sync.down.b32	%r1200|%p409, %r1199, 2, 31, -1;
	mov.b32 	%f2730, %r1200;
	add.f32 	%f2731, %f2729, %f2730;
	mov.b32 	%r1201, %f2731;
	shfl.sync.down.b32	%r1202|%p410, %r1201, 1, 31, -1;
	mov.b32 	%f2732, %r1202;
	add.f32 	%f369, %f2731, %f2732;
	@%p405 bra 	$L__BB0_275;
	mul.f32 	%f2733, %f1378, %f369;
	st.shared.f32 	[%r154+4], %f2733;
	max.f32 	%f6723, %f6723, %f2733;
$L__BB0_275:
	setp.eq.s32 	%p411, %r15, 2;
	@%p411 bra 	$L__BB0_278;
	setp.ne.s32 	%p412, %r1, 0;
	ld.shared.f32 	%f2734, [%r10];
	ld.shared.f32 	%f2735, [%r153+512];
	fma.rn.f32 	%f2736, %f2734, %f2735, 0f00000000;
	ld.shared.f32 	%f2737, [%r11+128];
	ld.shared.f32 	%f2738, [%r153+640];
	fma.rn.f32 	%f2739, %f2737, %f2738, %f2736;
	mov.b32 	%r1203, %f2739;
	shfl.sync.down.b32	%r1204|%p413, %r1203, 16, 31, -1;
	mov.b32 	%f2740, %r1204;
	add.f32 	%f2741, %f2739, %f2740;
	mov.b32 	%r1205, %f2741;
	shfl.sync.down.b32	%r1206|%p414, %r1205, 8, 31, -1;
	mov.b32 	%f2742, %r1206;
	add.f32 	%f2743, %f2741, %f2742;
	mov.b32 	%r1207, %f2743;
	shfl.sync.down.b32	%r1208|%p415, %r1207, 4, 31, -1;
	mov.b32 	%f2744, %r1208;
	add.f32 	%f2745, %f2743, %f2744;
	mov.b32 	%r1209, %f2745;
	shfl.sync.down.b32	%r1210|%p416, %r1209, 2, 31, -1;
	mov.b32 	%f2746, %r1210;
	add.f32 	%f2747, %f2745, %f2746;
	mov.b32 	%r1211, %f2747;
	shfl.sync.down.b32	%r1212|%p417, %r1211, 1, 31, -1;
	mov.b32 	%f2748, %r1212;
	add.f32 	%f372, %f2747, %f2748;
	@%p412 bra 	$L__BB0_278;
	mul.f32 	%f2749, %f1378, %f372;
	st.shared.f32 	[%r154+8], %f2749;
	max.f32 	%f6723, %f6723, %f2749;
$L__BB0_278:
	mov.b32 	%r2770, %f6723;
$L__BB0_279:
	shfl.sync.idx.b32	%r1214|%p418, %r2770, 0, 31, -1;
	mov.b32 	%f375, %r1214;
	mov.b32 	%r2773, 0;
	@%p105 bra 	$L__BB0_300;
	setp.lt.u32 	%p420, %r14, 15;
	mov.f32 	%f6752, 0f00000000;
	mov.b32 	%r2772, 0;
	@%p420 bra 	$L__BB0_283;
	mov.f32 	%f6752, 0f00000000;
	mov.b32 	%r2771, 0;
$L__BB0_282:
	.pragma "nounroll";
	add.s32 	%r1217, %r2771, %r12;
	shl.b32 	%r1218, %r1217, 2;
	add.s32 	%r1219, %r8, %r1218;
	ld.shared.f32 	%f2753, [%r1219];
	sub.f32 	%f2754, %f2753, %f375;
	mul.f32 	%f2755, %f2754, 0f3FB8AA3B;
	ex2.approx.f32 	%f2756, %f2755;
	st.shared.f32 	[%r1219], %f2756;
	add.f32 	%f2757, %f6752, %f2756;
	ld.shared.f32 	%f2758, [%r1219+4];
	sub.f32 	%f2759, %f2758, %f375;
	mul.f32 	%f2760, %f2759, 0f3FB8AA3B;
	ex2.approx.f32 	%f2761, %f2760;
	st.shared.f32 	[%r1219+4], %f2761;
	add.f32 	%f2762, %f2757, %f2761;
	ld.shared.f32 	%f2763, [%r1219+8];
	sub.f32 	%f2764, %f2763, %f375;
	mul.f32 	%f2765, %f2764, 0f3FB8AA3B;
	ex2.approx.f32 	%f2766, %f2765;
	st.shared.f32 	[%r1219+8], %f2766;
	add.f32 	%f2767, %f2762, %f2766;
	ld.shared.f32 	%f2768, [%r1219+12];
	sub.f32 	%f2769, %f2768, %f375;
	mul.f32 	%f2770, %f2769, 0f3FB8AA3B;
	ex2.approx.f32 	%f2771, %f2770;
	st.shared.f32 	[%r1219+12], %f2771;
	add.f32 	%f2772, %f2767, %f2771;
	ld.shared.f32 	%f2773, [%r1219+16];
	sub.f32 	%f2774, %f2773, %f375;
	mul.f32 	%f2775, %f2774, 0f3FB8AA3B;
	ex2.approx.f32 	%f2776, %f2775;
	st.shared.f32 	[%r1219+16], %f2776;
	add.f32 	%f2777, %f2772, %f2776;
	ld.shared.f32 	%f2778, [%r1219+20];
	sub.f32 	%f2779, %f2778, %f375;
	mul.f32 	%f2780, %f2779, 0f3FB8AA3B;
	ex2.approx.f32 	%f2781, %f2780;
	st.shared.f32 	[%r1219+20], %f2781;
	add.f32 	%f2782, %f2777, %f2781;
	ld.shared.f32 	%f2783, [%r1219+24];
	sub.f32 	%f2784, %f2783, %f375;
	mul.f32 	%f2785, %f2784, 0f3FB8AA3B;
	ex2.approx.f32 	%f2786, %f2785;
	st.shared.f32 	[%r1219+24], %f2786;
	add.f32 	%f2787, %f2782, %f2786;
	ld.shared.f32 	%f2788, [%r1219+28];
	sub.f32 	%f2789, %f2788, %f375;
	mul.f32 	%f2790, %f2789, 0f3FB8AA3B;
	ex2.approx.f32 	%f2791, %f2790;
	st.shared.f32 	[%r1219+28], %f2791;
	add.f32 	%f2792, %f2787, %f2791;
	ld.shared.f32 	%f2793, [%r1219+32];
	sub.f32 	%f2794, %f2793, %f375;
	mul.f32 	%f2795, %f2794, 0f3FB8AA3B;
	ex2.approx.f32 	%f2796, %f2795;
	st.shared.f32 	[%r1219+32], %f2796;
	add.f32 	%f2797, %f2792, %f2796;
	ld.shared.f32 	%f2798, [%r1219+36];
	sub.f32 	%f2799, %f2798, %f375;
	mul.f32 	%f2800, %f2799, 0f3FB8AA3B;
	ex2.approx.f32 	%f2801, %f2800;
	st.shared.f32 	[%r1219+36], %f2801;
	add.f32 	%f2802, %f2797, %f2801;
	ld.shared.f32 	%f2803, [%r1219+40];
	sub.f32 	%f2804, %f2803, %f375;
	mul.f32 	%f2805, %f2804, 0f3FB8AA3B;
	ex2.approx.f32 	%f2806, %f2805;
	st.shared.f32 	[%r1219+40], %f2806;
	add.f32 	%f2807, %f2802, %f2806;
	ld.shared.f32 	%f2808, [%r1219+44];
	sub.f32 	%f2809, %f2808, %f375;
	mul.f32 	%f2810, %f2809, 0f3FB8AA3B;
	ex2.approx.f32 	%f2811, %f2810;
	st.shared.f32 	[%r1219+44], %f2811;
	add.f32 	%f2812, %f2807, %f2811;
	ld.shared.f32 	%f2813, [%r1219+48];
	sub.f32 	%f2814, %f2813, %f375;
	mul.f32 	%f2815, %f2814, 0f3FB8AA3B;
	ex2.approx.f32 	%f2816, %f2815;
	st.shared.f32 	[%r1219+48], %f2816;
	add.f32 	%f2817, %f2812, %f2816;
	ld.shared.f32 	%f2818, [%r1219+52];
	sub.f32 	%f2819, %f2818, %f375;
	mul.f32 	%f2820, %f2819, 0f3FB8AA3B;
	ex2.approx.f32 	%f2821, %f2820;
	st.shared.f32 	[%r1219+52], %f2821;
	add.f32 	%f2822, %f2817, %f2821;
	ld.shared.f32 	%f2823, [%r1219+56];
	sub.f32 	%f2824, %f2823, %f375;
	mul.f32 	%f2825, %f2824, 0f3FB8AA3B;
	ex2.approx.f32 	%f2826, %f2825;
	st.shared.f32 	[%r1219+56], %f2826;
	add.f32 	%f2827, %f2822, %f2826;
	ld.shared.f32 	%f2828, [%r1219+60];
	sub.f32 	%f2829, %f2828, %f375;
	mul.f32 	%f2830, %f2829, 0f3FB8AA3B;
	ex2.approx.f32 	%f2831, %f2830;
	st.shared.f32 	[%r1219+60], %f2831;
	add.f32 	%f6752, %f2827, %f2831;
	add.s32 	%r2771, %r2771, 16;
	setp.ne.s32 	%p421, %r2771, %r18;
	mov.u32 	%r2772, %r18;
	@%p421 bra 	$L__BB0_282;
$L__BB0_283:
	setp.eq.s32 	%p422, %r17, 0;
	@%p422 bra 	$L__BB0_299;
	setp.eq.s32 	%p423, %r17, 1;
	add.s32 	%r1220, %r2772, %r12;
	shl.b32 	%r1221, %r1220, 2;
	add.s32 	%r160, %r8, %r1221;
	ld.shared.f32 	%f2832, [%r160];
	sub.f32 	%f2833, %f2832, %f375;
	mul.f32 	%f2834, %f2833, 0f3FB8AA3B;
	ex2.approx.f32 	%f2835, %f2834;
	st.shared.f32 	[%r160], %f2835;
	add.f32 	%f6752, %f6752, %f2835;
	@%p423 bra 	$L__BB0_299;
	setp.eq.s32 	%p424, %r17, 2;
	ld.shared.f32 	%f2836, [%r160+4];
	sub.f32 	%f2837, %f2836, %f375;
	mul.f32 	%f2838, %f2837, 0f3FB8AA3B;
	ex2.approx.f32 	%f2839, %f2838;
	st.shared.f32 	[%r160+4], %f2839;
	add.f32 	%f6752, %f6752, %f2839;
	@%p424 bra 	$L__BB0_299;
	setp.eq.s32 	%p425, %r17, 3;
	ld.shared.f32 	%f2840, [%r160+8];
	sub.f32 	%f2841, %f2840, %f375;
	mul.f32 	%f2842, %f2841, 0f3FB8AA3B;
	ex2.approx.f32 	%f2843, %f2842;
	st.shared.f32 	[%r160+8], %f2843;
	add.f32 	%f6752, %f6752, %f2843;
	@%p425 bra 	$L__BB0_299;
	setp.eq.s32 	%p426, %r17, 4;
	ld.shared.f32 	%f2844, [%r160+12];
	sub.f32 	%f2845, %f2844, %f375;
	mul.f32 	%f2846, %f2845, 0f3FB8AA3B;
	ex2.approx.f32 	%f2847, %f2846;
	st.shared.f32 	[%r160+12], %f2847;
	add.f32 	%f6752, %f6752, %f2847;
	@%p426 bra 	$L__BB0_299;
	setp.eq.s32 	%p427, %r17, 5;
	ld.shared.f32 	%f2848, [%r160+16];
	sub.f32 	%f2849, %f2848, %f375;
	mul.f32 	%f2850, %f2849, 0f3FB8AA3B;
	ex2.approx.f32 	%f2851, %f2850;
	st.shared.f32 	[%r160+16], %f2851;
	add.f32 	%f6752, %f6752, %f2851;
	@%p427 bra 	$L__BB0_299;
	setp.eq.s32 	%p428, %r17, 6;
	ld.shared.f32 	%f2852, [%r160+20];
	sub.f32 	%f2853, %f2852, %f375;
	mul.f32 	%f2854, %f2853, 0f3FB8AA3B;
	ex2.approx.f32 	%f2855, %f2854;
	st.shared.f32 	[%r160+20], %f2855;
	add.f32 	%f6752, %f6752, %f2855;
	@%p428 bra 	$L__BB0_299;
	setp.eq.s32 	%p429, %r17, 7;
	ld.shared.f32 	%f2856, [%r160+24];
	sub.f32 	%f2857, %f2856, %f375;
	mul.f32 	%f2858, %f2857, 0f3FB8AA3B;
	ex2.approx.f32 	%f2859, %f2858;
	st.shared.f32 	[%r160+24], %f2859;
	add.f32 	%f6752, %f6752, %f2859;
	@%p429 bra 	$L__BB0_299;
	setp.eq.s32 	%p430, %r17, 8;
	ld.shared.f32 	%f2860, [%r160+28];
	sub.f32 	%f2861, %f2860, %f375;
	mul.f32 	%f2862, %f2861, 0f3FB8AA3B;
	ex2.approx.f32 	%f2863, %f2862;
	st.shared.f32 	[%r160+28], %f2863;
	add.f32 	%f6752, %f6752, %f2863;
	@%p430 bra 	$L__BB0_299;
	setp.eq.s32 	%p431, %r17, 9;
	ld.shared.f32 	%f2864, [%r160+32];
	sub.f32 	%f2865, %f2864, %f375;
	mul.f32 	%f2866, %f2865, 0f3FB8AA3B;
	ex2.approx.f32 	%f2867, %f2866;
	st.shared.f32 	[%r160+32], %f2867;
	add.f32 	%f6752, %f6752, %f2867;
	@%p431 bra 	$L__BB0_299;
	setp.eq.s32 	%p432, %r17, 10;
	ld.shared.f32 	%f2868, [%r160+36];
	sub.f32 	%f2869, %f2868, %f375;
	mul.f32 	%f2870, %f2869, 0f3FB8AA3B;
	ex2.approx.f32 	%f2871, %f2870;
	st.shared.f32 	[%r160+36], %f2871;
	add.f32 	%f6752, %f6752, %f2871;
	@%p432 bra 	$L__BB0_299;
	setp.eq.s32 	%p433, %r17, 11;
	ld.shared.f32 	%f2872, [%r160+40];
	sub.f32 	%f2873, %f2872, %f375;
	mul.f32 	%f2874, %f2873, 0f3FB8AA3B;
	ex2.approx.f32 	%f2875, %f2874;
	st.shared.f32 	[%r160+40], %f2875;
	add.f32 	%f6752, %f6752, %f2875;
	@%p433 bra 	$L__BB0_299;
	setp.eq.s32 	%p434, %r17, 12;
	ld.shared.f32 	%f2876, [%r160+44];
	sub.f32 	%f2877, %f2876, %f375;
	mul.f32 	%f2878, %f2877, 0f3FB8AA3B;
	ex2.approx.f32 	%f2879, %f2878;
	st.shared.f32 	[%r160+44], %f2879;
	add.f32 	%f6752, %f6752, %f2879;
	@%p434 bra 	$L__BB0_299;
	setp.eq.s32 	%p435, %r17, 13;
	ld.shared.f32 	%f2880, [%r160+48];
	sub.f32 	%f2881, %f2880, %f375;
	mul.f32 	%f2882, %f2881, 0f3FB8AA3B;
	ex2.approx.f32 	%f2883, %f2882;
	st.shared.f32 	[%r160+48], %f2883;
	add.f32 	%f6752, %f6752, %f2883;
	@%p435 bra 	$L__BB0_299;
	setp.eq.s32 	%p436, %r17, 14;
	ld.shared.f32 	%f2884, [%r160+52];
	sub.f32 	%f2885, %f2884, %f375;
	mul.f32 	%f2886, %f2885, 0f3FB8AA3B;
	ex2.approx.f32 	%f2887, %f2886;
	st.shared.f32 	[%r160+52], %f2887;
	add.f32 	%f6752, %f6752, %f2887;
	@%p436 bra 	$L__BB0_299;
	ld.shared.f32 	%f2888, [%r160+56];
	sub.f32 	%f2889, %f2888, %f375;
	mul.f32 	%f2890, %f2889, 0f3FB8AA3B;
	ex2.approx.f32 	%f2891, %f2890;
	st.shared.f32 	[%r160+56], %f2891;
	add.f32 	%f6752, %f6752, %f2891;
$L__BB0_299:
	mov.b32 	%r2773, %f6752;
$L__BB0_300:
	setp.lt.s32 	%p437, %r547, 1;
	shfl.sync.idx.b32	%r163|%p438, %r2773, 0, 31, -1;
	mov.f32 	%f6762, 0f00000000;
	mov.f32 	%f6763, %f6762;
	@%p437 bra 	$L__BB0_340;
	setp.eq.s32 	%p439, %r545, 64;
	@%p439 bra 	$L__BB0_321;
	setp.lt.u32 	%p440, %r14, 15;
	mov.f32 	%f6762, 0f00000000;
	mov.b32 	%r2775, 0;
	@%p440 bra 	$L__BB0_305;
	mov.f32 	%f6762, 0f00000000;
	mov.b32 	%r2774, 0;
$L__BB0_304:
	.pragma "nounroll";
	add.s32 	%r1224, %r2774, %r12;
	shl.b32 	%r1225, %r1224, 2;
	add.s32 	%r1226, %r8, %r1225;
	ld.shared.f32 	%f2896, [%r1226];
	mad.lo.s32 	%r1227, %r2774, %r545, %r1;
	shl.b32 	%r1228, %r1227, 2;
	add.s32 	%r1229, %r7, %r1228;
	ld.shared.f32 	%f2897, [%r1229];
	fma.rn.f32 	%f2898, %f2896, %f2897, %f6762;
	ld.shared.f32 	%f2899, [%r1226+4];
	shl.b32 	%r1230, %r545, 2;
	add.s32 	%r1231, %r1229, %r1230;
	ld.shared.f32 	%f2900, [%r1231];
	fma.rn.f32 	%f2901, %f2899, %f2900, %f2898;
	ld.shared.f32 	%f2902, [%r1226+8];
	add.s32 	%r1232, %r1231, %r1230;
	ld.shared.f32 	%f2903, [%r1232];
	fma.rn.f32 	%f2904, %f2902, %f2903, %f2901;
	ld.shared.f32 	%f2905, [%r1226+12];
	add.s32 	%r1233, %r1232, %r1230;
	ld.shared.f32 	%f2906, [%r1233];
	fma.rn.f32 	%f2907, %f2905, %f2906, %f2904;
	ld.shared.f32 	%f2908, [%r1226+16];
	add.s32 	%r1234, %r1233, %r1230;
	ld.shared.f32 	%f2909, [%r1234];
	fma.rn.f32 	%f2910, %f2908, %f2909, %f2907;
	ld.shared.f32 	%f2911, [%r1226+20];
	add.s32 	%r1235, %r1234, %r1230;
	ld.shared.f32 	%f2912, [%r1235];
	fma.rn.f32 	%f2913, %f2911, %f2912, %f2910;
	ld.shared.f32 	%f2914, [%r1226+24];
	add.s32 	%r1236, %r1235, %r1230;
	ld.shared.f32 	%f2915, [%r1236];
	fma.rn.f32 	%f2916, %f2914, %f2915, %f2913;
	ld.shared.f32 	%f2917, [%r1226+28];
	add.s32 	%r1237, %r1236, %r1230;
	ld.shared.f32 	%f2918, [%r1237];
	fma.rn.f32 	%f2919, %f2917, %f2918, %f2916;
	ld.shared.f32 	%f2920, [%r1226+32];
	add.s32 	%r1238, %r1237, %r1230;
	ld.shared.f32 	%f2921, [%r1238];
	fma.rn.f32 	%f2922, %f2920, %f2921, %f2919;
	ld.shared.f32 	%f2923, [%r1226+36];
	add.s32 	%r1239, %r1238, %r1230;
	ld.shared.f32 	%f2924, [%r1239];
	fma.rn.f32 	%f2925, %f2923, %f2924, %f2922;
	ld.shared.f32 	%f2926, [%r1226+40];
	add.s32 	%r1240, %r1239, %r1230;
	ld.shared.f32 	%f2927, [%r1240];
	fma.rn.f32 	%f2928, %f2926, %f2927, %f2925;
	ld.shared.f32 	%f2929, [%r1226+44];
	add.s32 	%r1241, %r1240, %r1230;
	ld.shared.f32 	%f2930, [%r1241];
	fma.rn.f32 	%f2931, %f2929, %f2930, %f2928;
	ld.shared.f32 	%f2932, [%r1226+48];
	add.s32 	%r1242, %r1241, %r1230;
	ld.shared.f32 	%f2933, [%r1242];
	fma.rn.f32 	%f2934, %f2932, %f2933, %f2931;
	ld.shared.f32 	%f2935, [%r1226+52];
	add.s32 	%r1243, %r1242, %r1230;
	ld.shared.f32 	%f2936, [%r1243];
	fma.rn.f32 	%f2937, %f2935, %f2936, %f2934;
	ld.shared.f32 	%f2938, [%r1226+56];
	add.s32 	%r1244, %r1243, %r1230;
	ld.shared.f32 	%f2939, [%r1244];
	fma.rn.f32 	%f2940, %f2938, %f2939, %f2937;
	ld.shared.f32 	%f2941, [%r1226+60];
	add.s32 	%r1245, %r1244, %r1230;
	ld.shared.f32 	%f2942, [%r1245];
	fma.rn.f32 	%f6762, %f2941, %f2942, %f2940;
	add.s32 	%r2774, %r2774, 16;
	setp.ne.s32 	%p441, %r2774, %r18;
	mov.u32 	%r2775, %r18;
	@%p441 bra 	$L__BB0_304;
$L__BB0_305:
	setp.eq.s32 	%p442, %r17, 0;
	mov.f32 	%f6763, 0f00000000;
	@%p442 bra 	$L__BB0_340;
	setp.eq.s32 	%p443, %r17, 1;
	add.s32 	%r1246, %r2775, %r12;
	shl.b32 	%r1247, %r1246, 2;
	add.s32 	%r167, %r8, %r1247;
	ld.shared.f32 	%f2945, [%r167];
	mad.lo.s32 	%r1248, %r2775, %r545, %r1;
	shl.b32 	%r1249, %r1248, 2;
	add.s32 	%r168, %r7, %r1249;
	ld.shared.f32 	%f2946, [%r168];
	fma.rn.f32 	%f6762, %f2945, %f2946, %f6762;
	@%p443 bra 	$L__BB0_340;
	setp.eq.s32 	%p444, %r17, 2;
	ld.shared.f32 	%f2948, [%r167+4];
	shl.b32 	%r169, %r545, 2;
	add.s32 	%r170, %r168, %r169;
	ld.shared.f32 	%f2949, [%r170];
	fma.rn.f32 	%f6762, %f2948, %f2949, %f6762;
	@%p444 bra 	$L__BB0_340;
	setp.eq.s32 	%p445, %r17, 3;
	ld.shared.f32 	%f2951, [%r167+8];
	add.s32 	%r171, %r170, %r169;
	ld.shared.f32 	%f2952, [%r171];
	fma.rn.f32 	%f6762, %f2951, %f2952, %f6762;
	@%p445 bra 	$L__BB0_340;
	setp.eq.s32 	%p446, %r17, 4;
	ld.shared.f32 	%f2954, [%r167+12];
	add.s32 	%r172, %r171, %r169;
	ld.shared.f32 	%f2955, [%r172];
	fma.rn.f32 	%f6762, %f2954, %f2955, %f6762;
	@%p446 bra 	$L__BB0_340;
	setp.eq.s32 	%p447, %r17, 5;
	ld.shared.f32 	%f2957, [%r167+16];
	add.s32 	%r173, %r172, %r169;
	ld.shared.f32 	%f2958, [%r173];
	fma.rn.f32 	%f6762, %f2957, %f2958, %f6762;
	@%p447 bra 	$L__BB0_340;
	setp.eq.s32 	%p448, %r17, 6;
	ld.shared.f32 	%f2960, [%r167+20];
	add.s32 	%r174, %r173, %r169;
	ld.shared.f32 	%f2961, [%r174];
	fma.rn.f32 	%f6762, %f2960, %f2961, %f6762;
	@%p448 bra 	$L__BB0_340;
	setp.eq.s32 	%p449, %r17, 7;
	ld.shared.f32 	%f2963, [%r167+24];
	add.s32 	%r175, %r174, %r169;
	ld.shared.f32 	%f2964, [%r175];
	fma.rn.f32 	%f6762, %f2963, %f2964, %f6762;
	@%p449 bra 	$L__BB0_340;
	setp.eq.s32 	%p450, %r17, 8;
	ld.shared.f32 	%f2966, [%r167+28];
	add.s32 	%r176, %r175, %r169;
	ld.shared.f32 	%f2967, [%r176];
	fma.rn.f32 	%f6762, %f2966, %f2967, %f6762;
	@%p450 bra 	$L__BB0_340;
	setp.eq.s32 	%p451, %r17, 9;
	ld.shared.f32 	%f2969, [%r167+32];
	add.s32 	%r177, %r176, %r169;
	ld.shared.f32 	%f2970, [%r177];
	fma.rn.f32 	%f6762, %f2969, %f2970, %f6762;
	@%p451 bra 	$L__BB0_340;
	setp.eq.s32 	%p452, %r17, 10;
	ld.shared.f32 	%f2972, [%r167+36];
	add.s32 	%r178, %r177, %r169;
	ld.shared.f32 	%f2973, [%r178];
	fma.rn.f32 	%f6762, %f2972, %f2973, %f6762;
	@%p452 bra 	$L__BB0_340;
	setp.eq.s32 	%p453, %r17, 11;
	ld.shared.f32 	%f2975, [%r167+40];
	add.s32 	%r179, %r178, %r169;
	ld.shared.f32 	%f2976, [%r179];
	fma.rn.f32 	%f6762, %f2975, %f2976, %f6762;
	@%p453 bra 	$L__BB0_340;
	setp.eq.s32 	%p454, %r17, 12;
	ld.shared.f32 	%f2978, [%r167+44];
	add.s32 	%r180, %r179, %r169;
	ld.shared.f32 	%f2979, [%r180];
	fma.rn.f32 	%f6762, %f2978, %f2979, %f6762;
	@%p454 bra 	$L__BB0_340;
	setp.eq.s32 	%p455, %r17, 13;
	ld.shared.f32 	%f2981, [%r167+48];
	add.s32 	%r181, %r180, %r169;
	ld.shared.f32 	%f2982, [%r181];
	fma.rn.f32 	%f6762, %f2981, %f2982, %f6762;
	@%p455 bra 	$L__BB0_340;
	setp.eq.s32 	%p456, %r17, 14;
	ld.shared.f32 	%f2984, [%r167+52];
	add.s32 	%r182, %r181, %r169;
	ld.shared.f32 	%f2985, [%r182];
	fma.rn.f32 	%f6762, %f2984, %f2985, %f6762;
	@%p456 bra 	$L__BB0_340;
	ld.shared.f32 	%f2987, [%r167+56];
	add.s32 	%r1250, %r182, %r169;
	ld.shared.f32 	%f2988, [%r1250];
	fma.rn.f32 	%f6762, %f2987, %f2988, %f6762;
	bra.uni 	$L__BB0_340;
$L__BB0_321:
	setp.lt.u32 	%p457, %r14, 15;
	mov.f32 	%f6763, 0f00000000;
	mov.b32 	%r2777, 0;
	mov.f32 	%f6762, %f6763;
	@%p457 bra 	$L__BB0_324;
	mov.f32 	%f6763, 0f00000000;
	mov.b32 	%r2776, 0;
$L__BB0_323:
	.pragma "nounroll";
	add.s32 	%r1253, %r2776, %r12;
	shl.b32 	%r1254, %r1253, 2;
	add.s32 	%r1255, %r8, %r1254;
	ld.shared.f32 	%f2992, [%r1255];
	shl.b32 	%r1256, %r2776, 6;
	add.s32 	%r1257, %r1256, %r1;
	shl.b32 	%r1258, %r1257, 2;
	add.s32 	%r1259, %r7, %r1258;
	ld.shared.f32 	%f2993, [%r1259];
	fma.rn.f32 	%f2994, %f2992, %f2993, %f6762;
	ld.shared.f32 	%f2995, [%r1259+128];
	fma.rn.f32 	%f2996, %f2992, %f2995, %f6763;
	ld.shared.f32 	%f2997, [%r1255+4];
	ld.shared.f32 	%f2998, [%r1259+256];
	fma.rn.f32 	%f2999, %f2997, %f2998, %f2994;
	ld.shared.f32 	%f3000, [%r1259+384];
	fma.rn.f32 	%f3001, %f2997, %f3000, %f2996;
	ld.shared.f32 	%f3002, [%r1255+8];
	ld.shared.f32 	%f3003, [%r1259+512];
	fma.rn.f32 	%f3004, %f3002, %f3003, %f2999;
	ld.shared.f32 	%f3005, [%r1259+640];
	fma.rn.f32 	%f3006, %f3002, %f3005, %f3001;
	ld.shared.f32 	%f3007, [%r1255+12];
	ld.shared.f32 	%f3008, [%r1259+768];
	fma.rn.f32 	%f3009, %f3007, %f3008, %f3004;
	ld.shared.f32 	%f3010, [%r1259+896];
	fma.rn.f32 	%f3011, %f3007, %f3010, %f3006;
	ld.shared.f32 	%f3012, [%r1255+16];
	ld.shared.f32 	%f3013, [%r1259+1024];
	fma.rn.f32 	%f3014, %f3012, %f3013, %f3009;
	ld.shared.f32 	%f3015, [%r1259+1152];
	fma.rn.f32 	%f3016, %f3012, %f3015, %f3011;
	ld.shared.f32 	%f3017, [%r1255+20];
	ld.shared.f32 	%f3018, [%r1259+1280];
	fma.rn.f32 	%f3019, %f3017, %f3018, %f3014;
	ld.shared.f32 	%f3020, [%r1259+1408];
	fma.rn.f32 	%f3021, %f3017, %f3020, %f3016;
	ld.shared.f32 	%f3022, [%r1255+24];
	ld.shared.f32 	%f3023, [%r1259+1536];
	fma.rn.f32 	%f3024, %f3022, %f3023, %f3019;
	ld.shared.f32 	%f3025, [%r1259+1664];
	fma.rn.f32 	%f3026, %f3022, %f3025, %f3021;
	ld.shared.f32 	%f3027, [%r1255+28];
	ld.shared.f32 	%f3028, [%r1259+1792];
	fma.rn.f32 	%f3029, %f3027, %f3028, %f3024;
	ld.shared.f32 	%f3030, [%r1259+1920];
	fma.rn.f32 	%f3031, %f3027, %f3030, %f3026;
	ld.shared.f32 	%f3032, [%r1255+32];
	ld.shared.f32 	%f3033, [%r1259+2048];
	fma.rn.f32 	%f3034, %f3032, %f3033, %f3029;
	ld.shared.f32 	%f3035, [%r1259+2176];
	fma.rn.f32 	%f3036, %f3032, %f3035, %f3031;
	ld.shared.f32 	%f3037, [%r1255+36];
	ld.shared.f32 	%f3038, [%r1259+2304];
	fma.rn.f32 	%f3039, %f3037, %f3038, %f3034;
	ld.shared.f32 	%f3040, [%r1259+2432];
	fma.rn.f32 	%f3041, %f3037, %f3040, %f3036;
	ld.shared.f32 	%f3042, [%r1255+40];
	ld.shared.f32 	%f3043, [%r1259+2560];
	fma.rn.f32 	%f3044, %f3042, %f3043, %f3039;
	ld.shared.f32 	%f3045, [%r1259+2688];
	fma.rn.f32 	%f3046, %f3042, %f3045, %f3041;
	ld.shared.f32 	%f3047, [%r1255+44];
	ld.shared.f32 	%f3048, [%r1259+2816];
	fma.rn.f32 	%f3049, %f3047, %f3048, %f3044;
	ld.shared.f32 	%f3050, [%r1259+2944];
	fma.rn.f32 	%f3051, %f3047, %f3050, %f3046;
	ld.shared.f32 	%f3052, [%r1255+48];
	ld.shared.f32 	%f3053, [%r1259+3072];
	fma.rn.f32 	%f3054, %f3052, %f3053, %f3049;
	ld.shared.f32 	%f3055, [%r1259+3200];
	fma.rn.f32 	%f3056, %f3052, %f3055, %f3051;
	ld.shared.f32 	%f3057, [%r1255+52];
	ld.shared.f32 	%f3058, [%r1259+3328];
	fma.rn.f32 	%f3059, %f3057, %f3058, %f3054;
	ld.shared.f32 	%f3060, [%r1259+3456];
	fma.rn.f32 	%f3061, %f3057, %f3060, %f3056;
	ld.shared.f32 	%f3062, [%r1255+56];
	ld.shared.f32 	%f3063, [%r1259+3584];
	fma.rn.f32 	%f3064, %f3062, %f3063, %f3059;
	ld.shared.f32 	%f3065, [%r1259+3712];
	fma.rn.f32 	%f3066, %f3062, %f3065, %f3061;
	ld.shared.f32 	%f3067, [%r1255+60];
	ld.shared.f32 	%f3068, [%r1259+3840];
	fma.rn.f32 	%f6762, %f3067, %f3068, %f3064;
	ld.shared.f32 	%f3069, [%r1259+3968];
	fma.rn.f32 	%f6763, %f3067, %f3069, %f3066;
	add.s32 	%r2776, %r2776, 16;
	setp.ne.s32 	%p458, %r2776, %r18;
	mov.u32 	%r2777, %r18;
	@%p458 bra 	$L__BB0_323;
$L__BB0_324:
	setp.eq.s32 	%p459, %r17, 0;
	@%p459 bra 	$L__BB0_340;
	setp.eq.s32 	%p460, %r17, 1;
	add.s32 	%r1260, %r2777, %r12;
	shl.b32 	%r1261, %r1260, 2;
	add.s32 	%r186, %r8, %r1261;
	ld.shared.f32 	%f3070, [%r186];
	shl.b32 	%r1262, %r2777, 6;
	add.s32 	%r1263, %r1262, %r1;
	shl.b32 	%r1264, %r1263, 2;
	add.s32 	%r187, %r7, %r1264;
	ld.shared.f32 	%f3071, [%r187];
	fma.rn.f32 	%f6762, %f3070, %f3071, %f6762;
	ld.shared.f32 	%f3072, [%r187+128];
	fma.rn.f32 	%f6763, %f3070, %f3072, %f6763;
	@%p460 bra 	$L__BB0_340;
	setp.eq.s32 	%p461, %r17, 2;
	ld.shared.f32 	%f3073, [%r186+4];
	ld.shared.f32 	%f3074, [%r187+256];
	fma.rn.f32 	%f6762, %f3073, %f3074, %f6762;
	ld.shared.f32 	%f3075, [%r187+384];
	fma.rn.f32 	%f6763, %f3073, %f3075, %f6763;
	@%p461 bra 	$L__BB0_340;
	setp.eq.s32 	%p462, %r17, 3;
	ld.shared.f32 	%f3076, [%r186+8];
	ld.shared.f32 	%f3077, [%r187+512];
	fma.rn.f32 	%f6762, %f3076, %f3077, %f6762;
	ld.shared.f32 	%f3078, [%r187+640];
	fma.rn.f32 	%f6763, %f3076, %f3078, %f6763;
	@%p462 bra 	$L__BB0_340;
	setp.eq.s32 	%p463, %r17, 4;
	ld.shared.f32 	%f3079, [%r186+12];
	ld.shared.f32 	%f3080, [%r187+768];
	fma.rn.f32 	%f6762, %f3079, %f3080, %f6762;
	ld.shared.f32 	%f3081, [%r187+896];
	fma.rn.f32 	%f6763, %f3079, %f3081, %f6763;
	@%p463 bra 	$L__BB0_340;
	setp.eq.s32 	%p464, %r17, 5;
	ld.shared.f32 	%f3082, [%r186+16];
	ld.shared.f32 	%f3083, [%r187+1024];
	fma.rn.f32 	%f6762, %f3082, %f3083, %f6762;
	ld.shared.f32 	%f3084, [%r187+1152];
	fma.rn.f32 	%f6763, %f3082, %f3084, %f6763;
	@%p464 bra 	$L__BB0_340;
	setp.eq.s32 	%p465, %r17, 6;
	ld.shared.f32 	%f3085, [%r186+20];
	ld.shared.f32 	%f3086, [%r187+1280];
	fma.rn.f32 	%f6762, %f3085, %f3086, %f6762;
	ld.shared.f32 	%f3087, [%r187+1408];
	fma.rn.f32 	%f6763, %f3085, %f3087, %f6763;
	@%p465 bra 	$L__BB0_340;
	setp.eq.s32 	%p466, %r17, 7;
	ld.shared.f32 	%f3088, [%r186+24];
	ld.shared.f32 	%f3089, [%r187+1536];
	fma.rn.f32 	%f6762, %f3088, %f3089, %f6762;
	ld.shared.f32 	%f3090, [%r187+1664];
	fma.rn.f32 	%f6763, %f3088, %f3090, %f6763;
	@%p466 bra 	$L__BB0_340;
	setp.eq.s32 	%p467, %r17, 8;
	ld.shared.f32 	%f3091, [%r186+28];
	ld.shared.f32 	%f3092, [%r187+1792];
	fma.rn.f32 	%f6762, %f3091, %f3092, %f6762;
	ld.shared.f32 	%f3093, [%r187+1920];
	fma.rn.f32 	%f6763, %f3091, %f3093, %f6763;
	@%p467 bra 	$L__BB0_340;
	setp.eq.s32 	%p468, %r17, 9;
	ld.shared.f32 	%f3094, [%r186+32];
	ld.shared.f32 	%f3095, [%r187+2048];
	fma.rn.f32 	%f6762, %f3094, %f3095, %f6762;
	ld.shared.f32 	%f3096, [%r187+2176];
	fma.rn.f32 	%f6763, %f3094, %f3096, %f6763;
	@%p468 bra 	$L__BB0_340;
	setp.eq.s32 	%p469, %r17, 10;
	ld.shared.f32 	%f3097, [%r186+36];
	ld.shared.f32 	%f3098, [%r187+2304];
	fma.rn.f32 	%f6762, %f3097, %f3098, %f6762;
	ld.shared.f32 	%f3099, [%r187+2432];
	fma.rn.f32 	%f6763, %f3097, %f3099, %f6763;
	@%p469 bra 	$L__BB0_340;
	setp.eq.s32 	%p470, %r17, 11;
	ld.shared.f32 	%f3100, [%r186+40];
	ld.shared.f32 	%f3101, [%r187+2560];
	fma.rn.f32 	%f6762, %f3100, %f3101, %f6762;
	ld.shared.f32 	%f3102, [%r187+2688];
	fma.rn.f32 	%f6763, %f3100, %f3102, %f6763;
	@%p470 bra 	$L__BB0_340;
	setp.eq.s32 	%p471, %r17, 12;
	ld.shared.f32 	%f3103, [%r186+44];
	ld.shared.f32 	%f3104, [%r187+2816];
	fma.rn.f32 	%f6762, %f3103, %f3104, %f6762;
	ld.shared.f32 	%f3105, [%r187+2944];
	fma.rn.f32 	%f6763, %f3103, %f3105, %f6763;
	@%p471 bra 	$L__BB0_340;
	setp.eq.s32 	%p472, %r17, 13;
	ld.shared.f32 	%f3106, [%r186+48];
	ld.shared.f32 	%f3107, [%r187+3072];
	fma.rn.f32 	%f6762, %f3106, %f3107, %f6762;
	ld.shared.f32 	%f3108, [%r187+3200];
	fma.rn.f32 	%f6763, %f3106, %f3108, %f6763;
	@%p472 bra 	$L__BB0_340;
	setp.eq.s32 	%p473, %r17, 14;
	ld.shared.f32 	%f3109, [%r186+52];
	ld.shared.f32 	%f3110, [%r187+3328];
	fma.rn.f32 	%f6762, %f3109, %f3110, %f6762;
	ld.shared.f32 	%f3111, [%r187+3456];
	fma.rn.f32 	%f6763, %f3109, %f3111, %f6763;
	@%p473 bra 	$L__BB0_340;
	ld.shared.f32 	%f3112, [%r186+56];
	ld.shared.f32 	%f3113, [%r187+3584];
	fma.rn.f32 	%f6762, %f3112, %f3113, %f6762;
	ld.shared.f32 	%f3114, [%r187+3712];
	fma.rn.f32 	%f6763, %f3112, %f3114, %f6763;
$L__BB0_340:
	setp.ne.s32 	%p474, %r1, 0;
	mad.lo.s32 	%r1265, %r2765, %r547, %r13;
	mul.wide.s32 	%rd101, %r1265, 4;
	add.s64 	%rd12, %rd3, %rd101;
	ld.global.f32 	%f3115, [%rd12];
	add.s64 	%rd13, %rd2, %rd101;
	ld.global.f32 	%f3116, [%rd13];
	max.f32 	%f455, %f3115, %f375;
	sub.f32 	%f3117, %f3115, %f455;
	mul.f32 	%f3118, %f3117, 0f3FB8AA3B;
	ex2.approx.f32 	%f3119, %f3118;
	mul.f32 	%f456, %f3116, %f3119;
	sub.f32 	%f3120, %f375, %f455;
	mul.f32 	%f3121, %f3120, 0f3FB8AA3B;
	ex2.approx.f32 	%f457, %f3121;
	mov.b32 	%f3122, %r163;
	fma.rn.f32 	%f458, %f457, %f3122, %f456;
	@%p474 bra 	$L__BB0_342;
	st.global.f32 	[%rd12], %f455;
	st.global.f32 	[%rd13], %f458;
$L__BB0_342:
	mad.lo.s32 	%r188, %r2765, %r2, %r4;
	add.s32 	%r1266, %r9, %r188;
	setp.ne.s32 	%p475, %r545, 64;
	rcp.rn.f32 	%f459, %f458;
	mul.wide.s32 	%rd102, %r1266, 4;
	add.s64 	%rd103, %rd1, %rd102;
	ld.global.f32 	%f3123, [%rd103];
	mul.f32 	%f3124, %f456, %f3123;
	fma.rn.f32 	%f3125, %f6762, %f457, %f3124;
	mul.f32 	%f3126, %f459, %f3125;
	st.global.f32 	[%rd103], %f3126;
	@%p475 bra 	$L__BB0_344;
	add.s32 	%r1267, %r22, %r188;
	mul.wide.s32 	%rd104, %r1267, 4;
	add.s64 	%rd105, %rd1, %rd104;
	ld.global.f32 	%f3127, [%rd105];
	mul.f32 	%f3128, %f456, %f3127;
	fma.rn.f32 	%f3129, %f6763, %f457, %f3128;
	mul.f32 	%f3130, %f459, %f3129;
	st.global.f32 	[%rd105], %f3130;
$L__BB0_344:
	bar.sync 	0;
	add.s32 	%r2765, %r2765, 1;
	setp.ne.s32 	%p476, %r2765, %r546;
	@%p476 bra 	$L__BB0_234;
	ld.param.u64 	%rd260, [_Z14forward_kernelPKfS0_S0_iiiifPfS1_S1__param_2];
	ld.param.u64 	%rd246, [_Z14forward_kernelPKfS0_S0_iiiifPfS1_S1__param_1];
	bar.sync 	0;
	mul.wide.s32 	%rd106, %r2, 4;
	cvta.to.global.u64 	%rd107, %rd246;
	mad.lo.s32 	%r1268, %r2738, %r2, %r4;
	add.s32 	%r1269, %r9, %r1268;
	mul.wide.s32 	%rd108, %r1269, 4;
	add.s64 	%rd109, %rd107, %rd108;
	add.s64 	%rd110, %rd109, %rd106;
	add.s64 	%rd111, %rd110, %rd106;
	add.s64 	%rd112, %rd111, %rd106;
	ld.global.nc.f32 	%f3131, [%rd112];
	shl.b32 	%r1270, %r9, 2;
	add.s32 	%r1271, %r6, %r1270;
	st.shared.f32 	[%r1271], %f3131;
	cvta.to.global.u64 	%rd113, %rd260;
	add.s64 	%rd114, %rd113, %rd108;
	add.s64 	%rd115, %rd114, %rd106;
	add.s64 	%rd116, %rd115, %rd106;
	add.s64 	%rd117, %rd116, %rd106;
	ld.global.nc.f32 	%f3132, [%rd117];
	add.s32 	%r1272, %r7, %r1270;
	st.shared.f32 	[%r1272], %f3132;
	@%p475 bra 	$L__BB0_347;
	ld.param.u64 	%rd261, [_Z14forward_kernelPKfS0_S0_iiiifPfS1_S1__param_2];
	ld.param.u64 	%rd247, [_Z14forward_kernelPKfS0_S0_iiiifPfS1_S1__param_1];
	mad.lo.s32 	%r1273, %r2738, %r2, %r4;
	add.s32 	%r1274, %r1273, %r2;
	add.s32 	%r1275, %r1274, %r2;
	add.s32 	%r1276, %r1275, %r2;
	cvt.s64.s32 	%rd118, %r1276;
	mov.u32 	%r1277, %tid.y;
	shl.b32 	%r1278, %r1277, 6;
	add.s32 	%r1279, %r1, %r1278;
	cvt.u64.u32 	%rd119, %r1279;
	add.s64 	%rd120, %rd118, %rd119;
	cvta.to.global.u64 	%rd121, %rd247;
	shl.b64 	%rd122, %rd120, 2;
	add.s64 	%rd123, %rd121, %rd122;
	ld.global.nc.f32 	%f3133, [%rd123+128];
	shl.b32 	%r1280, %r1279, 2;
	add.s32 	%r1281, %r6, %r1280;
	st.shared.f32 	[%r1281+128], %f3133;
	cvta.to.global.u64 	%rd124, %rd261;
	add.s64 	%rd125, %rd124, %rd122;
	ld.global.nc.f32 	%f3134, [%rd125+128];
	add.s32 	%r1282, %r7, %r1280;
	st.shared.f32 	[%r1282+128], %f3134;
$L__BB0_347:
	bar.sync 	0;
	mov.b32 	%r2778, 0;
$L__BB0_348:
	setp.ne.s32 	%p478, %r545, 64;
	mad.lo.s32 	%r191, %r2778, %r2, %r4;
	add.s32 	%r1284, %r9, %r191;
	mul.wide.s32 	%rd126, %r1284, 4;
	add.s64 	%rd127, %rd4, %rd126;
	ld.global.nc.f32 	%f3135, [%rd127];
	st.shared.f32 	[%r10], %f3135;
	@%p478 bra 	$L__BB0_350;
	add.s32 	%r1285, %r22, %r191;
	mul.wide.s32 	%rd128, %r1285, 4;
	add.s64 	%rd129, %rd4, %rd128;
	ld.global.nc.f32 	%f3136, [%rd129];
	st.shared.f32 	[%r11+128], %f3136;
$L__BB0_350:
	setp.lt.s32 	%p479, %r547, 1;
	bar.sync 	0;
	mov.b32 	%r2783, -8388608;
	@%p479 bra 	$L__BB0_393;
	setp.eq.s32 	%p480, %r545, 64;
	@%p480 bra 	$L__BB0_372;
	setp.lt.u32 	%p481, %r14, 3;
	mov.f32 	%f6766, 0fFF800000;
	mov.b32 	%r2780, 0;
	@%p481 bra 	$L__BB0_363;
	mov.f32 	%f6766, 0fFF800000;
	mov.b32 	%r2779, 0;
$L__BB0_354:
	setp.ne.s32 	%p482, %r1, 0;
	ld.shared.f32 	%f6767, [%r10];
	mad.lo.s32 	%r1289, %r2779, %r545, %r1;
	shl.b32 	%r1290, %r1289, 2;
	add.s32 	%r193, %r6, %r1290;
	ld.shared.f32 	%f3140, [%r193];
	fma.rn.f32 	%f3141, %f6767, %f3140, 0f00000000;
	mov.b32 	%r1291, %f3141;
	shfl.sync.down.b32	%r1292|%p483, %r1291, 16, 31, -1;
	mov.b32 	%f3142, %r1292;
	add.f32 	%f3143, %f3141, %f3142;
	mov.b32 	%r1293, %f3143;
	shfl.sync.down.b32	%r1294|%p484, %r1293, 8, 31, -1;
	mov.b32 	%f3144, %r1294;
	add.f32 	%f3145, %f3143, %f3144;
	mov.b32 	%r1295, %f3145;
	shfl.sync.down.b32	%r1296|%p485, %r1295, 4, 31, -1;
	mov.b32 	%f3146, %r1296;
	add.f32 	%f3147, %f3145, %f3146;
	mov.b32 	%r1297, %f3147;
	shfl.sync.down.b32	%r1298|%p486, %r1297, 2, 31, -1;
	mov.b32 	%f3148, %r1298;
	add.f32 	%f3149, %f3147, %f3148;
	mov.b32 	%r1299, %f3149;
	shfl.sync.down.b32	%r1300|%p487, %r1299, 1, 31, -1;
	mov.b32 	%f3150, %r1300;
	add.f32 	%f462, %f3149, %f3150;
	add.s32 	%r1301, %r2779, %r12;
	shl.b32 	%r1302, %r1301, 2;
	add.s32 	%r194, %r8, %r1302;
	@%p482 bra 	$L__BB0_356;
	mul.f32 	%f3151, %f1378, %f462;
	st.shared.f32 	[%r194], %f3151;
	max.f32 	%f6766, %f6766, %f3151;
	ld.shared.f32 	%f6767, [%r10];
$L__BB0_356:
	setp.ne.s32 	%p488, %r1, 0;
	shl.b32 	%r195, %r545, 2;
	add.s32 	%r196, %r193, %r195;
	ld.shared.f32 	%f3152, [%r196];
	fma.rn.f32 	%f3153, %f6767, %f3152, 0f00000000;
	mov.b32 	%r1303, %f3153;
	shfl.sync.down.b32	%r1304|%p489, %r1303, 16, 31, -1;
	mov.b32 	%f3154, %r1304;
	add.f32 	%f3155, %f3153, %f3154;
	mov.b32 	%r1305, %f3155;
	shfl.sync.down.b32	%r1306|%p490, %r1305, 8, 31, -1;
	mov.b32 	%f3156, %r1306;
	add.f32 	%f3157, %f3155, %f3156;
	mov.b32 	%r1307, %f3157;
	shfl.sync.down.b32	%r1308|%p491, %r1307, 4, 31, -1;
	mov.b32 	%f3158, %r1308;
	add.f32 	%f3159, %f3157, %f3158;
	mov.b32 	%r1309, %f3159;
	shfl.sync.down.b32	%r1310|%p492, %r1309, 2, 31, -1;
	mov.b32 	%f3160, %r1310;
	add.f32 	%f3161, %f3159, %f3160;
	mov.b32 	%r1311, %f3161;
	shfl.sync.down.b32	%r1312|%p493, %r1311, 1, 31, -1;
	mov.b32 	%f3162, %r1312;
	add.f32 	%f467, %f3161, %f3162;
	@%p488 bra 	$L__BB0_358;
	mul.f32 	%f3163, %f1378, %f467;
	st.shared.f32 	[%r194+4], %f3163;
	max.f32 	%f6766, %f6766, %f3163;
	ld.shared.f32 	%f6767, [%r10];
$L__BB0_358:
	setp.ne.s32 	%p494, %r1, 0;
	add.s32 	%r197, %r196, %r195;
	ld.shared.f32 	%f3164, [%r197];
	fma.rn.f32 	%f3165, %f6767, %f3164, 0f00000000;
	mov.b32 	%r1313, %f3165;
	shfl.sync.down.b32	%r1314|%p495, %r1313, 16, 31, -1;
	mov.b32 	%f3166, %r1314;
	add.f32 	%f3167, %f3165, %f3166;
	mov.b32 	%r1315, %f3167;
	shfl.sync.down.b32	%r1316|%p496, %r1315, 8, 31, -1;
	mov.b32 	%f3168, %r1316;
	add.f32 	%f3169, %f3167, %f3168;
	mov.b32 	%r1317, %f3169;
	shfl.sync.down.b32	%r1318|%p497, %r1317, 4, 31, -1;
	mov.b32 	%f3170, %r1318;
	add.f32 	%f3171, %f3169, %f3170;
	mov.b32 	%r1319, %f3171;
	shfl.sync.down.b32	%r1320|%p498, %r1319, 2, 31, -1;
	mov.b32 	%f3172, %r1320;
	add.f32 	%f3173, %f3171, %f3172;
	mov.b32 	%r1321, %f3173;
	shfl.sync.down.b32	%r1322|%p499, %r1321, 1, 31, -1;
	mov.b32 	%f3174, %r1322;
	add.f32 	%f472, %f3173, %f3174;
	@%p494 bra 	$L__BB0_360;
	mul.f32 	%f3175, %f1378, %f472;
	st.shared.f32 	[%r194+8], %f3175;
	max.f32 	%f6766, %f6766, %f3175;
	ld.shared.f32 	%f6767, [%r10];
$L__BB0_360:
	setp.ne.s32 	%p500, %r1, 0;
	add.s32 	%r1323, %r197, %r195;
	ld.shared.f32 	%f3176, [%r1323];
	fma.rn.f32 	%f3177, %f6767, %f3176, 0f00000000;
	mov.b32 	%r1324, %f3177;
	shfl.sync.down.b32	%r1325|%p501, %r1324, 16, 31, -1;
	mov.b32 	%f3178, %r1325;
	add.f32 	%f3179, %f3177, %f3178;
	mov.b32 	%r1326, %f3179;
	shfl.sync.down.b32	%r1327|%p502, %r1326, 8, 31, -1;
	mov.b32 	%f3180, %r1327;
	add.f32 	%f3181, %f3179, %f3180;
	mov.b32 	%r1328, %f3181;
	shfl.sync.down.b32	%r1329|%p503, %r1328, 4, 31, -1;
	mov.b32 	%f3182, %r1329;
	add.f32 	%f3183, %f3181, %f3182;
	mov.b32 	%r1330, %f3183;
	shfl.sync.down.b32	%r1331|%p504, %r1330, 2, 31, -1;
	mov.b32 	%f3184, %r1331;
	add.f32 	%f3185, %f3183, %f3184;
	mov.b32 	%r1332, %f3185;
	shfl.sync.down.b32	%r1333|%p505, %r1332, 1, 31, -1;
	mov.b32 	%f3186, %r1333;
	add.f32 	%f477, %f3185, %f3186;
	@%p500 bra 	$L__BB0_362;
	mul.f32 	%f3187, %f1378, %f477;
	st.shared.f32 	[%r194+12], %f3187;
	max.f32 	%f6766, %f6766, %f3187;
$L__BB0_362:
	add.s32 	%r2779, %r2779, 4;
	setp.ne.s32 	%p506, %r2779, %r16;
	mov.u32 	%r2780, %r16;
	@%p506 bra 	$L__BB0_354;
$L__BB0_363:
	setp.eq.s32 	%p507, %r15, 0;
	@%p507 bra 	$L__BB0_392;
	setp.ne.s32 	%p508, %r1, 0;
	ld.shared.f32 	%f3188, [%r10];
	mad.lo.s32 	%r1334, %r2780, %r545, %r1;
	shl.b32 	%r1335, %r1334, 2;
	add.s32 	%r200, %r6, %r1335;
	ld.shared.f32 	%f3189, [%r200];
	fma.rn.f32 	%f3190, %f3188, %f3189, 0f00000000;
	mov.b32 	%r1336, %f3190;
	shfl.sync.down.b32	%r1337|%p509, %r1336, 16, 31, -1;
	mov.b32 	%f3191, %r1337;
	add.f32 	%f3192, %f3190, %f3191;
	mov.b32 	%r1338, %f3192;
	shfl.sync.down.b32	%r1339|%p510, %r1338, 8, 31, -1;
	mov.b32 	%f3193, %r1339;
	add.f32 	%f3194, %f3192, %f3193;
	mov.b32 	%r1340, %f3194;
	shfl.sync.down.b32	%r1341|%p511, %r1340, 4, 31, -1;
	mov.b32 	%f3195, %r1341;
	add.f32 	%f3196, %f3194, %f3195;
	mov.b32 	%r1342, %f3196;
	shfl.sync.down.b32	%r1343|%p512, %r1342, 2, 31, -1;
	mov.b32 	%f3197, %r1343;
	add.f32 	%f3198, %f3196, %f3197;
	mov.b32 	%r1344, %f3198;
	shfl.sync.down.b32	%r1345|%p513, %r1344, 1, 31, -1;
	mov.b32 	%f3199, %r1345;
	add.f32 	%f482, %f3198, %f3199;
	add.s32 	%r1346, %r2780, %r12;
	shl.b32 	%r1347, %r1346, 2;
	add.s32 	%r201, %r8, %r1347;
	@%p508 bra 	$L__BB0_366;
	mul.f32 	%f3200, %f1378, %f482;
	st.shared.f32 	[%r201], %f3200;
	max.f32 	%f6766, %f6766, %f3200;
$L__BB0_366:
	setp.eq.s32 	%p514, %r15, 1;
	@%p514 bra 	$L__BB0_392;
	setp.ne.s32 	%p515, %r1, 0;
	ld.shared.f32 	%f3201, [%r10];
	shl.b32 	%r202, %r545, 2;
	add.s32 	%r203, %r200, %r202;
	ld.shared.f32 	%f3202, [%r203];
	fma.rn.f32 	%f3203, %f3201, %f3202, 0f00000000;
	mov.b32 	%r1348, %f3203;
	shfl.sync.down.b32	%r1349|%p516, %r1348, 16, 31, -1;
	mov.b32 	%f3204, %r1349;
	add.f32 	%f3205, %f3203, %f3204;
	mov.b32 	%r1350, %f3205;
	shfl.sync.down.b32	%r1351|%p517, %r1350, 8, 31, -1;
	mov.b32 	%f3206, %r1351;
	add.f32 	%f3207, %f3205, %f3206;
	mov.b32 	%r1352, %f3207;
	shfl.sync.down.b32	%r1353|%p518, %r1352, 4, 31, -1;
	mov.b32 	%f3208, %r1353;
	add.f32 	%f3209, %f3207, %f3208;
	mov.b32 	%r1354, %f3209;
	shfl.sync.down.b32	%r1355|%p519, %r1354, 2, 31, -1;
	mov.b32 	%f3210, %r1355;
	add.f32 	%f3211, %f3209, %f3210;
	mov.b32 	%r1356, %f3211;
	shfl.sync.down.b32	%r1357|%p520, %r1356, 1, 31, -1;
	mov.b32 	%f3212, %r1357;
	add.f32 	%f485, %f3211, %f3212;
	@%p515 bra 	$L__BB0_369;
	mul.f32 	%f3213, %f1378, %f485;
	st.shared.f32 	[%r201+4], %f3213;
	max.f32 	%f6766, %f6766, %f3213;
$L__BB0_369:
	setp.eq.s32 	%p521, %r15, 2;
	@%p521 bra 	$L__BB0_392;
	setp.ne.s32 	%p522, %r1, 0;
	ld.shared.f32 	%f3214, [%r10];
	add.s32 	%r1358, %r203, %r202;
	ld.shared.f32 	%f3215, [%r1358];
	fma.rn.f32 	%f3216, %f3214, %f3215, 0f00000000;
	mov.b32 	%r1359, %f3216;
	shfl.sync.down.b32	%r1360|%p523, %r1359, 16, 31, -1;
	mov.b32 	%f3217, %r1360;
	add.f32 	%f3218, %f3216, %f3217;
	mov.b32 	%r1361, %f3218;
	shfl.sync.down.b32	%r1362|%p524, %r1361, 8, 31, -1;
	mov.b32 	%f3219, %r1362;
	add.f32 	%f3220, %f3218, %f3219;
	mov.b32 	%r1363, %f3220;
	shfl.sync.down.b32	%r1364|%p525, %r1363, 4, 31, -1;
	mov.b32 	%f3221, %r1364;
	add.f32 	%f3222, %f3220, %f3221;
	mov.b32 	%r1365, %f3222;
	shfl.sync.down.b32	%r1366|%p526, %r1365, 2, 31, -1;
	mov.b32 	%f3223, %r1366;
	add.f32 	%f3224, %f3222, %f3223;
	mov.b32 	%r1367, %f3224;
	shfl.sync.down.b32	%r1368|%p527, %r1367, 1, 31, -1;
	mov.b32 	%f3225, %r1368;
	add.f32 	%f488, %f3224, %f3225;
	@%p522 bra 	$L__BB0_392;
	mul.f32 	%f3226, %f1378, %f488;
	st.shared.f32 	[%r201+8], %f3226;
	max.f32 	%f6766, %f6766, %f3226;
	bra.uni 	$L__BB0_392;
$L__BB0_372:
	setp.lt.u32 	%p528, %r14, 3;
	mov.f32 	%f6766, 0fFF800000;
	mov.b32 	%r2782, 0;
	@%p528 bra 	$L__BB0_383;
	mov.f32 	%f6766, 0fFF800000;
	mov.b32 	%r2781, 0;
$L__BB0_374:
	setp.ne.s32 	%p529, %r1, 0;
	ld.shared.f32 	%f6781, [%r10];
	shl.b32 	%r1371, %r2781, 6;
	add.s32 	%r1372, %r1371, %r1;
	shl.b32 	%r1373, %r1372, 2;
	add.s32 	%r205, %r6, %r1373;
	ld.shared.f32 	%f3230, [%r205];
	fma.rn.f32 	%f3231, %f6781, %f3230, 0f00000000;
	ld.shared.f32 	%f6780, [%r11+128];
	ld.shared.f32 	%f3232, [%r205+128];
	fma.rn.f32 	%f3233, %f6780, %f3232, %f3231;
	mov.b32 	%r1374, %f3233;
	shfl.sync.down.b32	%r1375|%p530, %r1374, 16, 31, -1;
	mov.b32 	%f3234, %r1375;
	add.f32 	%f3235, %f3233, %f3234;
	mov.b32 	%r1376, %f3235;
	shfl.sync.down.b32	%r1377|%p531, %r1376, 8, 31, -1;
	mov.b32 	%f3236, %r1377;
	add.f32 	%f3237, %f3235, %f3236;
	mov.b32 	%r1378, %f3237;
	shfl.sync.down.b32	%r1379|%p532, %r1378, 4, 31, -1;
	mov.b32 	%f3238, %r1379;
	add.f32 	%f3239, %f3237, %f3238;
	mov.b32 	%r1380, %f3239;
	shfl.sync.down.b32	%r1381|%p533, %r1380, 2, 31, -1;
	mov.b32 	%f3240, %r1381;
	add.f32 	%f3241, %f3239, %f3240;
	mov.b32 	%r1382, %f3241;
	shfl.sync.down.b32	%r1383|%p534, %r1382, 1, 31, -1;
	mov.b32 	%f3242, %r1383;
	add.f32 	%f493, %f3241, %f3242;
	add.s32 	%r1384, %r2781, %r12;
	shl.b32 	%r1385, %r1384, 2;
	add.s32 	%r206, %r8, %r1385;
	@%p529 bra 	$L__BB0_376;
	mul.f32 	%f3243, %f1378, %f493;
	st.shared.f32 	[%r206], %f3243;
	max.f32 	%f6766, %f6766, %f3243;
	ld.shared.f32 	%f6781, [%r10];
	ld.shared.f32 	%f6780, [%r11+128];
$L__BB0_376:
	setp.ne.s32 	%p535, %r1, 0;
	ld.shared.f32 	%f3244, [%r205+256];
	fma.rn.f32 	%f3245, %f6781, %f3244, 0f00000000;
	ld.shared.f32 	%f3246, [%r205+384];
	fma.rn.f32 	%f3247, %f6780, %f3246, %f3245;
	mov.b32 	%r1386, %f3247;
	shfl.sync.down.b32	%r1387|%p536, %r1386, 16, 31, -1;
	mov.b32 	%f3248, %r1387;
	add.f32 	%f3249, %f3247, %f3248;
	mov.b32 	%r1388, %f3249;
	shfl.sync.down.b32	%r1389|%p537, %r1388, 8, 31, -1;
	mov.b32 	%f3250, %r1389;
	add.f32 	%f3251, %f3249, %f3250;
	mov.b32 	%r1390, %f3251;
	shfl.sync.down.b32	%r1391|%p538, %r1390, 4, 31, -1;
	mov.b32 	%f3252, %r1391;
	add.f32 	%f3253, %f3251, %f3252;
	mov.b32 	%r1392, %f3253;
	shfl.sync.down.b32	%r1393|%p539, %r1392, 2, 31, -1;
	mov.b32 	%f3254, %r1393;
	add.f32 	%f3255, %f3253, %f3254;
	mov.b32 	%r1394, %f3255;
	shfl.sync.down.b32	%r1395|%p540, %r1394, 1, 31, -1;
	mov.b32 	%f3256, %r1395;
	add.f32 	%f500, %f3255, %f3256;
	@%p535 bra 	$L__BB0_378;
	mul.f32 	%f3257, %f1378, %f500;
	st.shared.f32 	[%r206+4], %f3257;
	max.f32 	%f6766, %f6766, %f3257;
	ld.shared.f32 	%f6781, [%r10];
	ld.shared.f32 	%f6780, [%r11+128];
$L__BB0_378:
	setp.ne.s32 	%p541, %r1, 0;
	ld.shared.f32 	%f3258, [%r205+512];
	fma.rn.f32 	%f3259, %f6781, %f3258, 0f00000000;
	ld.shared.f32 	%f3260, [%r205+640];
	fma.rn.f32 	%f3261, %f6780, %f3260, %f3259;
	mov.b32 	%r1396, %f3261;
	shfl.sync.down.b32	%r1397|%p542, %r1396, 16, 31, -1;
	mov.b32 	%f3262, %r1397;
	add.f32 	%f3263, %f3261, %f3262;
	mov.b32 	%r1398, %f3263;
	shfl.sync.down.b32	%r1399|%p543, %r1398, 8, 31, -1;
	mov.b32 	%f3264, %r1399;
	add.f32 	%f3265, %f3263, %f3264;
	mov.b32 	%r1400, %f3265;
	shfl.sync.down.b32	%r1401|%p544, %r1400, 4, 31, -1;
	mov.b32 	%f3266, %r1401;
	add.f32 	%f3267, %f3265, %f3266;
	mov.b32 	%r1402, %f3267;
	shfl.sync.down.b32	%r1403|%p545, %r1402, 2, 31, -1;
	mov.b32 	%f3268, %r1403;
	add.f32 	%f3269, %f3267, %f3268;
	mov.b32 	%r1404, %f3269;
	shfl.sync.down.b32	%r1405|%p546, %r1404, 1, 31, -1;
	mov.b32 	%f3270, %r1405;
	add.f32 	%f507, %f3269, %f3270;
	@%p541 bra 	$L__BB0_380;
	mul.f32 	%f3271, %f1378, %f507;
	st.shared.f32 	[%r206+8], %f3271;
	max.f32 	%f6766, %f6766, %f3271;
	ld.shared.f32 	%f6781, [%r10];
	ld.shared.f32 	%f6780, [%r11+128];
$L__BB0_380:
	setp.ne.s32 	%p547, %r1, 0;
	ld.shared.f32 	%f3272, [%r205+768];
	fma.rn.f32 	%f3273, %f6781, %f3272, 0f00000000;
	ld.shared.f32 	%f3274, [%r205+896];
	fma.rn.f32 	%f3275, %f6780, %f3274, %f3273;
	mov.b32 	%r1406, %f3275;
	shfl.sync.down.b32	%r1407|%p548, %r1406, 16, 31, -1;
	mov.b32 	%f3276, %r1407;
	add.f32 	%f3277, %f3275, %f3276;
	mov.b32 	%r1408, %f3277;
	shfl.sync.down.b32	%r1409|%p549, %r1408, 8, 31, -1;
	mov.b32 	%f3278, %r1409;
	add.f32 	%f3279, %f3277, %f3278;
	mov.b32 	%r1410, %f3279;
	shfl.sync.down.b32	%r1411|%p550, %r1410, 4, 31, -1;
	mov.b32 	%f3280, %r1411;
	add.f32 	%f3281, %f3279, %f3280;
	mov.b32 	%r1412, %f3281;
	shfl.sync.down.b32	%r1413|%p551, %r1412, 2, 31, -1;
	mov.b32 	%f3282, %r1413;
	add.f32 	%f3283, %f3281, %f3282;
	mov.b32 	%r1414, %f3283;
	shfl.sync.down.b32	%r1415|%p552, %r1414, 1, 31, -1;
	mov.b32 	%f3284, %r1415;
	add.f32 	%f514, %f3283, %f3284;
	@%p547 bra 	$L__BB0_382;
	mul.f32 	%f3285, %f1378, %f514;
	st.shared.f32 	[%r206+12], %f3285;
	max.f32 	%f6766, %f6766, %f3285;
$L__BB0_382:
	add.s32 	%r2781, %r2781, 4;
	setp.ne.s32 	%p553, %r2781, %r16;
	mov.u32 	%r2782, %r16;
	@%p553 bra 	$L__BB0_374;
$L__BB0_383:
	setp.eq.s32 	%p554, %r15, 0;
	@%p554 bra 	$L__BB0_392;
	setp.ne.s32 	%p555, %r1, 0;
	ld.shared.f32 	%f3286, [%r10];
	shl.b32 	%r1416, %r2782, 6;
	add.s32 	%r1417, %r1416, %r1;
	shl.b32 	%r1418, %r1417, 2;
	add.s32 	%r209, %r6, %r1418;
	ld.shared.f32 	%f3287, [%r209];
	fma.rn.f32 	%f3288, %f3286, %f3287, 0f00000000;
	ld.shared.f32 	%f3289, [%r11+128];
	ld.shared.f32 	%f3290, [%r209+128];
	fma.rn.f32 	%f3291, %f3289, %f3290, %f3288;
	mov.b32 	%r1419, %f3291;
	shfl.sync.down.b32	%r1420|%p556, %r1419, 16, 31, -1;
	mov.b32 	%f3292, %r1420;
	add.f32 	%f3293, %f3291, %f3292;
	mov.b32 	%r1421, %f3293;
	shfl.sync.down.b32	%r1422|%p557, %r1421, 8, 31, -1;
	mov.b32 	%f3294, %r1422;
	add.f32 	%f3295, %f3293, %f3294;
	mov.b32 	%r1423, %f3295;
	shfl.sync.down.b32	%r1424|%p558, %r1423, 4, 31, -1;
	mov.b32 	%f3296, %r1424;
	add.f32 	%f3297, %f3295, %f3296;
	mov.b32 	%r1425, %f3297;
	shfl.sync.down.b32	%r1426|%p559, %r1425, 2, 31, -1;
	mov.b32 	%f3298, %r1426;
	add.f32 	%f3299, %f3297, %f3298;
	mov.b32 	%r1427, %f3299;
	shfl.sync.down.b32	%r1428|%p560, %r1427, 1, 31, -1;
	mov.b32 	%f3300, %r1428;
	add.f32 	%f519, %f3299, %f3300;
	add.s32 	%r1429, %r2782, %r12;
	shl.b32 	%r1430, %r1429, 2;
	add.s32 	%r210, %r8, %r1430;
	@%p555 bra 	$L__BB0_386;
	mul.f32 	%f3301, %f1378, %f519;
	st.shared.f32 	[%r210], %f3301;
	max.f32 	%f6766, %f6766, %f3301;
$L__BB0_386:
	setp.eq.s32 	%p561, %r15, 1;
	@%p561 bra 	$L__BB0_392;
	setp.ne.s32 	%p562, %r1, 0;
	ld.shared.f32 	%f3302, [%r10];
	ld.shared.f32 	%f3303, [%r209+256];
	fma.rn.f32 	%f3304, %f3302, %f3303, 0f00000000;
	ld.shared.f32 	%f3305, [%r11+128];
	ld.shared.f32 	%f3306, [%r209+384];
	fma.rn.f32 	%f3307, %f3305, %f3306, %f3304;
	mov.b32 	%r1431, %f3307;
	shfl.sync.down.b32	%r1432|%p563, %r1431, 16, 31, -1;
	mov.b32 	%f3308, %r1432;
	add.f32 	%f3309, %f3307, %f3308;
	mov.b32 	%r1433, %f3309;
	shfl.sync.down.b32	%r1434|%p564, %r1433, 8, 31, -1;
	mov.b32 	%f3310, %r1434;
	add.f32 	%f3311, %f3309, %f3310;
	mov.b32 	%r1435, %f3311;
	shfl.sync.down.b32	%r1436|%p565, %r1435, 4, 31, -1;
	mov.b32 	%f3312, %r1436;
	add.f32 	%f3313, %f3311, %f3312;
	mov.b32 	%r1437, %f3313;
	shfl.sync.down.b32	%r1438|%p566, %r1437, 2, 31, -1;
	mov.b32 	%f3314, %r1438;
	add.f32 	%f3315, %f3313, %f3314;
	mov.b32 	%r1439, %f3315;
	shfl.sync.down.b32	%r1440|%p567, %r1439, 1, 31, -1;
	mov.b32 	%f3316, %r1440;
	add.f32 	%f522, %f3315, %f3316;
	@%p562 bra 	$L__BB0_389;
	mul.f32 	%f3317, %f1378, %f522;
	st.shared.f32 	[%r210+4], %f3317;
	max.f32 	%f6766, %f6766, %f3317;
$L__BB0_389:
	setp.eq.s32 	%p568, %r15, 2;
	@%p568 bra 	$L__BB0_392;
	setp.ne.s32 	%p569, %r1, 0;
	ld.shared.f32 	%f3318, [%r10];
	ld.shared.f32 	%f3319, [%r209+512];
	fma.rn.f32 	%f3320, %f3318, %f3319, 0f00000000;
	ld.shared.f32 	%f3321, [%r11+128];
	ld.shared.f32 	%f3322, [%r209+640];
	fma.rn.f32 	%f3323, %f3321, %f3322, %f3320;
	mov.b32 	%r1441, %f3323;
	shfl.sync.down.b32	%r1442|%p570, %r1441, 16, 31, -1;
	mov.b32 	%f3324, %r1442;
	add.f32 	%f3325, %f3323, %f3324;
	mov.b32 	%r1443, %f3325;
	shfl.sync.down.b32	%r1444|%p571, %r1443, 8, 31, -1;
	mov.b32 	%f3326, %r1444;
	add.f32 	%f3327, %f3325, %f3326;
	mov.b32 	%r1445, %f3327;
	shfl.sync.down.b32	%r1446|%p572, %r1445, 4, 31, -1;
	mov.b32 	%f3328, %r1446;
	add.f32 	%f3329, %f3327, %f3328;
	mov.b32 	%r1447, %f3329;
	shfl.sync.down.b32	%r1448|%p573, %r1447, 2, 31, -1;
	mov.b32 	%f3330, %r1448;
	add.f32 	%f3331, %f3329, %f3330;
	mov.b32 	%r1449, %f3331;
	shfl.sync.down.b32	%r1450|%p574, %r1449, 1, 31, -1;
	mov.b32 	%f3332, %r1450;
	add.f32 	%f525, %f3331, %f3332;
	@%p569 bra 	$L__BB0_392;
	mul.f32 	%f3333, %f1378, %f525;
	st.shared.f32 	[%r210+8], %f3333;
	max.f32 	%f6766, %f6766, %f3333;
$L__BB0_392:
	mov.b32 	%r2783, %f6766;
$L__BB0_393:
	shfl.sync.idx.b32	%r1452|%p575, %r2783, 0, 31, -1;
	mov.b32 	%f528, %r1452;
	mov.b32 	%r2786, 0;
	@%p105 bra 	$L__BB0_414;
	setp.lt.u32 	%p577, %r14, 15;
	mov.f32 	%f6795, 0f00000000;
	mov.b32 	%r2785, 0;
	@%p577 bra 	$L__BB0_397;
	mov.f32 	%f6795, 0f00000000;
	mov.b32 	%r2784, 0;
$L__BB0_396:
	.pragma "nounroll";
	add.s32 	%r1455, %r2784, %r12;
	shl.b32 	%r1456, %r1455, 2;
	add.s32 	%r1457, %r8, %r1456;
	ld.shared.f32 	%f3337, [%r1457];
	sub.f32 	%f3338, %f3337, %f528;
	mul.f32 	%f3339, %f3338, 0f3FB8AA3B;
	ex2.approx.f32 	%f3340, %f3339;
	st.shared.f32 	[%r1457], %f3340;
	add.f32 	%f3341, %f6795, %f3340;
	ld.shared.f32 	%f3342, [%r1457+4];
	sub.f32 	%f3343, %f3342, %f528;
	mul.f32 	%f3344, %f3343, 0f3FB8AA3B;
	ex2.approx.f32 	%f3345, %f3344;
	st.shared.f32 	[%r1457+4], %f3345;
	add.f32 	%f3346, %f3341, %f3345;
	ld.shared.f32 	%f3347, [%r1457+8];
	sub.f32 	%f3348, %f3347, %f528;
	mul.f32 	%f3349, %f3348, 0f3FB8AA3B;
	ex2.approx.f32 	%f3350, %f3349;
	st.shared.f32 	[%r1457+8], %f3350;
	add.f32 	%f3351, %f3346, %f3350;
	ld.shared.f32 	%f3352, [%r1457+12];
	sub.f32 	%f3353, %f3352, %f528;
	mul.f32 	%f3354, %f3353, 0f3FB8AA3B;
	ex2.approx.f32 	%f3355, %f3354;
	st.shared.f32 	[%r1457+12], %f3355;
	add.f32 	%f3356, %f3351, %f3355;
	ld.shared.f32 	%f3357, [%r1457+16];
	sub.f32 	%f3358, %f3357, %f528;
	mul.f32 	%f3359, %f3358, 0f3FB8AA3B;
	ex2.approx.f32 	%f3360, %f3359;
	st.shared.f32 	[%r1457+16], %f3360;
	add.f32 	%f3361, %f3356, %f3360;
	ld.shared.f32 	%f3362, [%r1457+20];
	sub.f32 	%f3363, %f3362, %f528;
	mul.f32 	%f3364, %f3363, 0f3FB8AA3B;
	ex2.approx.f32 	%f3365, %f3364;
	st.shared.f32 	[%r1457+20], %f3365;
	add.f32 	%f3366, %f3361, %f3365;
	ld.shared.f32 	%f3367, [%r1457+24];
	sub.f32 	%f3368, %f3367, %f528;
	mul.f32 	%f3369, %f3368, 0f3FB8AA3B;
	ex2.approx.f32 	%f3370, %f3369;
	st.shared.f32 	[%r1457+24], %f3370;
	add.f32 	%f3371, %f3366, %f3370;
	ld.shared.f32 	%f3372, [%r1457+28];
	sub.f32 	%f3373, %f3372, %f528;
	mul.f32 	%f3374, %f3373, 0f3FB8AA3B;
	ex2.approx.f32 	%f3375, %f3374;
	st.shared.f32 	[%r1457+28], %f3375;
	add.f32 	%f3376, %f3371, %f3375;
	ld.shared.f32 	%f3377, [%r1457+32];
	sub.f32 	%f3378, %f3377, %f528;
	mul.f32 	%f3379, %f3378, 0f3FB8AA3B;
	ex2.approx.f32 	%f3380, %f3379;
	st.shared.f32 	[%r1457+32], %f3380;
	add.f32 	%f3381, %f3376, %f3380;
	ld.shared.f32 	%f3382, [%r1457+36];
	sub.f32 	%f3383, %f3382, %f528;
	mul.f32 	%f3384, %f3383, 0f3FB8AA3B;
	ex2.approx.f32 	%f3385, %f3384;
	st.shared.f32 	[%r1457+36], %f3385;
	add.f32 	%f3386, %f3381, %f3385;
	ld.shared.f32 	%f3387, [%r1457+40];
	sub.f32 	%f3388, %f3387, %f528;
	mul.f32 	%f3389, %f3388, 0f3FB8AA3B;
	ex2.approx.f32 	%f3390, %f3389;
	st.shared.f32 	[%r1457+40], %f3390;
	add.f32 	%f3391, %f3386, %f3390;
	ld.shared.f32 	%f3392, [%r1457+44];
	sub.f32 	%f3393, %f3392, %f528;
	mul.f32 	%f3394, %f3393, 0f3FB8AA3B;
	ex2.approx.f32 	%f3395, %f3394;
	st.shared.f32 	[%r1457+44], %f3395;
	add.f32 	%f3396, %f3391, %f3395;
	ld.shared.f32 	%f3397, [%r1457+48];
	sub.f32 	%f3398, %f3397, %f528;
	mul.f32 	%f3399, %f3398, 0f3FB8AA3B;
	ex2.approx.f32 	%f3400, %f3399;
	st.shared.f32 	[%r1457+48], %f3400;
	add.f32 	%f3401, %f3396, %f3400;
	ld.shared.f32 	%f3402, [%r1457+52];
	sub.f32 	%f3403, %f3402, %f528;
	mul.f32 	%f3404, %f3403, 0f3FB8AA3B;
	ex2.approx.f32 	%f3405, %f3404;
	st.shared.f32 	[%r1457+52], %f3405;
	add.f32 	%f3406, %f3401, %f3405;
	ld.shared.f32 	%f3407, [%r1457+56];
	sub.f32 	%f3408, %f3407, %f528;
	mul.f32 	%f3409, %f3408, 0f3FB8AA3B;
	ex2.approx.f32 	%f3410, %f3409;
	st.shared.f32 	[%r1457+56], %f3410;
	add.f32 	%f3411, %f3406, %f3410;
	ld.shared.f32 	%f3412, [%r1457+60];
	sub.f32 	%f3413, %f3412, %f528;
	mul.f32 	%f3414, %f3413, 0f3FB8AA3B;
	ex2.approx.f32 	%f3415, %f3414;
	st.shared.f32 	[%r1457+60], %f3415;
	add.f32 	%f6795, %f3411, %f3415;
	add.s32 	%r2784, %r2784, 16;
	setp.ne.s32 	%p578, %r2784, %r18;
	mov.u32 	%r2785, %r18;
	@%p578 bra 	$L__BB0_396;
$L__BB0_397:
	setp.eq.s32 	%p579, %r17, 0;
	@%p579 bra 	$L__BB0_413;
	setp.eq.s32 	%p580, %r17, 1;
	add.s32 	%r1458, %r2785, %r12;
	shl.b32 	%r1459, %r1458, 2;
	add.s32 	%r216, %r8, %r1459;
	ld.shared.f32 	%f3416, [%r216];
	sub.f32 	%f3417, %f3416, %f528;
	mul.f32 	%f3418, %f3417, 0f3FB8AA3B;
	ex2.approx.f32 	%f3419, %f3418;
	st.shared.f32 	[%r216], %f3419;
	add.f32 	%f6795, %f6795, %f3419;
	@%p580 bra 	$L__BB0_413;
	setp.eq.s32 	%p581, %r17, 2;
	ld.shared.f32 	%f3420, [%r216+4];
	sub.f32 	%f3421, %f3420, %f528;
	mul.f32 	%f3422, %f3421, 0f3FB8AA3B;
	ex2.approx.f32 	%f3423, %f3422;
	st.shared.f32 	[%r216+4], %f3423;
	add.f32 	%f6795, %f6795, %f3423;
	@%p581 bra 	$L__BB0_413;
	setp.eq.s32 	%p582, %r17, 3;
	ld.shared.f32 	%f3424, [%r216+8];
	sub.f32 	%f3425, %f3424, %f528;
	mul.f32 	%f3426, %f3425, 0f3FB8AA3B;
	ex2.approx.f32 	%f3427, %f3426;
	st.shared.f32 	[%r216+8], %f3427;
	add.f32 	%f6795, %f6795, %f3427;
	@%p582 bra 	$L__BB0_413;
	setp.eq.s32 	%p583, %r17, 4;
	ld.shared.f32 	%f3428, [%r216+12];
	sub.f32 	%f3429, %f3428, %f528;
	mul.f32 	%f3430, %f3429, 0f3FB8AA3B;
	ex2.approx.f32 	%f3431, %f3430;
	st.shared.f32 	[%r216+12], %f3431;
	add.f32 	%f6795, %f6795, %f3431;
	@%p583 bra 	$L__BB0_413;
	setp.eq.s32 	%p584, %r17, 5;
	ld.shared.f32 	%f3432, [%r216+16];
	sub.f32 	%f3433, %f3432, %f528;
	mul.f32 	%f3434, %f3433, 0f3FB8AA3B;
	ex2.approx.f32 	%f3435, %f3434;
	st.shared.f32 	[%r216+16], %f3435;
	add.f32 	%f6795, %f6795, %f3435;
	@%p584 bra 	$L__BB0_413;
	setp.eq.s32 	%p585, %r17, 6;
	ld.shared.f32 	%f3436, [%r216+20];
	sub.f32 	%f3437, %f3436, %f528;
	mul.f32 	%f3438, %f3437, 0f3FB8AA3B;
	ex2.approx.f32 	%f3439, %f3438;
	st.shared.f32 	[%r216+20], %f3439;
	add.f32 	%f6795, %f6795, %f3439;
	@%p585 bra 	$L__BB0_413;
	setp.eq.s32 	%p586, %r17, 7;
	ld.shared.f32 	%f3440, [%r216+24];
	sub.f32 	%f3441, %f3440, %f528;
	mul.f32 	%f3442, %f3441, 0f3FB8AA3B;
	ex2.approx.f32 	%f3443, %f3442;
	st.shared.f32 	[%r216+24], %f3443;
	add.f32 	%f6795, %f6795, %f3443;
	@%p586 bra 	$L__BB0_413;
	setp.eq.s32 	%p587, %r17, 8;
	ld.shared.f32 	%f3444, [%r216+28];
	sub.f32 	%f3445, %f3444, %f528;
	mul.f32 	%f3446, %f3445, 0f3FB8AA3B;
	ex2.approx.f32 	%f3447, %f3446;
	st.shared.f32 	[%r216+28], %f3447;
	add.f32 	%f6795, %f6795, %f3447;
	@%p587 bra 	$L__BB0_413;
	setp.eq.s32 	%p588, %r17, 9;
	ld.shared.f32 	%f3448, [%r216+32];
	sub.f32 	%f3449, %f3448, %f528;
	mul.f32 	%f3450, %f3449, 0f3FB8AA3B;
	ex2.approx.f32 	%f3451, %f3450;
	st.shared.f32 	[%r216+32], %f3451;
	add.f32 	%f6795, %f6795, %f3451;
	@%p588 bra 	$L__BB0_413;
	setp.eq.s32 	%p589, %r17, 10;
	ld.shared.f32 	%f3452, [%r216+36];
	sub.f32 	%f3453, %f3452, %f528;
	mul.f32 	%f3454, %f3453, 0f3FB8AA3B;
	ex2.approx.f32 	%f3455, %f3454;
	st.shared.f32 	[%r216+36], %f3455;
	add.f32 	%f6795, %f6795, %f3455;
	@%p589 bra 	$L__BB0_413;
	setp.eq.s32 	%p590, %r17, 11;
	ld.shared.f32 	%f3456, [%r216+40];
	sub.f32 	%f3457, %f3456, %f528;
	mul.f32 	%f3458, %f3457, 0f3FB8AA3B;
	ex2.approx.f32 	%f3459, %f3458;
	st.shared.f32 	[%r216+40], %f3459;
	add.f32 	%f6795, %f6795, %f3459;
	@%p590 bra 	$L__BB0_413;
	setp.eq.s32 	%p591, %r17, 12;
	ld.shared.f32 	%f3460, [%r216+44];
	sub.f32 	%f3461, %f3460, %f528;
	mul.f32 	%f3462, %f3461, 0f3FB8AA3B;
	ex2.approx.f32 	%f3463, %f3462;
	st.shared.f32 	[%r216+44], %f3463;
	add.f32 	%f6795, %f6795, %f3463;
	@%p591 bra 	$L__BB0_413;
	setp.eq.s32 	%p592, %r17, 13;
	ld.shared.f32 	%f3464, [%r216+48];
	sub.f32 	%f3465, %f3464, %f528;
	mul.f32 	%f3466, %f3465, 0f3FB8AA3B;
	ex2.approx.f32 	%f3467, %f3466;
	st.shared.f32 	[%r216+48], %f3467;
	add.f32 	%f6795, %f6795, %f3467;
	@%p592 bra 	$L__BB0_413;
	setp.eq.s32 	%p593, %r17, 14;
	ld.shared.f32 	%f3468, [%r216+52];
	sub.f32 	%f3469, %f3468, %f528;
	mul.f32 	%f3470, %f3469, 0f3FB8AA3B;
	ex2.approx.f32 	%f3471, %f3470;
	st.shared.f32 	[%r216+52], %f3471;
	add.f32 	%f6795, %f6795, %f3471;
	@%p593 bra 	$L__BB0_413;
	ld.shared.f32 	%f3472, [%r216+56];
	sub.f32 	%f3473, %f3472, %f528;
	mul.f32 	%f3474, %f3473, 0f3FB8AA3B;
	ex2.approx.f32 	%f3475, %f3474;
	st.shared.f32 	[%r216+56], %f3475;
	add.f32 	%f6795, %f6795, %f3475;
$L__BB0_413:
	mov.b32 	%r2786, %f6795;
$L__BB0_414:
	setp.lt.s32 	%p594, %r547, 1;
	shfl.sync.idx.b32	%r219|%p595, %r2786, 0, 31, -1;
	mov.f32 	%f6805, 0f00000000;
	mov.f32 	%f6806, %f6805;
	@%p594 bra 	$L__BB0_454;
	setp.eq.s32 	%p596, %r545, 64;
	@%p596 bra 	$L__BB0_435;
	setp.lt.u32 	%p597, %r14, 15;
	mov.f32 	%f6805, 0f00000000;
	mov.b32 	%r2788, 0;
	@%p597 bra 	$L__BB0_419;
	mov.f32 	%f6805, 0f00000000;
	mov.b32 	%r2787, 0;
$L__BB0_418:
	.pragma "nounroll";
	add.s32 	%r1462, %r2787, %r12;
	shl.b32 	%r1463, %r1462, 2;
	add.s32 	%r1464, %r8, %r1463;
	ld.shared.f32 	%f3480, [%r1464];
	mad.lo.s32 	%r1465, %r2787, %r545, %r1;
	shl.b32 	%r1466, %r1465, 2;
	add.s32 	%r1467, %r7, %r1466;
	ld.shared.f32 	%f3481, [%r1467];
	fma.rn.f32 	%f3482, %f3480, %f3481, %f6805;
	ld.shared.f32 	%f3483, [%r1464+4];
	shl.b32 	%r1468, %r545, 2;
	add.s32 	%r1469, %r1467, %r1468;
	ld.shared.f32 	%f3484, [%r1469];
	fma.rn.f32 	%f3485, %f3483, %f3484, %f3482;
	ld.shared.f32 	%f3486, [%r1464+8];
	add.s32 	%r1470, %r1469, %r1468;
	ld.shared.f32 	%f3487, [%r1470];
	fma.rn.f32 	%f3488, %f3486, %f3487, %f3485;
	ld.shared.f32 	%f3489, [%r1464+12];
	add.s32 	%r1471, %r1470, %r1468;
	ld.shared.f32 	%f3490, [%r1471];
	fma.rn.f32 	%f3491, %f3489, %f3490, %f3488;
	ld.shared.f32 	%f3492, [%r1464+16];
	add.s32 	%r1472, %r1471, %r1468;
	ld.shared.f32 	%f3493, [%r1472];
	fma.rn.f32 	%f3494, %f3492, %f3493, %f3491;
	ld.shared.f32 	%f3495, [%r1464+20];
	add.s32 	%r1473, %r1472, %r1468;
	ld.shared.f32 	%f3496, [%r1473];
	fma.rn.f32 	%f3497, %f3495, %f3496, %f3494;
	ld.shared.f32 	%f3498, [%r1464+24];
	add.s32 	%r1474, %r1473, %r1468;
	ld.shared.f32 	%f3499, [%r1474];
	fma.rn.f32 	%f3500, %f3498, %f3499, %f3497;
	ld.shared.f32 	%f3501, [%r1464+28];
	add.s32 	%r1475, %r1474, %r1468;
	ld.shared.f32 	%f3502, [%r1475];
	fma.rn.f32 	%f3503, %f3501, %f3502, %f3500;
	ld.shared.f32 	%f3504, [%r1464+32];
	add.s32 	%r1476, %r1475, %r1468;
	ld.shared.f32 	%f3505, [%r1476];
	fma.rn.f32 	%f3506, %f3504, %f3505, %f3503;
	ld.shared.f32 	%f3507, [%r1464+36];
	add.s32 	%r1477, %r1476, %r1468;
	ld.shared.f32 	%f3508, [%r1477];
	fma.rn.f32 	%f3509, %f3507, %f3508, %f3506;
	ld.shared.f32 	%f3510, [%r1464+40];
	add.s32 	%r1478, %r1477, %r1468;
	ld.shared.f32 	%f3511, [%r1478];
	fma.rn.f32 	%f3512, %f3510, %f3511, %f3509;
	ld.shared.f32 	%f3513, [%r1464+44];
	add.s32 	%r1479, %r1478, %r1468;
	ld.shared.f32 	%f3514, [%r1479];
	fma.rn.f32 	%f3515, %f3513, %f3514, %f3512;
	ld.shared.f32 	%f3516, [%r1464+48];
	add.s32 	%r1480, %r1479, %r1468;
	ld.shared.f32 	%f3517, [%r1480];
	fma.rn.f32 	%f3518, %f3516, %f3517, %f3515;
	ld.shared.f32 	%f3519, [%r1464+52];
	add.s32 	%r1481, %r1480, %r1468;
	ld.shared.f32 	%f3520, [%r1481];
	fma.rn.f32 	%f3521, %f3519, %f3520, %f3518;
	ld.shared.f32 	%f3522, [%r1464+56];
	add.s32 	%r1482, %r1481, %r1468;
	ld.shared.f32 	%f3523, [%r1482];
	fma.rn.f32 	%f3524, %f3522, %f3523, %f3521;
	ld.shared.f32 	%f3525, [%r1464+60];
	add.s32 	%r1483, %r1482, %r1468;
	ld.shared.f32 	%f3526, [%r1483];
	fma.rn.f32 	%f6805, %f3525, %f3526, %f3524;
	add.s32 	%r2787, %r2787, 16;
	setp.ne.s32 	%p598, %r2787, %r18;
	mov.u32 	%r2788, %r18;
	@%p598 bra 	$L__BB0_418;
$L__BB0_419:
	setp.eq.s32 	%p599, %r17, 0;
	mov.f32 	%f6806, 0f00000000;
	@%p599 bra 	$L__BB0_454;
	setp.eq.s32 	%p600, %r17, 1;
	add.s32 	%r1484, %r2788, %r12;
	shl.b32 	%r1485, %r1484, 2;
	add.s32 	%r223, %r8, %r1485;
	ld.shared.f32 	%f3529, [%r223];
	mad.lo.s32 	%r1486, %r2788, %r545, %r1;
	shl.b32 	%r1487, %r1486, 2;
	add.s32 	%r224, %r7, %r1487;
	ld.shared.f32 	%f3530, [%r224];
	fma.rn.f32 	%f6805, %f3529, %f3530, %f6805;
	@%p600 bra 	$L__BB0_454;
	setp.eq.s32 	%p601, %r17, 2;
	ld.shared.f32 	%f3532, [%r223+4];
	shl.b32 	%r225, %r545, 2;
	add.s32 	%r226, %r224, %r225;
	ld.shared.f32 	%f3533, [%r226];
	fma.rn.f32 	%f6805, %f3532, %f3533, %f6805;
	@%p601 bra 	$L__BB0_454;
	setp.eq.s32 	%p602, %r17, 3;
	ld.shared.f32 	%f3535, [%r223+8];
	add.s32 	%r227, %r226, %r225;
	ld.shared.f32 	%f3536, [%r227];
	fma.rn.f32 	%f6805, %f3535, %f3536, %f6805;
	@%p602 bra 	$L__BB0_454;
	setp.eq.s32 	%p603, %r17, 4;
	ld.shared.f32 	%f3538, [%r223+12];
	add.s32 	%r228, %r227, %r225;
	ld.shared.f32 	%f3539, [%r228];
	fma.rn.f32 	%f6805, %f3538, %f3539, %f6805;
	@%p603 bra 	$L__BB0_454;
	setp.eq.s32 	%p604, %r17, 5;
	ld.shared.f32 	%f3541, [%r223+16];
	add.s32 	%r229, %r228, %r225;
	ld.shared.f32 	%f3542, [%r229];
	fma.rn.f32 	%f6805, %f3541, %f3542, %f6805;
	@%p604 bra 	$L__BB0_454;
	setp.eq.s32 	%p605, %r17, 6;
	ld.shared.f32 	%f3544, [%r223+20];
	add.s32 	%r230, %r229, %r225;
	ld.shared.f32 	%f3545, [%r230];
	fma.rn.f32 	%f6805, %f3544, %f3545, %f6805;
	@%p605 bra 	$L__BB0_454;
	setp.eq.s32 	%p606, %r17, 7;
	ld.shared.f32 	%f3547, [%r223+24];
	add.s32 	%r231, %r230, %r225;
	ld.shared.f32 	%f3548, [%r231];
	fma.rn.f32 	%f6805, %f3547, %f3548, %f6805;
	@%p606 bra 	$L__BB0_454;
	setp.eq.s32 	%p607, %r17, 8;
	ld.shared.f32 	%f3550, [%r223+28];
	add.s32 	%r232, %r231, %r225;
	ld.shared.f32 	%f3551, [%r232];
	fma.rn.f32 	%f6805, %f3550, %f3551, %f6805;
	@%p607 bra 	$L__BB0_454;
	setp.eq.s32 	%p608, %r17, 9;
	ld.shared.f32 	%f3553, [%r223+32];
	add.s32 	%r233, %r232, %r225;
	ld.shared.f32 	%f3554, [%r233];
	fma.rn.f32 	%f6805, %f3553, %f3554, %f6805;
	@%p608 bra 	$L__BB0_454;
	setp.eq.s32 	%p609, %r17, 10;
	ld.shared.f32 	%f3556, [%r223+36];
	add.s32 	%r234, %r233, %r225;
	ld.shared.f32 	%f3557, [%r234];
	fma.rn.f32 	%f6805, %f3556, %f3557, %f6805;
	@%p609 bra 	$L__BB0_454;
	setp.eq.s32 	%p610, %r17, 11;
	ld.shared.f32 	%f3559, [%r223+40];
	add.s32 	%r235, %r234, %r225;
	ld.shared.f32 	%f3560, [%r235];
	fma.rn.f32 	%f6805, %f3559, %f3560, %f6805;
	@%p610 bra 	$L__BB0_454;
	setp.eq.s32 	%p611, %r17, 12;
	ld.shared.f32 	%f3562, [%r223+44];
	add.s32 	%r236, %r235, %r225;
	ld.shared.f32 	%f3563, [%r236];
	fma.rn.f32 	%f6805, %f3562, %f3563, %f6805;
	@%p611 bra 	$L__BB0_454;
	setp.eq.s32 	%p612, %r17, 13;
	ld.shared.f32 	%f3565, [%r223+48];
	add.s32 	%r237, %r236, %r225;
	ld.shared.f32 	%f3566, [%r237];
	fma.rn.f32 	%f6805, %f3565, %f3566, %f6805;
	@%p612 bra 	$L__BB0_454;
	setp.eq.s32 	%p613, %r17, 14;
	ld.shared.f32 	%f3568, [%r223+52];
	add.s32 	%r238, %r237, %r225;
	ld.shared.f32 	%f3569, [%r238];
	fma.rn.f32 	%f6805, %f3568, %f3569, %f6805;
	@%p613 bra 	$L__BB0_454;
	ld.shared.f32 	%f3571, [%r223+56];
	add.s32 	%r1488, %r238, %r225;
	ld.shared.f32 	%f3572, [%r1488];
	fma.rn.f32 	%f6805, %f3571, %f3572, %f6805;
	bra.uni 	$L__BB0_454;
$L__BB0_435:
	setp.lt.u32 	%p614, %r14, 15;
	mov.f32 	%f6806, 0f00000000;
	mov.b32 	%r2790, 0;
	mov.f32 	%f6805, %f6806;
	@%p614 bra 	$L__BB0_438;
	mov.f32 	%f6806, 0f00000000;
	mov.b32 	%r2789, 0;
$L__BB0_437:
	.pragma "nounroll";
	add.s32 	%r1491, %r2789, %r12;
	shl.b32 	%r1492, %r1491, 2;
	add.s32 	%r1493, %r8, %r1492;
	ld.shared.f32 	%f3576, [%r1493];
	shl.b32 	%r1494, %r2789, 6;
	add.s32 	%r1495, %r1494, %r1;
	shl.b32 	%r1496, %r1495, 2;
	add.s32 	%r1497, %r7, %r1496;
	ld.shared.f32 	%f3577, [%r1497];
	fma.rn.f32 	%f3578, %f3576, %f3577, %f6805;
	ld.shared.f32 	%f3579, [%r1497+128];
	fma.rn.f32 	%f3580, %f3576, %f3579, %f6806;
	ld.shared.f32 	%f3581, [%r1493+4];
	ld.shared.f32 	%f3582, [%r1497+256];
	fma.rn.f32 	%f3583, %f3581, %f3582, %f3578;
	ld.shared.f32 	%f3584, [%r1497+384];
	fma.rn.f32 	%f3585, %f3581, %f3584, %f3580;
	ld.shared.f32 	%f3586, [%r1493+8];
	ld.shared.f32 	%f3587, [%r1497+512];
	fma.rn.f32 	%f3588, %f3586, %f3587, %f3583;
	ld.shared.f32 	%f3589, [%r1497+640];
	fma.rn.f32 	%f3590, %f3586, %f3589, %f3585;
	ld.shared.f32 	%f3591, [%r1493+12];
	ld.shared.f32 	%f3592, [%r1497+768];
	fma.rn.f32 	%f3593, %f3591, %f3592, %f3588;
	ld.shared.f32 	%f3594, [%r1497+896];
	fma.rn.f32 	%f3595, %f3591, %f3594, %f3590;
	ld.shared.f32 	%f3596, [%r1493+16];
	ld.shared.f32 	%f3597, [%r1497+1024];
	fma.rn.f32 	%f3598, %f3596, %f3597, %f3593;
	ld.shared.f32 	%f3599, [%r1497+1152];
	fma.rn.f32 	%f3600, %f3596, %f3599, %f3595;
	ld.shared.f32 	%f3601, [%r1493+20];
	ld.shared.f32 	%f3602, [%r1497+1280];
	fma.rn.f32 	%f3603, %f3601, %f3602, %f3598;
	ld.shared.f32 	%f3604, [%r1497+1408];
	fma.rn.f32 	%f3605, %f3601, %f3604, %f3600;
	ld.shared.f32 	%f3606, [%r1493+24];
	ld.shared.f32 	%f3607, [%r1497+1536];
	fma.rn.f32 	%f3608, %f3606, %f3607, %f3603;
	ld.shared.f32 	%f3609, [%r1497+1664];
	fma.rn.f32 	%f3610, %f3606, %f3609, %f3605;
	ld.shared.f32 	%f3611, [%r1493+28];
	ld.shared.f32 	%f3612, [%r1497+1792];
	fma.rn.f32 	%f3613, %f3611, %f3612, %f3608;
	ld.shared.f32 	%f3614, [%r1497+1920];
	fma.rn.f32 	%f3615, %f3611, %f3614, %f3610;
	ld.shared.f32 	%f3616, [%r1493+32];
	ld.shared.f32 	%f3617, [%r1497+2048];
	fma.rn.f32 	%f3618, %f3616, %f3617, %f3613;
	ld.shared.f32 	%f3619, [%r1497+2176];
	fma.rn.f32 	%f3620, %f3616, %f3619, %f3615;
	ld.shared.f32 	%f3621, [%r1493+36];
	ld.shared.f32 	%f3622, [%r1497+2304];
	fma.rn.f32 	%f3623, %f3621, %f3622, %f3618;
	ld.shared.f32 	%f3624, [%r1497+2432];
	fma.rn.f32 	%f3625, %f3621, %f3624, %f3620;
	ld.shared.f32 	%f3626, [%r1493+40];
	ld.shared.f32 	%f3627, [%r1497+2560];
	fma.rn.f32 	%f3628, %f3626, %f3627, %f3623;
	ld.shared.f32 	%f3629, [%r1497+2688];
	fma.rn.f32 	%f3630, %f3626, %f3629, %f3625;
	ld.shared.f32 	%f3631, [%r1493+44];
	ld.shared.f32 	%f3632, [%r1497+2816];
	fma.rn.f32 	%f3633, %f3631, %f3632, %f3628;
	ld.shared.f32 	%f3634, [%r1497+2944];
	fma.rn.f32 	%f3635, %f3631, %f3634, %f3630;
	ld.shared.f32 	%f3636, [%r1493+48];
	ld.shared.f32 	%f3637, [%r1497+3072];
	fma.rn.f32 	%f3638, %f3636, %f3637, %f3633;
	ld.shared.f32 	%f3639, [%r1497+3200];
	fma.rn.f32 	%f3640, %f3636, %f3639, %f3635;
	ld.shared.f32 	%f3641, [%r1493+52];
	ld.shared.f32 	%f3642, [%r1497+3328];
	fma.rn.f32 	%f3643, %f3641, %f3642, %f3638;
	ld.shared.f32 	%f3644, [%r1497+3456];
	fma.rn.f32 	%f3645, %f3641, %f3644, %f3640;
	ld.shared.f32 	%f3646, [%r1493+56];
	ld.shared.f32 	%f3647, [%r1497+3584];
	fma.rn.f32 	%f3648, %f3646, %f3647, %f3643;
	ld.shared.f32 	%f3649, [%r1497+3712];
	fma.rn.f32 	%f3650, %f3646, %f3649, %f3645;
	ld.shared.f32 	%f3651, [%r1493+60];
	ld.shared.f32 	%f3652, [%r1497+3840];
	fma.rn.f32 	%f6805, %f3651, %f3652, %f3648;
	ld.shared.f32 	%f3653, [%r1497+3968];
	fma.rn.f32 	%f6806, %f3651, %f3653, %f3650;
	add.s32 	%r2789, %r2789, 16;
	setp.ne.s32 	%p615, %r2789, %r18;
	mov.u32 	%r2790, %r18;
	@%p615 bra 	$L__BB0_437;
$L__BB0_438:
	setp.eq.s32 	%p616, %r17, 0;
	@%p616 bra 	$L__BB0_454;
	setp.eq.s32 	%p617, %r17, 1;
	add.s32 	%r1498, %r2790, %r12;
	shl.b32 	%r1499, %r1498, 2;
	add.s32 	%r242, %r8, %r1499;
	ld.shared.f32 	%f3654, [%r242];
	shl.b32 	%r1500, %r2790, 6;
	add.s32 	%r1501, %r1500, %r1;
	shl.b32 	%r1502, %r1501, 2;
	add.s32 	%r243, %r7, %r1502;
	ld.shared.f32 	%f3655, [%r243];
	fma.rn.f32 	%f6805, %f3654, %f3655, %f6805;
	ld.shared.f32 	%f3656, [%r243+128];
	fma.rn.f32 	%f6806, %f3654, %f3656, %f6806;
	@%p617 bra 	$L__BB0_454;
	setp.eq.s32 	%p618, %r17, 2;
	ld.shared.f32 	%f3657, [%r242+4];
	ld.shared.f32 	%f3658, [%r243+256];
	fma.rn.f32 	%f6805, %f3657, %f3658, %f6805;
	ld.shared.f32 	%f3659, [%r243+384];
	fma.rn.f32 	%f6806, %f3657, %f3659, %f6806;
	@%p618 bra 	$L__BB0_454;
	setp.eq.s32 	%p619, %r17, 3;
	ld.shared.f32 	%f3660, [%r242+8];
	ld.shared.f32 	%f3661, [%r243+512];
	fma.rn.f32 	%f6805, %f3660, %f3661, %f6805;
	ld.shared.f32 	%f3662, [%r243+640];
	fma.rn.f32 	%f6806, %f3660, %f3662, %f6806;
	@%p619 bra 	$L__BB0_454;
	setp.eq.s32 	%p620, %r17, 4;
	ld.shared.f32 	%f3663, [%r242+12];
	ld.shared.f32 	%f3664, [%r243+768];
	fma.rn.f32 	%f6805, %f3663, %f3664, %f6805;
	ld.shared.f32 	%f3665, [%r243+896];
	fma.rn.f32 	%f6806, %f3663, %f3665, %f6806;
	@%p620 bra 	$L__BB0_454;
	setp.eq.s32 	%p621, %r17, 5;
	ld.shared.f32 	%f3666, [%r242+16];
	ld.shared.f32 	%f3667, [%r243+1024];
	fma.rn.f32 	%f6805, %f3666, %f3667, %f6805;
	ld.shared.f32 	%f3668, [%r243+1152];
	fma.rn.f32 	%f6806, %f3666, %f3668, %f6806;
	@%p621 bra 	$L__BB0_454;
	setp.eq.s32 	%p622, %r17, 6;
	ld.shared.f32 	%f3669, [%r242+20];
	ld.shared.f32 	%f3670, [%r243+1280];
	fma.rn.f32 	%f6805, %f3669, %f3670, %f6805;
	ld.shared.f32 	%f3671, [%r243+1408];
	fma.rn.f32 	%f6806, %f3669, %f3671, %f6806;
	@%p622 bra 	$L__BB0_454;
	setp.eq.s32 	%p623, %r17, 7;
	ld.shared.f32 	%f3672, [%r242+24];
	ld.shared.f32 	%f3673, [%r243+1536];
	fma.rn.f32 	%f6805, %f3672, %f3673, %f6805;
	ld.shared.f32 	%f3674, [%r243+1664];
	fma.rn.f32 	%f6806, %f3672, %f3674, %f6806;
	@%p623 bra 	$L__BB0_454;
	setp.eq.s32 	%p624, %r17, 8;
	ld.shared.f32 	%f3675, [%r242+28];
	ld.shared.f32 	%f3676, [%r243+1792];
	fma.rn.f32 	%f6805, %f3675, %f3676, %f6805;
	ld.shared.f32 	%f3677, [%r243+1920];
	fma.rn.f32 	%f6806, %f3675, %f3677, %f6806;
	@%p624 bra 	$L__BB0_454;
	setp.eq.s32 	%p625, %r17, 9;
	ld.shared.f32 	%f3678, [%r242+32];
	ld.shared.f32 	%f3679, [%r243+2048];
	fma.rn.f32 	%f6805, %f3678, %f3679, %f6805;
	ld.shared.f32 	%f3680, [%r243+2176];
	fma.rn.f32 	%f6806, %f3678, %f3680, %f6806;
	@%p625 bra 	$L__BB0_454;
	setp.eq.s32 	%p626, %r17, 10;
	ld.shared.f32 	%f3681, [%r242+36];
	ld.shared.f32 	%f3682, [%r243+2304];
	fma.rn.f32 	%f6805, %f3681, %f3682, %f6805;
	ld.shared.f32 	%f3683, [%r243+2432];
	fma.rn.f32 	%f6806, %f3681, %f3683, %f6806;
	@%p626 bra 	$L__BB0_454;
	setp.eq.s32 	%p627, %r17, 11;
	ld.shared.f32 	%f3684, [%r242+40];
	ld.shared.f32 	%f3685, [%r243+2560];
	fma.rn.f32 	%f6805, %f3684, %f3685, %f6805;
	ld.shared.f32 	%f3686, [%r243+2688];
	fma.rn.f32 	%f6806, %f3684, %f3686, %f6806;
	@%p627 bra 	$L__BB0_454;
	setp.eq.s32 	%p628, %r17, 12;
	ld.shared.f32 	%f3687, [%r242+44];
	ld.shared.f32 	%f3688, [%r243+2816];
	fma.rn.f32 	%f6805, %f3687, %f3688, %f6805;
	ld.shared.f32 	%f3689, [%r243+2944];
	fma.rn.f32 	%f6806, %f3687, %f3689, %f6806;
	@%p628 bra 	$L__BB0_454;
	setp.eq.s32 	%p629, %r17, 13;
	ld.shared.f32 	%f3690, [%r242+48];
	ld.shared.f32 	%f3691, [%r243+3072];
	fma.rn.f32 	%f6805, %f3690, %f3691, %f6805;
	ld.shared.f32 	%f3692, [%r243+3200];
	fma.rn.f32 	%f6806, %f3690, %f3692, %f6806;
	@%p629 bra 	$L__BB0_454;
	setp.eq.s32 	%p630, %r17, 14;
	ld.shared.f32 	%f3693, [%r242+52];
	ld.shared.f32 	%f3694, [%r243+3328];
	fma.rn.f32 	%f6805, %f3693, %f3694, %f6805;
	ld.shared.f32 	%f3695, [%r243+3456];
	fma.rn.f32 	%f6806, %f3693, %f3695, %f6806;
	@%p630 bra 	$L__BB0_454;
	ld.shared.f32 	%f3696, [%r242+56];
	ld.shared.f32 	%f3697, [%r243+3584];
	fma.rn.f32 	%f6805, %f3696, %f3697, %f6805;
	ld.shared.f32 	%f3698, [%r243+3712];
	fma.rn.f32 	%f6806, %f3696, %f3698, %f6806;
$L__BB0_454:
	setp.ne.s32 	%p631, %r1, 0;
	mad.lo.s32 	%r1503, %r2778, %r547, %r13;
	mul.wide.s32 	%rd130, %r1503, 4;
	add.s64 	%rd14, %rd3, %rd130;
	ld.global.f32 	%f3699, [%rd14];
	add.s64 	%rd15, %rd2, %rd130;
	ld.global.f32 	%f3700, [%rd15];
	max.f32 	%f608, %f3699, %f528;
	sub.f32 	%f3701, %f3699, %f608;
	mul.f32 	%f3702, %f3701, 0f3FB8AA3B;
	ex2.approx.f32 	%f3703, %f3702;
	mul.f32 	%f609, %f3700, %f3703;
	sub.f32 	%f3704, %f528, %f608;
	mul.f32 	%f3705, %f3704, 0f3FB8AA3B;
	ex2.approx.f32 	%f610, %f3705;
	mov.b32 	%f3706, %r219;
	fma.rn.f32 	%f611, %f610, %f3706, %f609;
	@%p631 bra 	$L__BB0_456;
	st.global.f32 	[%rd14], %f608;
	st.global.f32 	[%rd15], %f611;
$L__BB0_456:
	mad.lo.s32 	%r244, %r2778, %r2, %r4;
	add.s32 	%r1504, %r9, %r244;
	setp.ne.s32 	%p632, %r545, 64;
	rcp.rn.f32 	%f612, %f611;
	mul.wide.s32 	%rd131, %r1504, 4;
	add.s64 	%rd132, %rd1, %rd131;
	ld.global.f32 	%f3707, [%rd132];
	mul.f32 	%f3708, %f609, %f3707;
	fma.rn.f32 	%f3709, %f6805, %f610, %f3708;
	mul.f32 	%f3710, %f612, %f3709;
	st.global.f32 	[%rd132], %f3710;
	@%p632 bra 	$L__BB0_458;
	add.s32 	%r1505, %r22, %r244;
	mul.wide.s32 	%rd133, %r1505, 4;
	add.s64 	%rd134, %rd1, %rd133;
	ld.global.f32 	%f3711, [%rd134];
	mul.f32 	%f3712, %f609, %f3711;
	fma.rn.f32 	%f3713, %f6806, %f610, %f3712;
	mul.f32 	%f3714, %f612, %f3713;
	st.global.f32 	[%rd134], %f3714;
$L__BB0_458:
	bar.sync 	0;
	add.s32 	%r2778, %r2778, 1;
	setp.ne.s32 	%p633, %r2778, %r546;
	@%p633 bra 	$L__BB0_348;
	ld.param.u64 	%rd262, [_Z14forward_kernelPKfS0_S0_iiiifPfS1_S1__param_2];
	ld.param.u64 	%rd248, [_Z14forward_kernelPKfS0_S0_iiiifPfS1_S1__param_1];
	bar.sync 	0;
	mul.wide.s32 	%rd135, %r2, 4;
	cvta.to.global.u64 	%rd136, %rd248;
	mad.lo.s32 	%r1506, %r2738, %r2, %r4;
	add.s32 	%r1507, %r9, %r1506;
	mul.wide.s32 	%rd137, %r1507, 4;
	add.s64 	%rd138, %rd136, %rd137;
	add.s64 	%rd139, %rd138, %rd135;
	add.s64 	%rd140, %rd139, %rd135;
	add.s64 	%rd141, %rd140, %rd135;
	add.s64 	%rd16, %rd141, %rd135;
	ld.global.nc.f32 	%f3715, [%rd16];
	shl.b32 	%r1508, %r9, 2;
	add.s32 	%r1509, %r6, %r1508;
	st.shared.f32 	[%r1509], %f3715;
	cvta.to.global.u64 	%rd142, %rd262;
	add.s64 	%rd143, %rd142, %rd137;
	add.s64 	%rd144, %rd143, %rd135;
	add.s64 	%rd145, %rd144, %rd135;
	add.s64 	%rd146, %rd145, %rd135;
	add.s64 	%rd17, %rd146, %rd135;
	ld.global.nc.f32 	%f3716, [%rd17];
	add.s32 	%r1510, %r7, %r1508;
	st.shared.f32 	[%r1510], %f3716;
	@%p632 bra 	$L__BB0_461;
	ld.param.u64 	%rd263, [_Z14forward_kernelPKfS0_S0_iiiifPfS1_S1__param_2];
	ld.param.u64 	%rd249, [_Z14forward_kernelPKfS0_S0_iiiifPfS1_S1__param_1];
	mad.lo.s32 	%r1511, %r2738, %r2, %r4;
	add.s32 	%r1512, %r1511, %r2;
	add.s32 	%r1513, %r1512, %r2;
	add.s32 	%r1514, %r1513, %r2;
	add.s32 	%r1515, %r1514, %r2;
	cvt.s64.s32 	%rd147, %r1515;
	mov.u32 	%r1516, %tid.y;
	shl.b32 	%r1517, %r1516, 6;
	add.s32 	%r1518, %r1, %r1517;
	cvt.u64.u32 	%rd148, %r1518;
	add.s64 	%rd149, %rd147, %rd148;
	cvta.to.global.u64 	%rd150, %rd249;
	shl.b64 	%rd151, %rd149, 2;
	add.s64 	%rd152, %rd150, %rd151;
	ld.global.nc.f32 	%f3717, [%rd152+128];
	shl.b32 	%r1519, %r1518, 2;
	add.s32 	%r1520, %r6, %r1519;
	st.shared.f32 	[%r1520+128], %f3717;
	cvta.to.global.u64 	%rd153, %rd263;
	add.s64 	%rd154, %rd153, %rd151;
	ld.global.nc.f32 	%f3718, [%rd154+128];
	add.s32 	%r1521, %r7, %r1519;
	st.shared.f32 	[%r1521+128], %f3718;
$L__BB0_461:
	bar.sync 	0;
	mov.b32 	%r2791, 0;
$L__BB0_462:
	setp.ne.s32 	%p635, %r545, 64;
	mad.lo.s32 	%r247, %r2791, %r2, %r4;
	add.s32 	%r1523, %r9, %r247;
	mul.wide.s32 	%rd155, %r1523, 4;
	add.s64 	%rd156, %rd4, %rd155;
	ld.global.nc.f32 	%f3719, [%rd156];
	st.shared.f32 	[%r10], %f3719;
	@%p635 bra 	$L__BB0_464;
	mov.u32 	%r1524, %tid.y;
	shl.b32 	%r1525, %r1524, 6;
	add.s32 	%r1526, %r1, %r1525;
	add.s32 	%r1527, %r1526, %r247;
	add.s32 	%r1528, %r1527, 32;
	mul.wide.s32 	%rd157, %r1528, 4;
	add.s64 	%rd158, %rd4, %rd157;
	ld.global.nc.f32 	%f3720, [%rd158];
	st.shared.f32 	[%r11+128], %f3720;
$L__BB0_464:
	setp.lt.s32 	%p636, %r547, 1;
	bar.sync 	0;
	mov.b32 	%r2796, -8388608;
	@%p636 bra 	$L__BB0_507;
	setp.eq.s32 	%p637, %r545, 64;
	@%p637 bra 	$L__BB0_486;
	setp.lt.u32 	%p638, %r14, 3;
	mov.f32 	%f6809, 0fFF800000;
	mov.b32 	%r2793, 0;
	@%p638 bra 	$L__BB0_477;
	mov.f32 	%f6809, 0fFF800000;
	mov.b32 	%r2792, 0;
$L__BB0_468:
	setp.ne.s32 	%p639, %r1, 0;
	ld.shared.f32 	%f6810, [%r10];
	mad.lo.s32 	%r1532, %r2792, %r545, %r1;
	shl.b32 	%r1533, %r1532, 2;
	add.s32 	%r249, %r6, %r1533;
	ld.shared.f32 	%f3724, [%r249];
	fma.rn.f32 	%f3725, %f6810, %f3724, 0f00000000;
	mov.b32 	%r1534, %f3725;
	shfl.sync.down.b32	%r1535|%p640, %r1534, 16, 31, -1;
	mov.b32 	%f3726, %r1535;
	add.f32 	%f3727, %f3725, %f3726;
	mov.b32 	%r1536, %f3727;
	shfl.sync.down.b32	%r1537|%p641, %r1536, 8, 31, -1;
	mov.b32 	%f3728, %r1537;
	add.f32 	%f3729, %f3727, %f3728;
	mov.b32 	%r1538, %f3729;
	shfl.sync.down.b32	%r1539|%p642, %r1538, 4, 31, -1;
	mov.b32 	%f3730, %r1539;
	add.f32 	%f3731, %f3729, %f3730;
	mov.b32 	%r1540, %f3731;
	shfl.sync.down.b32	%r1541|%p643, %r1540, 2, 31, -1;
	mov.b32 	%f3732, %r1541;
	add.f32 	%f3733, %f3731, %f3732;
	mov.b32 	%r1542, %f3733;
	shfl.sync.down.b32	%r1543|%p644, %r1542, 1, 31, -1;
	mov.b32 	%f3734, %r1543;
	add.f32 	%f615, %f3733, %f3734;
	add.s32 	%r1544, %r2792, %r12;
	shl.b32 	%r1545, %r1544, 2;
	add.s32 	%r250, %r8, %r1545;
	@%p639 bra 	$L__BB0_470;
	mul.f32 	%f3735, %f1378, %f615;
	st.shared.f32 	[%r250], %f3735;
	max.f32 	%f6809, %f6809, %f3735;
	ld.shared.f32 	%f6810, [%r10];
$L__BB0_470:
	setp.ne.s32 	%p645, %r1, 0;
	shl.b32 	%r251, %r545, 2;
	add.s32 	%r252, %r249, %r251;
	ld.shared.f32 	%f3736, [%r252];
	fma.rn.f32 	%f3737, %f6810, %f3736, 0f00000000;
	mov.b32 	%r1546, %f3737;
	shfl.sync.down.b32	%r1547|%p646, %r1546, 16, 31, -1;
	mov.b32 	%f3738, %r1547;
	add.f32 	%f3739, %f3737, %f3738;
	mov.b32 	%r1548, %f3739;
	shfl.sync.down.b32	%r1549|%p647, %r1548, 8, 31, -1;
	mov.b32 	%f3740, %r1549;
	add.f32 	%f3741, %f3739, %f3740;
	mov.b32 	%r1550, %f3741;
	shfl.sync.down.b32	%r1551|%p648, %r1550, 4, 31, -1;
	mov.b32 	%f3742, %r1551;
	add.f32 	%f3743, %f3741, %f3742;
	mov.b32 	%r1552, %f3743;
	shfl.sync.down.b32	%r1553|%p649, %r1552, 2, 31, -1;
	mov.b32 	%f3744, %r1553;
	add.f32 	%f3745, %f3743, %f3744;
	mov.b32 	%r1554, %f3745;
	shfl.sync.down.b32	%r1555|%p650, %r1554, 1, 31, -1;
	mov.b32 	%f3746, %r1555;
	add.f32 	%f620, %f3745, %f3746;
	@%p645 bra 	$L__BB0_472;
	mul.f32 	%f3747, %f1378, %f620;
	st.shared.f32 	[%r250+4], %f3747;
	max.f32 	%f6809, %f6809, %f3747;
	ld.shared.f32 	%f6810, [%r10];
$L__BB0_472:
	setp.ne.s32 	%p651, %r1, 0;
	add.s32 	%r253, %r252, %r251;
	ld.shared.f32 	%f3748, [%r253];
	fma.rn.f32 	%f3749, %f6810, %f3748, 0f00000000;
	mov.b32 	%r1556, %f3749;
	shfl.sync.down.b32	%r1557|%p652, %r1556, 16, 31, -1;
	mov.b32 	%f3750, %r1557;
	add.f32 	%f3751, %f3749, %f3750;
	mov.b32 	%r1558, %f3751;
	shfl.sync.down.b32	%r1559|%p653, %r1558, 8, 31, -1;
	mov.b32 	%f3752, %r1559;
	add.f32 	%f3753, %f3751, %f3752;
	mov.b32 	%r1560, %f3753;
	shfl.sync.down.b32	%r1561|%p654, %r1560, 4, 31, -1;
	mov.b32 	%f3754, %r1561;
	add.f32 	%f3755, %f3753, %f3754;
	mov.b32 	%r1562, %f3755;
	shfl.sync.down.b32	%r1563|%p655, %r1562, 2, 31, -1;
	mov.b32 	%f3756, %r1563;
	add.f32 	%f3757, %f3755, %f3756;
	mov.b32 	%r1564, %f3757;
	shfl.sync.down.b32	%r1565|%p656, %r1564, 1, 31, -1;
	mov.b32 	%f3758, %r1565;
	add.f32 	%f625, %f3757, %f3758;
	@%p651 bra 	$L__BB0_474;
	mul.f32 	%f3759, %f1378, %f625;
	st.shared.f32 	[%r250+8], %f3759;
	max.f32 	%f6809, %f6809, %f3759;
	ld.shared.f32 	%f6810, [%r10];
$L__BB0_474:
	setp.ne.s32 	%p657, %r1, 0;
	add.s32 	%r1566, %r253, %r251;
	ld.shared.f32 	%f3760, [%r1566];
	fma.rn.f32 	%f3761, %f6810, %f3760, 0f00000000;
	mov.b32 	%r1567, %f3761;
	shfl.sync.down.b32	%r1568|%p658, %r1567, 16, 31, -1;
	mov.b32 	%f3762, %r1568;
	add.f32 	%f3763, %f3761, %f3762;
	mov.b32 	%r1569, %f3763;
	shfl.sync.down.b32	%r1570|%p659, %r1569, 8, 31, -1;
	mov.b32 	%f3764, %r1570;
	add.f32 	%f3765, %f3763, %f3764;
	mov.b32 	%r1571, %f3765;
	shfl.sync.down.b32	%r1572|%p660, %r1571, 4, 31, -1;
	mov.b32 	%f3766, %r1572;
	add.f32 	%f3767, %f3765, %f3766;
	mov.b32 	%r1573, %f3767;
	shfl.sync.down.b32	%r1574|%p661, %r1573, 2, 31, -1;
	mov.b32 	%f3768, %r1574;
	add.f32 	%f3769, %f3767, %f3768;
	mov.b32 	%r1575, %f3769;
	shfl.sync.down.b32	%r1576|%p662, %r1575, 1, 31, -1;
	mov.b32 	%f3770, %r1576;
	add.f32 	%f630, %f3769, %f3770;
	@%p657 bra 	$L__BB0_476;
	mul.f32 	%f3771, %f1378, %f630;
	st.shared.f32 	[%r250+12], %f3771;
	max.f32 	%f6809, %f6809, %f3771;
$L__BB0_476:
	add.s32 	%r2792, %r2792, 4;
	setp.ne.s32 	%p663, %r2792, %r16;
	mov.u32 	%r2793, %r16;
	@%p663 bra 	$L__BB0_468;
$L__BB0_477:
	setp.eq.s32 	%p664, %r15, 0;
	@%p664 bra 	$L__BB0_506;
	setp.ne.s32 	%p665, %r1, 0;
	ld.shared.f32 	%f3772, [%r10];
	mad.lo.s32 	%r1577, %r2793, %r545, %r1;
	shl.b32 	%r1578, %r1577, 2;
	add.s32 	%r256, %r6, %r1578;
	ld.shared.f32 	%f3773, [%r256];
	fma.rn.f32 	%f3774, %f3772, %f3773, 0f00000000;
	mov.b32 	%r1579, %f3774;
	shfl.sync.down.b32	%r1580|%p666, %r1579, 16, 31, -1;
	mov.b32 	%f3775, %r1580;
	add.f32 	%f3776, %f3774, %f3775;
	mov.b32 	%r1581, %f3776;
	shfl.sync.down.b32	%r1582|%p667, %r1581, 8, 31, -1;
	mov.b32 	%f3777, %r1582;
	add.f32 	%f3778, %f3776, %f3777;
	mov.b32 	%r1583, %f3778;
	shfl.sync.down.b32	%r1584|%p668, %r1583, 4, 31, -1;
	mov.b32 	%f3779, %r1584;
	add.f32 	%f3780, %f3778, %f3779;
	mov.b32 	%r1585, %f3780;
	shfl.sync.down.b32	%r1586|%p669, %r1585, 2, 31, -1;
	mov.b32 	%f3781, %r1586;
	add.f32 	%f3782, %f3780, %f3781;
	mov.b32 	%r1587, %f3782;
	shfl.sync.down.b32	%r1588|%p670, %r1587, 1, 31, -1;
	mov.b32 	%f3783, %r1588;
	add.f32 	%f635, %f3782, %f3783;
	add.s32 	%r1589, %r2793, %r12;
	shl.b32 	%r1590, %r1589, 2;
	add.s32 	%r257, %r8, %r1590;
	@%p665 bra 	$L__BB0_480;
	mul.f32 	%f3784, %f1378, %f635;
	st.shared.f32 	[%r257], %f3784;
	max.f32 	%f6809, %f6809, %f3784;
$L__BB0_480:
	setp.eq.s32 	%p671, %r15, 1;
	@%p671 bra 	$L__BB0_506;
	setp.ne.s32 	%p672, %r1, 0;
	ld.shared.f32 	%f3785, [%r10];
	shl.b32 	%r258, %r545, 2;
	add.s32 	%r259, %r256, %r258;
	ld.shared.f32 	%f3786, [%r259];
	fma.rn.f32 	%f3787, %f3785, %f3786, 0f00000000;
	mov.b32 	%r1591, %f3787;
	shfl.sync.down.b32	%r1592|%p673, %r1591, 16, 31, -1;
	mov.b32 	%f3788, %r1592;
	add.f32 	%f3789, %f3787, %f3788;
	mov.b32 	%r1593, %f3789;
	shfl.sync.down.b32	%r1594|%p674, %r1593, 8, 31, -1;
	mov.b32 	%f3790, %r1594;
	add.f32 	%f3791, %f3789, %f3790;
	mov.b32 	%r1595, %f3791;
	shfl.sync.down.b32	%r1596|%p675, %r1595, 4, 31, -1;
	mov.b32 	%f3792, %r1596;
	add.f32 	%f3793, %f3791, %f3792;
	mov.b32 	%r1597, %f3793;
	shfl.sync.down.b32	%r1598|%p676, %r1597, 2, 31, -1;
	mov.b32 	%f3794, %r1598;
	add.f32 	%f3795, %f3793, %f3794;
	mov.b32 	%r1599, %f3795;
	shfl.sync.down.b32	%r1600|%p677, %r1599, 1, 31, -1;
	mov.b32 	%f3796, %r1600;
	add.f32 	%f638, %f3795, %f3796;
	@%p672 bra 	$L__BB0_483;
	mul.f32 	%f3797, %f1378, %f638;
	st.shared.f32 	[%r257+4], %f3797;
	max.f32 	%f6809, %f6809, %f3797;
$L__BB0_483:
	setp.eq.s32 	%p678, %r15, 2;
	@%p678 bra 	$L__BB0_506;
	setp.ne.s32 	%p679, %r1, 0;
	ld.shared.f32 	%f3798, [%r10];
	add.s32 	%r1601, %r259, %r258;
	ld.shared.f32 	%f3799, [%r1601];
	fma.rn.f32 	%f3800, %f3798, %f3799, 0f00000000;
	mov.b32 	%r1602, %f3800;
	shfl.sync.down.b32	%r1603|%p680, %r1602, 16, 31, -1;
	mov.b32 	%f3801, %r1603;
	add.f32 	%f3802, %f3800, %f3801;
	mov.b32 	%r1604, %f3802;
	shfl.sync.down.b32	%r1605|%p681, %r1604, 8, 31, -1;
	mov.b32 	%f3803, %r1605;
	add.f32 	%f3804, %f3802, %f3803;
	mov.b32 	%r1606, %f3804;
	shfl.sync.down.b32	%r1607|%p682, %r1606, 4, 31, -1;
	mov.b32 	%f3805, %r1607;
	add.f32 	%f3806, %f3804, %f3805;
	mov.b32 	%r1608, %f3806;
	shfl.sync.down.b32	%r1609|%p683, %r1608, 2, 31, -1;
	mov.b32 	%f3807, %r1609;
	add.f32 	%f3808, %f3806, %f3807;
	mov.b32 	%r1610, %f3808;
	shfl.sync.down.b32	%r1611|%p684, %r1610, 1, 31, -1;
	mov.b32 	%f3809, %r1611;
	add.f32 	%f641, %f3808, %f3809;
	@%p679 bra 	$L__BB0_506;
	mul.f32 	%f3810, %f1378, %f641;
	st.shared.f32 	[%r257+8], %f3810;
	max.f32 	%f6809, %f6809, %f3810;
	bra.uni 	$L__BB0_506;
$L__BB0_486:
	setp.lt.u32 	%p685, %r14, 3;
	mov.f32 	%f6809, 0fFF800000;
	mov.b32 	%r2795, 0;
	@%p685 bra 	$L__BB0_497;
	mov.f32 	%f6809, 0fFF800000;
	mov.b32 	%r2794, 0;
$L__BB0_488:
	setp.ne.s32 	%p686, %r1, 0;
	ld.shared.f32 	%f6824, [%r10];
	shl.b32 	%r1614, %r2794, 6;
	add.s32 	%r1615, %r1614, %r1;
	shl.b32 	%r1616, %r1615, 2;
	add.s32 	%r261, %r6, %r1616;
	ld.shared.f32 	%f3814, [%r261];
	fma.rn.f32 	%f3815, %f6824, %f3814, 0f00000000;
	ld.shared.f32 	%f6823, [%r11+128];
	ld.shared.f32 	%f3816, [%r261+128];
	fma.rn.f32 	%f3817, %f6823, %f3816, %f3815;
	mov.b32 	%r1617, %f3817;
	shfl.sync.down.b32	%r1618|%p687, %r1617, 16, 31, -1;
	mov.b32 	%f3818, %r1618;
	add.f32 	%f3819, %f3817, %f3818;
	mov.b32 	%r1619, %f3819;
	shfl.sync.down.b32	%r1620|%p688, %r1619, 8, 31, -1;
	mov.b32 	%f3820, %r1620;
	add.f32 	%f3821, %f3819, %f3820;
	mov.b32 	%r1621, %f3821;
	shfl.sync.down.b32	%r1622|%p689, %r1621, 4, 31, -1;
	mov.b32 	%f3822, %r1622;
	add.f32 	%f3823, %f3821, %f3822;
	mov.b32 	%r1623, %f3823;
	shfl.sync.down.b32	%r1624|%p690, %r1623, 2, 31, -1;
	mov.b32 	%f3824, %r1624;
	add.f32 	%f3825, %f3823, %f3824;
	mov.b32 	%r1625, %f3825;
	shfl.sync.down.b32	%r1626|%p691, %r1625, 1, 31, -1;
	mov.b32 	%f3826, %r1626;
	add.f32 	%f646, %f3825, %f3826;
	add.s32 	%r1627, %r2794, %r12;
	shl.b32 	%r1628, %r1627, 2;
	add.s32 	%r262, %r8, %r1628;
	@%p686 bra 	$L__BB0_490;
	mul.f32 	%f3827, %f1378, %f646;
	st.shared.f32 	[%r262], %f3827;
	max.f32 	%f6809, %f6809, %f3827;
	ld.shared.f32 	%f6824, [%r10];
	ld.shared.f32 	%f6823, [%r11+128];
$L__BB0_490:
	setp.ne.s32 	%p692, %r1, 0;
	ld.shared.f32 	%f3828, [%r261+256];
	fma.rn.f32 	%f3829, %f6824, %f3828, 0f00000000;
	ld.shared.f32 	%f3830, [%r261+384];
	fma.rn.f32 	%f3831, %f6823, %f3830, %f3829;
	mov.b32 	%r1629, %f3831;
	shfl.sync.down.b32	%r1630|%p693, %r1629, 16, 31, -1;
	mov.b32 	%f3832, %r1630;
	add.f32 	%f3833, %f3831, %f3832;
	mov.b32 	%r1631, %f3833;
	shfl.sync.down.b32	%r1632|%p694, %r1631, 8, 31, -1;
	mov.b32 	%f3834, %r1632;
	add.f32 	%f3835, %f3833, %f3834;
	mov.b32 	%r1633, %f3835;
	shfl.sync.down.b32	%r1634|%p695, %r1633, 4, 31, -1;
	mov.b32 	%f3836, %r1634;
	add.f32 	%f3837, %f3835, %f3836;
	mov.b32 	%r1635, %f3837;
	shfl.sync.down.b32	%r1636|%p696, %r1635, 2, 31, -1;
	mov.b32 	%f3838, %r1636;
	add.f32 	%f3839, %f3837, %f3838;
	mov.b32 	%r1637, %f3839;
	shfl.sync.down.b32	%r1638|%p697, %r1637, 1, 31, -1;
	mov.b32 	%f3840, %r1638;
	add.f32 	%f653, %f3839, %f3840;
	@%p692 bra 	$L__BB0_492;
	mul.f32 	%f3841, %f1378, %f653;
	st.shared.f32 	[%r262+4], %f3841;
	max.f32 	%f6809, %f6809, %f3841;
	ld.shared.f32 	%f6824, [%r10];
	ld.shared.f32 	%f6823, [%r11+128];
$L__BB0_492:
	setp.ne.s32 	%p698, %r1, 0;
	ld.shared.f32 	%f3842, [%r261+512];
	fma.rn.f32 	%f3843, %f6824, %f3842, 0f00000000;
	ld.shared.f32 	%f3844, [%r261+640];
	fma.rn.f32 	%f3845, %f6823, %f3844, %f3843;
	mov.b32 	%r1639, %f3845;
	shfl.sync.down.b32	%r1640|%p699, %r1639, 16, 31, -1;
	mov.b32 	%f3846, %r1640;
	add.f32 	%f3847, %f3845, %f3846;
	mov.b32 	%r1641, %f3847;
	shfl.sync.down.b32	%r1642|%p700, %r1641, 8, 31, -1;
	mov.b32 	%f3848, %r1642;
	add.f32 	%f3849, %f3847, %f3848;
	mov.b32 	%r1643, %f3849;
	shfl.sync.down.b32	%r1644|%p701, %r1643, 4, 31, -1;
	mov.b32 	%f3850, %r1644;
	add.f32 	%f3851, %f3849, %f3850;
	mov.b32 	%r1645, %f3851;
	shfl.sync.down.b32	%r1646|%p702, %r1645, 2, 31, -1;
	mov.b32 	%f3852, %r1646;
	add.f32 	%f3853, %f3851, %f3852;
	mov.b32 	%r1647, %f3853;
	shfl.sync.down.b32	%r1648|%p703, %r1647, 1, 31, -1;
	mov.b32 	%f3854, %r1648;
	add.f32 	%f660, %f3853, %f3854;
	@%p698 bra 	$L__BB0_494;
	mul.f32 	%f3855, %f1378, %f660;
	st.shared.f32 	[%r262+8], %f3855;
	max.f32 	%f6809, %f6809, %f3855;
	ld.shared.f32 	%f6824, [%r10];
	ld.shared.f32 	%f6823, [%r11+128];
$L__BB0_494:
	setp.ne.s32 	%p704, %r1, 0;
	ld.shared.f32 	%f3856, [%r261+768];
	fma.rn.f32 	%f3857, %f6824, %f3856, 0f00000000;
	ld.shared.f32 	%f3858, [%r261+896];
	fma.rn.f32 	%f3859, %f6823, %f3858, %f3857;
	mov.b32 	%r1649, %f3859;
	shfl.sync.down.b32	%r1650|%p705, %r1649, 16, 31, -1;
	mov.b32 	%f3860, %r1650;
	add.f32 	%f3861, %f3859, %f3860;
	mov.b32 	%r1651, %f3861;
	shfl.sync.down.b32	%r1652|%p706, %r1651, 8, 31, -1;
	mov.b32 	%f3862, %r1652;
	add.f32 	%f3863, %f3861, %f3862;
	mov.b32 	%r1653, %f3863;
	shfl.sync.down.b32	%r1654|%p707, %r1653, 4, 31, -1;
	mov.b32 	%f3864, %r1654;
	add.f32 	%f3865, %f3863, %f3864;
	mov.b32 	%r1655, %f3865;
	shfl.sync.down.b32	%r1656|%p708, %r1655, 2, 31, -1;
	mov.b32 	%f3866, %r1656;
	add.f32 	%f3867, %f3865, %f3866;
	mov.b32 	%r1657, %f3867;
	shfl.sync.down.b32	%r1658|%p709, %r1657, 1, 31, -1;
	mov.b32 	%f3868, %r1658;
	add.f32 	%f667, %f3867, %f3868;
	@%p704 bra 	$L__BB0_496;
	mul.f32 	%f3869, %f1378, %f667;
	st.shared.f32 	[%r262+12], %f3869;
	max.f32 	%f6809, %f6809, %f3869;
$L__BB0_496:
	add.s32 	%r2794, %r2794, 4;
	setp.ne.s32 	%p710, %r2794, %r16;
	mov.u32 	%r2795, %r16;
	@%p710 bra 	$L__BB0_488;
$L__BB0_497:
	setp.eq.s32 	%p711, %r15, 0;
	@%p711 bra 	$L__BB0_506;
	setp.ne.s32 	%p712, %r1, 0;
	ld.shared.f32 	%f3870, [%r10];
	shl.b32 	%r1659, %r2795, 6;
	add.s32 	%r1660, %r1659, %r1;
	shl.b32 	%r1661, %r1660, 2;
	add.s32 	%r265, %r6, %r1661;
	ld.shared.f32 	%f3871, [%r265];
	fma.rn.f32 	%f3872, %f3870, %f3871, 0f00000000;
	ld.shared.f32 	%f3873, [%r11+128];
	ld.shared.f32 	%f3874, [%r265+128];
	fma.rn.f32 	%f3875, %f3873, %f3874, %f3872;
	mov.b32 	%r1662, %f3875;
	shfl.sync.down.b32	%r1663|%p713, %r1662, 16, 31, -1;
	mov.b32 	%f3876, %r1663;
	add.f32 	%f3877, %f3875, %f3876;
	mov.b32 	%r1664, %f3877;
	shfl.sync.down.b32	%r1665|%p714, %r1664, 8, 31, -1;
	mov.b32 	%f3878, %r1665;
	add.f32 	%f3879, %f3877, %f3878;
	mov.b32 	%r1666, %f3879;
	shfl.sync.down.b32	%r1667|%p715, %r1666, 4, 31, -1;
	mov.b32 	%f3880, %r1667;
	add.f32 	%f3881, %f3879, %f3880;
	mov.b32 	%r1668, %f3881;
	shfl.sync.down.b32	%r1669|%p716, %r1668, 2, 31, -1;
	mov.b32 	%f3882, %r1669;
	add.f32 	%f3883, %f3881, %f3882;
	mov.b32 	%r1670, %f3883;
	shfl.sync.down.b32	%r1671|%p717, %r1670, 1, 31, -1;
	mov.b32 	%f3884, %r1671;
	add.f32 	%f672, %f3883, %f3884;
	add.s32 	%r1672, %r2795, %r12;
	shl.b32 	%r1673, %r1672, 2;
	add.s32 	%r266, %r8, %r1673;
	@%p712 bra 	$L__BB0_500;
	mul.f32 	%f3885, %f1378, %f672;
	st.shared.f32 	[%r266], %f3885;
	max.f32 	%f6809, %f6809, %f3885;
$L__BB0_500:
	setp.eq.s32 	%p718, %r15, 1;
	@%p718 bra 	$L__BB0_506;
	setp.ne.s32 	%p719, %r1, 0;
	ld.shared.f32 	%f3886, [%r10];
	ld.shared.f32 	%f3887, [%r265+256];
	fma.rn.f32 	%f3888, %f3886, %f3887, 0f00000000;
	ld.shared.f32 	%f3889, [%r11+128];
	ld.shared.f32 	%f3890, [%r265+384];
	fma.rn.f32 	%f3891, %f3889, %f3890, %f3888;
	mov.b32 	%r1674, %f3891;
	shfl.sync.down.b32	%r1675|%p720, %r1674, 16, 31, -1;
	mov.b32 	%f3892, %r1675;
	add.f32 	%f3893, %f3891, %f3892;
	mov.b32 	%r1676, %f3893;
	shfl.sync.down.b32	%r1677|%p721, %r1676, 8, 31, -1;
	mov.b32 	%f3894, %r1677;
	add.f32 	%f3895, %f3893, %f3894;
	mov.b32 	%r1678, %f3895;
	shfl.sync.down.b32	%r1679|%p722, %r1678, 4, 31, -1;
	mov.b32 	%f3896, %r1679;
	add.f32 	%f3897, %f3895, %f3896;
	mov.b32 	%r1680, %f3897;
	shfl.sync.down.b32	%r1681|%p723, %r1680, 2, 31, -1;
	mov.b32 	%f3898, %r1681;
	add.f32 	%f3899, %f3897, %f3898;
	mov.b32 	%r1682, %f3899;
	shfl.sync.down.b32	%r1683|%p724, %r1682, 1, 31, -1;
	mov.b32 	%f3900, %r1683;
	add.f32 	%f675, %f3899, %f3900;
	@%p719 bra 	$L__BB0_503;
	mul.f32 	%f3901, %f1378, %f675;
	st.shared.f32 	[%r266+4], %f3901;
	max.f32 	%f6809, %f6809, %f3901;
$L__BB0_503:
	setp.eq.s32 	%p725, %r15, 2;
	@%p725 bra 	$L__BB0_506;
	setp.ne.s32 	%p726, %r1, 0;
	ld.shared.f32 	%f3902, [%r10];
	ld.shared.f32 	%f3903, [%r265+512];
	fma.rn.f32 	%f3904, %f3902, %f3903, 0f00000000;
	ld.shared.f32 	%f3905, [%r11+128];
	ld.shared.f32 	%f3906, [%r265+640];
	fma.rn.f32 	%f3907, %f3905, %f3906, %f3904;
	mov.b32 	%r1684, %f3907;
	shfl.sync.down.b32	%r1685|%p727, %r1684, 16, 31, -1;
	mov.b32 	%f3908, %r1685;
	add.f32 	%f3909, %f3907, %f3908;
	mov.b32 	%r1686, %f3909;
	shfl.sync.down.b32	%r1687|%p728, %r1686, 8, 31, -1;
	mov.b32 	%f3910, %r1687;
	add.f32 	%f3911, %f3909, %f3910;
	mov.b32 	%r1688, %f3911;
	shfl.sync.down.b32	%r1689|%p729, %r1688, 4, 31, -1;
	mov.b32 	%f3912, %r1689;
	add.f32 	%f3913, %f3911, %f3912;
	mov.b32 	%r1690, %f3913;
	shfl.sync.down.b32	%r1691|%p730, %r1690, 2, 31, -1;
	mov.b32 	%f3914, %r1691;
	add.f32 	%f3915, %f3913, %f3914;
	mov.b32 	%r1692, %f3915;
	shfl.sync.down.b32	%r1693|%p731, %r1692, 1, 31, -1;
	mov.b32 	%f3916, %r1693;
	add.f32 	%f678, %f3915, %f3916;
	@%p726 bra 	$L__BB0_506;
	mul.f32 	%f3917, %f1378, %f678;
	st.shared.f32 	[%r266+8], %f3917;
	max.f32 	%f6809, %f6809, %f3917;
$L__BB0_506:
	mov.b32 	%r2796, %f6809;
$L__BB0_507:
	shfl.sync.idx.b32	%r1695|%p732, %r2796, 0, 31, -1;
	mov.b32 	%f681, %r1695;
	mov.b32 	%r2799, 0;
	@%p105 bra 	$L__BB0_528;
	setp.lt.u32 	%p734, %r14, 15;
	mov.f32 	%f6838, 0f00000000;
	mov.b32 	%r2798, 0;
	@%p734 bra 	$L__BB0_511;
	mov.f32 	%f6838, 0f00000000;
	mov.b32 	%r2797, 0;
$L__BB0_510:
	.pragma "nounroll";
	add.s32 	%r1698, %r2797, %r12;
	shl.b32 	%r1699, %r1698, 2;
	add.s32 	%r1700, %r8, %r1699;
	ld.shared.f32 	%f3921, [%r1700];
	sub.f32 	%f3922, %f3921, %f681;
	mul.f32 	%f3923, %f3922, 0f3FB8AA3B;
	ex2.approx.f32 	%f3924, %f3923;
	st.shared.f32 	[%r1700], %f3924;
	add.f32 	%f3925, %f6838, %f3924;
	ld.shared.f32 	%f3926, [%r1700+4];
	sub.f32 	%f3927, %f3926, %f681;
	mul.f32 	%f3928, %f3927, 0f3FB8AA3B;
	ex2.approx.f32 	%f3929, %f3928;
	st.shared.f32 	[%r1700+4], %f3929;
	add.f32 	%f3930, %f3925, %f3929;
	ld.shared.f32 	%f3931, [%r1700+8];
	sub.f32 	%f3932, %f3931, %f681;
	mul.f32 	%f3933, %f3932, 0f3FB8AA3B;
	ex2.approx.f32 	%f3934, %f3933;
	st.shared.f32 	[%r1700+8], %f3934;
	add.f32 	%f3935, %f3930, %f3934;
	ld.shared.f32 	%f3936, [%r1700+12];
	sub.f32 	%f3937, %f3936, %f681;
	mul.f32 	%f3938, %f3937, 0f3FB8AA3B;
	ex2.approx.f32 	%f3939, %f3938;
	st.shared.f32 	[%r1700+12], %f3939;
	add.f32 	%f3940, %f3935, %f3939;
	ld.shared.f32 	%f3941, [%r1700+16];
	sub.f32 	%f3942, %f3941, %f681;
	mul.f32 	%f3943, %f3942, 0f3FB8AA3B;
	ex2.approx.f32 	%f3944, %f3943;
	st.shared.f32 	[%r1700+16], %f3944;
	add.f32 	%f3945, %f3940, %f3944;
	ld.shared.f32 	%f3946, [%r1700+20];
	sub.f32 	%f3947, %f3946, %f681;
	mul.f32 	%f3948, %f3947, 0f3FB8AA3B;
	ex2.approx.f32 	%f3949, %f3948;
	st.shared.f32 	[%r1700+20], %f3949;
	add.f32 	%f3950, %f3945, %f3949;
	ld.shared.f32 	%f3951, [%r1700+24];
	sub.f32 	%f3952, %f3951, %f681;
	mul.f32 	%f3953, %f3952, 0f3FB8AA3B;
	ex2.approx.f32 	%f3954, %f3953;
	st.shared.f32 	[%r1700+24], %f3954;
	add.f32 	%f3955, %f3950, %f3954;
	ld.shared.f32 	%f3956, [%r1700+28];
	sub.f32 	%f3957, %f3956, %f681;
	mul.f32 	%f3958, %f3957, 0f3FB8AA3B;
	ex2.approx.f32 	%f3959, %f3958;
	st.shared.f32 	[%r1700+28], %f3959;
	add.f32 	%f3960, %f3955, %f3959;
	ld.shared.f32 	%f3961, [%r1700+32];
	sub.f32 	%f3962, %f3961, %f681;
	mul.f32 	%f3963, %f3962, 0f3FB8AA3B;
	ex2.approx.f32 	%f3964, %f3963;
	st.shared.f32 	[%r1700+32], %f3964;
	add.f32 	%f3965, %f3960, %f3964;
	ld.shared.f32 	%f3966, [%r1700+36];
	sub.f32 	%f3967, %f3966, %f681;
	mul.f32 	%f3968, %f3967, 0f3FB8AA3B;
	ex2.approx.f32 	%f3969, %f3968;
	st.shared.f32 	[%r1700+36], %f3969;
	add.f32 	%f3970, %f3965, %f3969;
	ld.shared.f32 	%f3971, [%r1700+40];
	sub.f32 	%f3972, %f3971, %f681;
	mul.f32 	%f3973, %f3972, 0f3FB8AA3B;
	ex2.approx.f32 	%f3974, %f3973;
	st.shared.f32 	[%r1700+40], %f3974;
	add.f32 	%f3975, %f3970, %f3974;
	ld.shared.f32 	%f3976, [%r1700+44];
	sub.f32 	%f3977, %f3976, %f681;
	mul.f32 	%f3978, %f3977, 0f3FB8AA3B;
	ex2.approx.f32 	%f3979, %f3978;
	st.shared.f32 	[%r1700+44], %f3979;
	add.f32 	%f3980, %f3975, %f3979;
	ld.shared.f32 	%f3981, [%r1700+48];
	sub.f32 	%f3982, %f3981, %f681;
	mul.f32 	%f3983, %f3982, 0f3FB8AA3B;
	ex2.approx.f32 	%f3984, %f3983;
	st.shared.f32 	[%r1700+48], %f3984;
	add.f32 	%f3985, %f3980, %f3984;
	ld.shared.f32 	%f3986, [%r1700+52];
	sub.f32 	%f3987, %f3986, %f681;
	mul.f32 	%f3988, %f3987, 0f3FB8AA3B;
	ex2.approx.f32 	%f3989, %f3988;
	st.shared.f32 	[%r1700+52], %f3989;
	add.f32 	%f3990, %f3985, %f3989;
	ld.shared.f32 	%f3991, [%r1700+56];
	sub.f32 	%f3992, %f3991, %f681;
	mul.f32 	%f3993, %f3992, 0f3FB8AA3B;
	ex2.approx.f32 	%f3994, %f3993;
	st.shared.f32 	[%r1700+56], %f3994;
	add.f32 	%f3995, %f3990, %f3994;
	ld.shared.f32 	%f3996, [%r1700+60];
	sub.f32 	%f3997, %f3996, %f681;
	mul.f32 	%f3998, %f3997, 0f3FB8AA3B;
	ex2.approx.f32 	%f3999, %f3998;
	st.shared.f32 	[%r1700+60], %f3999;
	add.f32 	%f6838, %f3995, %f3999;
	add.s32 	%r2797, %r2797, 16;
	setp.ne.s32 	%p735, %r2797, %r18;
	mov.u32 	%r2798, %r18;
	@%p735 bra 	$L__BB0_510;
$L__BB0_511:
	setp.eq.s32 	%p736, %r17, 0;
	@%p736 bra 	$L__BB0_527;
	setp.eq.s32 	%p737, %r17, 1;
	add.s32 	%r1701, %r2798, %r12;
	shl.b32 	%r1702, %r1701, 2;
	add.s32 	%r272, %r8, %r1702;
	ld.shared.f32 	%f4000, [%r272];
	sub.f32 	%f4001, %f4000, %f681;
	mul.f32 	%f4002, %f4001, 0f3FB8AA3B;
	ex2.approx.f32 	%f4003, %f4002;
	st.shared.f32 	[%r272], %f4003;
	add.f32 	%f6838, %f6838, %f4003;
	@%p737 bra 	$L__BB0_527;
	setp.eq.s32 	%p738, %r17, 2;
	ld.shared.f32 	%f4004, [%r272+4];
	sub.f32 	%f4005, %f4004, %f681;
	mul.f32 	%f4006, %f4005, 0f3FB8AA3B;
	ex2.approx.f32 	%f4007, %f4006;
	st.shared.f32 	[%r272+4], %f4007;
	add.f32 	%f6838, %f6838, %f4007;
	@%p738 bra 	$L__BB0_527;
	setp.eq.s32 	%p739, %r17, 3;
	ld.shared.f32 	%f4008, [%r272+8];
	sub.f32 	%f4009, %f4008, %f681;
	mul.f32 	%f4010, %f4009, 0f3FB8AA3B;
	ex2.approx.f32 	%f4011, %f4010;
	st.shared.f32 	[%r272+8], %f4011;
	add.f32 	%f6838, %f6838, %f4011;
	@%p739 bra 	$L__BB0_527;
	setp.eq.s32 	%p740, %r17, 4;
	ld.shared.f32 	%f4012, [%r272+12];
	sub.f32 	%f4013, %f4012, %f681;
	mul.f32 	%f4014, %f4013, 0f3FB8AA3B;
	ex2.approx.f32 	%f4015, %f4014;
	st.shared.f32 	[%r272+12], %f4015;
	add.f32 	%f6838, %f6838, %f4015;
	@%p740 bra 	$L__BB0_527;
	setp.eq.s32 	%p741, %r17, 5;
	ld.shared.f32 	%f4016, [%r272+16];
	sub.f32 	%f4017, %f4016, %f681;
	mul.f32 	%f4018, %f4017, 0f3FB8AA3B;
	ex2.approx.f32 	%f4019, %f4018;
	st.shared.f32 	[%r272+16], %f4019;
	add.f32 	%f6838, %f6838, %f4019;
	@%p741 bra 	$L__BB0_527;
	setp.eq.s32 	%p742, %r17, 6;
	ld.shared.f32 	%f4020, [%r272+20];
	sub.f32 	%f4021, %f4020, %f681;
	mul.f32 	%f4022, %f4021, 0f3FB8AA3B;
	ex2.approx.f32 	%f4023, %f4022;
	st.shared.f32 	[%r272+20], %f4023;
	add.f32 	%f6838, %f6838, %f4023;
	@%p742 bra 	$L__BB0_527;
	setp.eq.s32 	%p743, %r17, 7;
	ld.shared.f32 	%f4024, [%r272+24];
	sub.f32 	%f4025, %f4024, %f681;
	mul.f32 	%f4026, %f4025, 0f3FB8AA3B;
	ex2.approx.f32 	%f4027, %f4026;
	st.shared.f32 	[%r272+24], %f4027;
	add.f32 	%f6838, %f6838, %f4027;
	@%p743 bra 	$L__BB0_527;
	setp.eq.s32 	%p744, %r17, 8;
	ld.shared.f32 	%f4028, [%r272+28];
	sub.f32 	%f4029, %f4028, %f681;
	mul.f32 	%f4030, %f4029, 0f3FB8AA3B;
	ex2.approx.f32 	%f4031, %f4030;
	st.shared.f32 	[%r272+28], %f4031;
	add.f32 	%f6838, %f6838, %f4031;
	@%p744 bra 	$L__BB0_527;
	setp.eq.s32 	%p745, %r17, 9;
	ld.shared.f32 	%f4032, [%r272+32];
	sub.f32 	%f4033, %f4032, %f681;
	mul.f32 	%f4034, %f4033, 0f3FB8AA3B;
	ex2.approx.f32 	%f4035, %f4034;
	st.shared.f32 	[%r272+32], %f4035;
	add.f32 	%f6838, %f6838, %f4035;
	@%p745 bra 	$L__BB0_527;
	setp.eq.s32 	%p746, %r17, 10;
	ld.shared.f32 	%f4036, [%r272+36];
	sub.f32 	%f4037, %f4036, %f681;
	mul.f32 	%f4038, %f4037, 0f3FB8AA3B;
	ex2.approx.f32 	%f4039, %f4038;
	st.shared.f32 	[%r272+36], %f4039;
	add.f32 	%f6838, %f6838, %f4039;
	@%p746 bra 	$L__BB0_527;
	setp.eq.s32 	%p747, %r17, 11;
	ld.shared.f32 	%f4040, [%r272+40];
	sub.f32 	%f4041, %f4040, %f681;
	mul.f32 	%f4042, %f4041, 0f3FB8AA3B;
	ex2.approx.f32 	%f4043, %f4042;
	st.shared.f32 	[%r272+40], %f4043;
	add.f32 	%f6838, %f6838, %f4043;
	@%p747 bra 	$L__BB0_527;
	setp.eq.s32 	%p748, %r17, 12;
	ld.shared.f32 	%f4044, [%r272+44];
	sub.f32 	%f4045, %f4044, %f681;
	mul.f32 	%f4046, %f4045, 0f3FB8AA3B;
	ex2.approx.f32 	%f4047, %f4046;
	st.shared.f32 	[%r272+44], %f4047;
	add.f32 	%f6838, %f6838, %f4047;
	@%p748 bra 	$L__BB0_527;
	setp.eq.s32 	%p749, %r17, 13;
	ld.shared.f32 	%f4048, [%r272+48];
	sub.f32 	%f4049, %f4048, %f681;
	mul.f32 	%f4050, %f4049, 0f3FB8AA3B;
	ex2.approx.f32 	%f4051, %f4050;
	st.shared.f32 	[%r272+48], %f4051;
	add.f32 	%f6838, %f6838, %f4051;
	@%p749 bra 	$L__BB0_527;
	setp.eq.s32 	%p750, %r17, 14;
	ld.shared.f32 	%f4052, [%r272+52];
	sub.f32 	%f4053, %f4052, %f681;
	mul.f32 	%f4054, %f4053, 0f3FB8AA3B;
	ex2.approx.f32 	%f4055, %f4054;
	st.shared.f32 	[%r272+52], %f4055;
	add.f32 	%f6838, %f6838, %f4055;
	@%p750 bra 	$L__BB0_527;
	ld.shared.f32 	%f4056, [%r272+56];
	sub.f32 	%f4057, %f4056, %f681;
	mul.f32 	%f4058, %f4057, 0f3FB8AA3B;
	ex2.approx.f32 	%f4059, %f4058;
	st.shared.f32 	[%r272+56], %f4059;
	add.f32 	%f6838, %f6838, %f4059;
$L__BB0_527:
	mov.b32 	%r2799, %f6838;
$L__BB0_528:
	setp.lt.s32 	%p751, %r547, 1;
	shfl.sync.idx.b32	%r275|%p752, %r2799, 0, 31, -1;
	mov.f32 	%f6848, 0f00000000;
	mov.f32 	%f6849, %f6848;
	@%p751 bra 	$L__BB0_568;
	setp.eq.s32 	%p753, %r545, 64;
	@%p753 bra 	$L__BB0_549;
	setp.lt.u32 	%p754, %r14, 15;
	mov.f32 	%f6848, 0f00000000;
	mov.b32 	%r2801, 0;
	@%p754 bra 	$L__BB0_533;
	mov.f32 	%f6848, 0f00000000;
	mov.b32 	%r2800, 0;
$L__BB0_532:
	.pragma "nounroll";
	add.s32 	%r1705, %r2800, %r12;
	shl.b32 	%r1706, %r1705, 2;
	add.s32 	%r1707, %r8, %r1706;
	ld.shared.f32 	%f4064, [%r1707];
	mad.lo.s32 	%r1708, %r2800, %r545, %r1;
	shl.b32 	%r1709, %r1708, 2;
	add.s32 	%r1710, %r7, %r1709;
	ld.shared.f32 	%f4065, [%r1710];
	fma.rn.f32 	%f4066, %f4064, %f4065, %f6848;
	ld.shared.f32 	%f4067, [%r1707+4];
	shl.b32 	%r1711, %r545, 2;
	add.s32 	%r1712, %r1710, %r1711;
	ld.shared.f32 	%f4068, [%r1712];
	fma.rn.f32 	%f4069, %f4067, %f4068, %f4066;
	ld.shared.f32 	%f4070, [%r1707+8];
	add.s32 	%r1713, %r1712, %r1711;
	ld.shared.f32 	%f4071, [%r1713];
	fma.rn.f32 	%f4072, %f4070, %f4071, %f4069;
	ld.shared.f32 	%f4073, [%r1707+12];
	add.s32 	%r1714, %r1713, %r1711;
	ld.shared.f32 	%f4074, [%r1714];
	fma.rn.f32 	%f4075, %f4073, %f4074, %f4072;
	ld.shared.f32 	%f4076, [%r1707+16];
	add.s32 	%r1715, %r1714, %r1711;
	ld.shared.f32 	%f4077, [%r1715];
	fma.rn.f32 	%f4078, %f4076, %f4077, %f4075;
	ld.shared.f32 	%f4079, [%r1707+20];
	add.s32 	%r1716, %r1715, %r1711;
	ld.shared.f32 	%f4080, [%r1716];
	fma.rn.f32 	%f4081, %f4079, %f4080, %f4078;
	ld.shared.f32 	%f4082, [%r1707+24];
	add.s32 	%r1717, %r1716, %r1711;
	ld.shared.f32 	%f4083, [%r1717];
	fma.rn.f32 	%f4084, %f4082, %f4083, %f4081;
	ld.shared.f32 	%f4085, [%r1707+28];
	add.s32 	%r1718, %r1717, %r1711;
	ld.shared.f32 	%f4086, [%r1718];
	fma.rn.f32 	%f4087, %f4085, %f4086, %f4084;
	ld.shared.f32 	%f4088, [%r1707+32];
	add.s32 	%r1719, %r1718, %r1711;
	ld.shared.f32 	%f4089, [%r1719];
	fma.rn.f32 	%f4090, %f4088, %f4089, %f4087;
	ld.shared.f32 	%f4091, [%r1707+36];
	add.s32 	%r1720, %r1719, %r1711;
	ld.shared.f32 	%f4092, [%r1720];
	fma.rn.f32 	%f4093, %f4091, %f4092, %f4090;
	ld.shared.f32 	%f4094, [%r1707+40];
	add.s32 	%r1721, %r1720, %r1711;
	ld.shared.f32 	%f4095, [%r1721];
	fma.rn.f32 	%f4096, %f4094, %f4095, %f4093;
	ld.shared.f32 	%f4097, [%r1707+44];
	add.s32 	%r1722, %r1721, %r1711;
	ld.shared.f32 	%f4098, [%r1722];
	fma.rn.f32 	%f4099, %f4097, %f4098, %f4096;
	ld.shared.f32 	%f4100, [%r1707+48];
	add.s32 	%r1723, %r1722, %r1711;
	ld.shared.f32 	%f4101, [%r1723];
	fma.rn.f32 	%f4102, %f4100, %f4101, %f4099;
	ld.shared.f32 	%f4103, [%r1707+52];
	add.s32 	%r1724, %r1723, %r1711;
	ld.shared.f32 	%f4104, [%r1724];
	fma.rn.f32 	%f4105, %f4103, %f4104, %f4102;
	ld.shared.f32 	%f4106, [%r1707+56];
	add.s32 	%r1725, %r1724, %r1711;
	ld.shared.f32 	%f4107, [%r1725];
	fma.rn.f32 	%f4108, %f4106, %f4107, %f4105;
	ld.shared.f32 	%f4109, [%r1707+60];
	add.s32 	%r1726, %r1725, %r1711;
	ld.shared.f32 	%f4110, [%r1726];
	fma.rn.f32 	%f6848, %f4109, %f4110, %f4108;
	add.s32 	%r2800, %r2800, 16;
	setp.ne.s32 	%p755, %r2800, %r18;
	mov.u32 	%r2801, %r18;
	@%p755 bra 	$L__BB0_532;
$L__BB0_533:
	setp.eq.s32 	%p756, %r17, 0;
	mov.f32 	%f6849, 0f00000000;
	@%p756 bra 	$L__BB0_568;
	setp.eq.s32 	%p757, %r17, 1;
	add.s32 	%r1727, %r2801, %r12;
	shl.b32 	%r1728, %r1727, 2;
	add.s32 	%r279, %r8, %r1728;
	ld.shared.f32 	%f4113, [%r279];
	mad.lo.s32 	%r1729, %r2801, %r545, %r1;
	shl.b32 	%r1730, %r1729, 2;
	add.s32 	%r280, %r7, %r1730;
	ld.shared.f32 	%f4114, [%r280];
	fma.rn.f32 	%f6848, %f4113, %f4114, %f6848;
	@%p757 bra 	$L__BB0_568;
	setp.eq.s32 	%p758, %r17, 2;
	ld.shared.f32 	%f4116, [%r279+4];
	shl.b32 	%r281, %r545, 2;
	add.s32 	%r282, %r280, %r281;
	ld.shared.f32 	%f4117, [%r282];
	fma.rn.f32 	%f6848, %f4116, %f4117, %f6848;
	@%p758 bra 	$L__BB0_568;
	setp.eq.s32 	%p759, %r17, 3;
	ld.shared.f32 	%f4119, [%r279+8];
	add.s32 	%r283, %r282, %r281;
	ld.shared.f32 	%f4120, [%r283];
	fma.rn.f32 	%f6848, %f4119, %f4120, %f6848;
	@%p759 bra 	$L__BB0_568;
	setp.eq.s32 	%p760, %r17, 4;
	ld.shared.f32 	%f4122, [%r279+12];
	add.s32 	%r284, %r283, %r281;
	ld.shared.f32 	%f4123, [%r284];
	fma.rn.f32 	%f6848, %f4122, %f4123, %f6848;
	@%p760 bra 	$L__BB0_568;
	setp.eq.s32 	%p761, %r17, 5;
	ld.shared.f32 	%f4125, [%r279+16];
	add.s32 	%r285, %r284, %r281;
	ld.shared.f32 	%f4126, [%r285];
	fma.rn.f32 	%f6848, %f4125, %f4126, %f6848;
	@%p761 bra 	$L__BB0_568;
	setp.eq.s32 	%p762, %r17, 6;
	ld.shared.f32 	%f4128, [%r279+20];
	add.s32 	%r286, %r285, %r281;
	ld.shared.f32 	%f4129, [%r286];
	fma.rn.f32 	%f6848, %f4128, %f4129, %f6848;
	@%p762 bra 	$L__BB0_568;
	setp.eq.s32 	%p763, %r17, 7;
	ld.shared.f32 	%f4131, [%r279+24];
	add.s32 	%r287, %r286, %r281;
	ld.shared.f32 	%f4132, [%r287];
	fma.rn.f32 	%f6848, %f4131, %f4132, %f6848;
	@%p763 bra 	$L__BB0_568;
	setp.eq.s32 	%p764, %r17, 8;
	ld.shared.f32 	%f4134, [%r279+28];
	add.s32 	%r288, %r287, %r281;
	ld.shared.f32 	%f4135, [%r288];
	fma.rn.f32 	%f6848, %f4134, %f4135, %f6848;
	@%p764 bra 	$L__BB0_568;
	setp.eq.s32 	%p765, %r17, 9;
	ld.shared.f32 	%f4137, [%r279+32];
	add.s32 	%r289, %r288, %r281;
	ld.shared.f32 	%f4138, [%r289];
	fma.rn.f32 	%f6848, %f4137, %f4138, %f6848;
	@%p765 bra 	$L__BB0_568;
	setp.eq.s32 	%p766, %r17, 10;
	ld.shared.f32 	%f4140, [%r279+36];
	add.s32 	%r290, %r289, %r281;
	ld.shared.f32 	%f4141, [%r290];
	fma.rn.f32 	%f6848, %f4140, %f4141, %f6848;
	@%p766 bra 	$L__BB0_568;
	setp.eq.s32 	%p767, %r17, 11;
	ld.shared.f32 	%f4143, [%r279+40];
	add.s32 	%r291, %r290, %r281;
	ld.shared.f32 	%f4144, [%r291];
	fma.rn.f32 	%f6848, %f4143, %f4144, %f6848;
	@%p767 bra 	$L__BB0_568;
	setp.eq.s32 	%p768, %r17, 12;
	ld.shared.f32 	%f4146, [%r279+44];
	add.s32 	%r292, %r291, %r281;
	ld.shared.f32 	%f4147, [%r292];
	fma.rn.f32 	%f6848, %f4146, %f4147, %f6848;
	@%p768 bra 	$L__BB0_568;
	setp.eq.s32 	%p769, %r17, 13;
	ld.shared.f32 	%f4149, [%r279+48];
	add.s32 	%r293, %r292, %r281;
	ld.shared.f32 	%f4150, [%r293];
	fma.rn.f32 	%f6848, %f4149, %f4150, %f6848;
	@%p769 bra 	$L__BB0_568;
	setp.eq.s32 	%p770, %r17, 14;
	ld.shared.f32 	%f4152, [%r279+52];
	add.s32 	%r294, %r293, %r281;
	ld.shared.f32 	%f4153, [%r294];
	fma.rn.f32 	%f6848, %f4152, %f4153, %f6848;
	@%p770 bra 	$L__BB0_568;
	ld.shared.f32 	%f4155, [%r279+56];
	add.s32 	%r1731, %r294, %r281;
	ld.shared.f32 	%f4156, [%r1731];
	fma.rn.f32 	%f6848, %f4155, %f4156, %f6848;
	bra.uni 	$L__BB0_568;
$L__BB0_549:
	setp.lt.u32 	%p771, %r14, 15;
	mov.f32 	%f6849, 0f00000000;
	mov.b32 	%r2803, 0;
	mov.f32 	%f6848, %f6849;
	@%p771 bra 	$L__BB0_552;
	mov.f32 	%f6849, 0f00000000;
	mov.b32 	%r2802, 0;
$L__BB0_551:
	.pragma "nounroll";
	add.s32 	%r1734, %r2802, %r12;
	shl.b32 	%r1735, %r1734, 2;
	add.s32 	%r1736, %r8, %r1735;
	ld.shared.f32 	%f4160, [%r1736];
	shl.b32 	%r1737, %r2802, 6;
	add.s32 	%r1738, %r1737, %r1;
	shl.b32 	%r1739, %r1738, 2;
	add.s32 	%r1740, %r7, %r1739;
	ld.shared.f32 	%f4161, [%r1740];
	fma.rn.f32 	%f4162, %f4160, %f4161, %f6848;
	ld.shared.f32 	%f4163, [%r1740+128];
	fma.rn.f32 	%f4164, %f4160, %f4163, %f6849;
	ld.shared.f32 	%f4165, [%r1736+4];
	ld.shared.f32 	%f4166, [%r1740+256];
	fma.rn.f32 	%f4167, %f4165, %f4166, %f4162;
	ld.shared.f32 	%f4168, [%r1740+384];
	fma.rn.f32 	%f4169, %f4165, %f4168, %f4164;
	ld.shared.f32 	%f4170, [%r1736+8];
	ld.shared.f32 	%f4171, [%r1740+512];
	fma.rn.f32 	%f4172, %f4170, %f4171, %f4167;
	ld.shared.f32 	%f4173, [%r1740+640];
	fma.rn.f32 	%f4174, %f4170, %f4173, %f4169;
	ld.shared.f32 	%f4175, [%r1736+12];
	ld.shared.f32 	%f4176, [%r1740+768];
	fma.rn.f32 	%f4177, %f4175, %f4176, %f4172;
	ld.shared.f32 	%f4178, [%r1740+896];
	fma.rn.f32 	%f4179, %f4175, %f4178, %f4174;
	ld.shared.f32 	%f4180, [%r1736+16];
	ld.shared.f32 	%f4181, [%r1740+1024];
	fma.rn.f32 	%f4182, %f4180, %f4181, %f4177;
	ld.shared.f32 	%f4183, [%r1740+1152];
	fma.rn.f32 	%f4184, %f4180, %f4183, %f4179;
	ld.shared.f32 	%f4185, [%r1736+20];
	ld.shared.f32 	%f4186, [%r1740+1280];
	fma.rn.f32 	%f4187, %f4185, %f4186, %f4182;
	ld.shared.f32 	%f4188, [%r1740+1408];
	fma.rn.f32 	%f4189, %f4185, %f4188, %f4184;
	ld.shared.f32 	%f4190, [%r1736+24];
	ld.shared.f32 	%f4191, [%r1740+1536];
	fma.rn.f32 	%f4192, %f4190, %f4191, %f4187;
	ld.shared.f32 	%f4193, [%r1740+1664];
	fma.rn.f32 	%f4194, %f4190, %f4193, %f4189;
	ld.shared.f32 	%f4195, [%r1736+28];
	ld.shared.f32 	%f4196, [%r1740+1792];
	fma.rn.f32 	%f4197, %f4195, %f4196, %f4192;
	ld.shared.f32 	%f4198, [%r1740+1920];
	fma.rn.f32 	%f4199, %f4195, %f4198, %f4194;
	ld.shared.f32 	%f4200, [%r1736+32];
	ld.shared.f32 	%f4201, [%r1740+2048];
	fma.rn.f32 	%f4202, %f4200, %f4201, %f4197;
	ld.shared.f32 	%f4203, [%r1740+2176];
	fma.rn.f32 	%f4204, %f4200, %f4203, %f4199;
	ld.shared.f32 	%f4205, [%r1736+36];
	ld.shared.f32 	%f4206, [%r1740+2304];
	fma.rn.f32 	%f4207, %f4205, %f4206, %f4202;
	ld.shared.f32 	%f4208, [%r1740+2432];
	fma.rn.f32 	%f4209, %f4205, %f4208, %f4204;
	ld.shared.f32 	%f4210, [%r1736+40];
	ld.shared.f32 	%f4211, [%r1740+2560];
	fma.rn.f32 	%f4212, %f4210, %f4211, %f4207;
	ld.shared.f32 	%f4213, [%r1740+2688];
	fma.rn.f32 	%f4214, %f4210, %f4213, %f4209;
	ld.shared.f32 	%f4215, [%r1736+44];
	ld.shared.f32 	%f4216, [%r1740+2816];
	fma.rn.f32 	%f4217, %f4215, %f4216, %f4212;
	ld.shared.f32 	%f4218, [%r1740+2944];
	fma.rn.f32 	%f4219, %f4215, %f4218, %f4214;
	ld.shared.f32 	%f4220, [%r1736+48];
	ld.shared.f32 	%f4221, [%r1740+3072];
	fma.rn.f32 	%f4222, %f4220, %f4221, %f4217;
	ld.shared.f32 	%f4223, [%r1740+3200];
	fma.rn.f32 	%f4224, %f4220, %f4223, %f4219;
	ld.shared.f32 	%f4225, [%r1736+52];
	ld.shared.f32 	%f4226, [%r1740+3328];
	fma.rn.f32 	%f4227, %f4225, %f4226, %f4222;
	ld.shared.f32 	%f4228, [%r1740+3456];
	fma.rn.f32 	%f4229, %f4225, %f4228, %f4224;
	ld.shared.f32 	%f4230, [%r1736+56];
	ld.shared.f32 	%f4231, [%r1740+3584];
	fma.rn.f32 	%f4232, %f4230, %f4231, %f4227;
	ld.shared.f32 	%f4233, [%r1740+3712];
	fma.rn.f32 	%f4234, %f4230, %f4233, %f4229;
	ld.shared.f32 	%f4235, [%r1736+60];
	ld.shared.f32 	%f4236, [%r1740+3840];
	fma.rn.f32 	%f6848, %f4235, %f4236, %f4232;
	ld.shared.f32 	%f4237, [%r1740+3968];
	fma.rn.f32 	%f6849, %f4235, %f4237, %f4234;
	add.s32 	%r2802, %r2802, 16;
	setp.ne.s32 	%p772, %r2802, %r18;
	mov.u32 	%r2803, %r18;
	@%p772 bra 	$L__BB0_551;
$L__BB0_552:
	setp.eq.s32 	%p773, %r17, 0;
	@%p773 bra 	$L__BB0_568;
	setp.eq.s32 	%p774, %r17, 1;
	add.s32 	%r1741, %r2803, %r12;
	shl.b32 	%r1742, %r1741, 2;
	add.s32 	%r298, %r8, %r1742;
	ld.shared.f32 	%f4238, [%r298];
	shl.b32 	%r1743, %r2803, 6;
	add.s32 	%r1744, %r1743, %r1;
	shl.b32 	%r1745, %r1744, 2;
	add.s32 	%r299, %r7, %r1745;
	ld.shared.f32 	%f4239, [%r299];
	fma.rn.f32 	%f6848, %f4238, %f4239, %f6848;
	ld.shared.f32 	%f4240, [%r299+128];
	fma.rn.f32 	%f6849, %f4238, %f4240, %f6849;
	@%p774 bra 	$L__BB0_568;
	setp.eq.s32 	%p775, %r17, 2;
	ld.shared.f32 	%f4241, [%r298+4];
	ld.shared.f32 	%f4242, [%r299+256];
	fma.rn.f32 	%f6848, %f4241, %f4242, %f6848;
	ld.shared.f32 	%f4243, [%r299+384];
	fma.rn.f32 	%f6849, %f4241, %f4243, %f6849;
	@%p775 bra 	$L__BB0_568;
	setp.eq.s32 	%p776, %r17, 3;
	ld.shared.f32 	%f4244, [%r298+8];
	ld.shared.f32 	%f4245, [%r299+512];
	fma.rn.f32 	%f6848, %f4244, %f4245, %f6848;
	ld.shared.f32 	%f4246, [%r299+640];
	fma.rn.f32 	%f6849, %f4244, %f4246, %f6849;
	@%p776 bra 	$L__BB0_568;
	setp.eq.s32 	%p777, %r17, 4;
	ld.shared.f32 	%f4247, [%r298+12];
	ld.shared.f32 	%f4248, [%r299+768];
	fma.rn.f32 	%f6848, %f4247, %f4248, %f6848;
	ld.shared.f32 	%f4249, [%r299+896];
	fma.rn.f32 	%f6849, %f4247, %f4249, %f6849;
	@%p777 bra 	$L__BB0_568;
	setp.eq.s32 	%p778, %r17, 5;
	ld.shared.f32 	%f4250, [%r298+16];
	ld.shared.f32 	%f4251, [%r299+1024];
	fma.rn.f32 	%f6848, %f4250, %f4251, %f6848;
	ld.shared.f32 	%f4252, [%r299+1152];
	fma.rn.f32 	%f6849, %f4250, %f4252, %f6849;
	@%p778 bra 	$L__BB0_568;
	setp.eq.s32 	%p779, %r17, 6;
	ld.shared.f32 	%f4253, [%r298+20];
	ld.shared.f32 	%f4254, [%r299+1280];
	fma.rn.f32 	%f6848, %f4253, %f4254, %f6848;
	ld.shared.f32 	%f4255, [%r299+1408];
	fma.rn.f32 	%f6849, %f4253, %f4255, %f6849;
	@%p779 bra 	$L__BB0_568;
	setp.eq.s32 	%p780, %r17, 7;
	ld.shared.f32 	%f4256, [%r298+24];
	ld.shared.f32 	%f4257, [%r299+1536];
	fma.rn.f32 	%f6848, %f4256, %f4257, %f6848;
	ld.shared.f32 	%f4258, [%r299+1664];
	fma.rn.f32 	%f6849, %f4256, %f4258, %f6849;
	@%p780 bra 	$L__BB0_568;
	setp.eq.s32 	%p781, %r17, 8;
	ld.shared.f32 	%f4259, [%r298+28];
	ld.shared.f32 	%f4260, [%r299+1792];
	fma.rn.f32 	%f6848, %f4259, %f4260, %f6848;
	ld.shared.f32 	%f4261, [%r299+1920];
	fma.rn.f32 	%f6849, %f4259, %f4261, %f6849;
	@%p781 bra 	$L__BB0_568;
	setp.eq.s32 	%p782, %r17, 9;
	ld.shared.f32 	%f4262, [%r298+32];
	ld.shared.f32 	%f4263, [%r299+2048];
	fma.rn.f32 	%f6848, %f4262, %f4263, %f6848;
	ld.shared.f32 	%f4264, [%r299+2176];
	fma.rn.f32 	%f6849, %f4262, %f4264, %f6849;
	@%p782 bra 	$L__BB0_568;
	setp.eq.s32 	%p783, %r17, 10;
	ld.shared.f32 	%f4265, [%r298+36];
	ld.shared.f32 	%f4266, [%r299+2304];
	fma.rn.f32 	%f6848, %f4265, %f4266, %f6848;
	ld.shared.f32 	%f4267, [%r299+2432];
	fma.rn.f32 	%f6849, %f4265, %f4267, %f6849;
	@%p783 bra 	$L__BB0_568;
	setp.eq.s32 	%p784, %r17, 11;
	ld.shared.f32 	%f4268, [%r298+40];
	ld.shared.f32 	%f4269, [%r299+2560];
	fma.rn.f32 	%f6848, %f4268, %f4269, %f6848;
	ld.shared.f32 	%f4270, [%r299+2688];
	fma.rn.f32 	%f6849, %f4268, %f4270, %f6849;
	@%p784 bra 	$L__BB0_568;
	setp.eq.s32 	%p785, %r17, 12;
	ld.shared.f32 	%f4271, [%r298+44];
	ld.shared.f32 	%f4272, [%r299+2816];
	fma.rn.f32 	%f6848, %f4271, %f4272, %f6848;
	ld.shared.f32 	%f4273, [%r299+2944];
	fma.rn.f32 	%f6849, %f4271, %f4273, %f6849;
	@%p785 bra 	$L__BB0_568;
	setp.eq.s32 	%p786, %r17, 13;
	ld.shared.f32 	%f4274, [%r298+48];
	ld.shared.f32 	%f4275, [%r299+3072];
	fma.rn.f32 	%f6848, %f4274, %f4275, %f6848;
	ld.shared.f32 	%f4276, [%r299+3200];
	fma.rn.f32 	%f6849, %f4274, %f4276, %f6849;
	@%p786 bra 	$L__BB0_568;
	setp.eq.s32 	%p787, %r17, 14;
	ld.shared.f32 	%f4277, [%r298+52];
	ld.shared.f32 	%f4278, [%r299+3328];
	fma.rn.f32 	%f6848, %f4277, %f4278, %f6848;
	ld.shared.f32 	%f4279, [%r299+3456];
	fma.rn.f32 	%f6849, %f4277, %f4279, %f6849;
	@%p787 bra 	$L__BB0_568;
	ld.shared.f32 	%f4280, [%r298+56];
	ld.shared.f32 	%f4281, [%r299+3584];
	fma.rn.f32 	%f6848, %f4280, %f4281, %f6848;
	ld.shared.f32 	%f4282, [%r299+3712];
	fma.rn.f32 	%f6849, %f4280, %f4282, %f6849;
$L__BB0_568:
	setp.ne.s32 	%p788, %r1, 0;
	mad.lo.s32 	%r1746, %r2791, %r547, %r13;
	mul.wide.s32 	%rd159, %r1746, 4;
	add.s64 	%rd18, %rd3, %rd159;
	ld.global.f32 	%f4283, [%rd18];
	add.s64 	%rd19, %rd2, %rd159;
	ld.global.f32 	%f4284, [%rd19];
	max.f32 	%f761, %f4283, %f681;
	sub.f32 	%f4285, %f4283, %f761;
	mul.f32 	%f4286, %f4285, 0f3FB8AA3B;
	ex2.approx.f32 	%f4287, %f4286;
	mul.f32 	%f762, %f4284, %f4287;
	sub.f32 	%f4288, %f681, %f761;
	mul.f32 	%f4289, %f4288, 0f3FB8AA3B;
	ex2.approx.f32 	%f763, %f4289;
	mov.b32 	%f4290, %r275;
	fma.rn.f32 	%f764, %f763, %f4290, %f762;
	@%p788 bra 	$L__BB0_570;
	st.global.f32 	[%rd18], %f761;
	st.global.f32 	[%rd19], %f764;
$L__BB0_570:
	mad.lo.s32 	%r300, %r2791, %r2, %r4;
	add.s32 	%r1747, %r9, %r300;
	setp.ne.s32 	%p789, %r545, 64;
	rcp.rn.f32 	%f765, %f764;
	mul.wide.s32 	%rd160, %r1747, 4;
	add.s64 	%rd161, %rd1, %rd160;
	ld.global.f32 	%f4291, [%rd161];
	mul.f32 	%f4292, %f762, %f4291;
	fma.rn.f32 	%f4293, %f6848, %f763, %f4292;
	mul.f32 	%f4294, %f765, %f4293;
	st.global.f32 	[%rd161], %f4294;
	@%p789 bra 	$L__BB0_572;
	mov.u32 	%r1748, %tid.y;
	shl.b32 	%r1749, %r1748, 6;
	add.s32 	%r1750, %r1, %r1749;
	add.s32 	%r1751, %r1750, %r300;
	add.s32 	%r1752, %r1751, 32;
	mul.wide.s32 	%rd162, %r1752, 4;
	add.s64 	%rd163, %rd1, %rd162;
	ld.global.f32 	%f4295, [%rd163];
	mul.f32 	%f4296, %f762, %f4295;
	fma.rn.f32 	%f4297, %f6849, %f763, %f4296;
	mul.f32 	%f4298, %f765, %f4297;
	st.global.f32 	[%rd163], %f4298;
$L__BB0_572:
	bar.sync 	0;
	add.s32 	%r2791, %r2791, 1;
	setp.ne.s32 	%p790, %r2791, %r546;
	@%p790 bra 	$L__BB0_462;
	bar.sync 	0;
	mul.wide.s32 	%rd164, %r2, 4;
	add.s64 	%rd20, %rd16, %rd164;
	ld.global.nc.f32 	%f4299, [%rd20];
	shl.b32 	%r1753, %r9, 2;
	add.s32 	%r1754, %r6, %r1753;
	st.shared.f32 	[%r1754], %f4299;
	add.s64 	%rd21, %rd17, %rd164;
	ld.global.nc.f32 	%f4300, [%rd21];
	add.s32 	%r1755, %r7, %r1753;
	st.shared.f32 	[%r1755], %f4300;
	@%p789 bra 	$L__BB0_575;
	ld.param.u64 	%rd264, [_Z14forward_kernelPKfS0_S0_iiiifPfS1_S1__param_2];
	ld.param.u64 	%rd250, [_Z14forward_kernelPKfS0_S0_iiiifPfS1_S1__param_1];
	mad.lo.s32 	%r1756, %r2738, %r2, %r4;
	add.s32 	%r1757, %r1756, %r2;
	add.s32 	%r1758, %r1757, %r2;
	add.s32 	%r1759, %r1758, %r2;
	add.s32 	%r1760, %r1759, %r2;
	add.s32 	%r1761, %r1760, %r2;
	cvt.s64.s32 	%rd165, %r1761;
	mov.u32 	%r1762, %tid.y;
	shl.b32 	%r1763, %r1762, 6;
	add.s32 	%r1764, %r1, %r1763;
	cvt.u64.u32 	%rd166, %r1764;
	add.s64 	%rd167, %rd165, %rd166;
	cvta.to.global.u64 	%rd168, %rd250;
	shl.b64 	%rd169, %rd167, 2;
	add.s64 	%rd170, %rd168, %rd169;
	ld.global.nc.f32 	%f4301, [%rd170+128];
	shl.b32 	%r1765, %r1764, 2;
	add.s32 	%r1766, %r6, %r1765;
	st.shared.f32 	[%r1766+128], %f4301;
	cvta.to.global.u64 	%rd171, %rd264;
	add.s64 	%rd172, %rd171, %rd169;
	ld.global.nc.f32 	%f4302, [%rd172+128];
	add.s32 	%r1767, %r7, %r1765;
	st.shared.f32 	[%r1767+128], %f4302;
$L__BB0_575:
	bar.sync 	0;
	mov.b32 	%r2804, 0;
$L__BB0_576:
	setp.ne.s32 	%p792, %r545, 64;
	mad.lo.s32 	%r303, %r2804, %r2, %r4;
	add.s32 	%r1769, %r9, %r303;
	mul.wide.s32 	%rd173, %r1769, 4;
	add.s64 	%rd174, %rd4, %rd173;
	ld.global.nc.f32 	%f4303, [%rd174];
	st.shared.f32 	[%r10], %f4303;
	@%p792 bra 	$L__BB0_578;
	mov.u32 	%r1770, %tid.y;
	shl.b32 	%r1771, %r1770, 6;
	add.s32 	%r1772, %r1, %r1771;
	add.s32 	%r1773, %r1772, %r303;
	add.s32 	%r1774, %r1773, 32;
	mul.wide.s32 	%rd175, %r1774, 4;
	add.s64 	%rd176, %rd4, %rd175;
	ld.global.nc.f32 	%f4304, [%rd176];
	st.shared.f32 	[%r11+128], %f4304;
$L__BB0_578:
	setp.lt.s32 	%p793, %r547, 1;
	bar.sync 	0;
	mov.b32 	%r2809, -8388608;
	@%p793 bra 	$L__BB0_621;
	setp.eq.s32 	%p794, %r545, 64;
	@%p794 bra 	$L__BB0_600;
	setp.lt.u32 	%p795, %r14, 3;
	mov.f32 	%f6852, 0fFF800000;
	mov.b32 	%r2806, 0;
	@%p795 bra 	$L__BB0_591;
	mov.f32 	%f6852, 0fFF800000;
	mov.b32 	%r2805, 0;
$L__BB0_582:
	setp.ne.s32 	%p796, %r1, 0;
	ld.shared.f32 	%f6853, [%r10];
	mad.lo.s32 	%r1778, %r2805, %r545, %r1;
	shl.b32 	%r1779, %r1778, 2;
	add.s32 	%r305, %r6, %r1779;
	ld.shared.f32 	%f4308, [%r305];
	fma.rn.f32 	%f4309, %f6853, %f4308, 0f00000000;
	mov.b32 	%r1780, %f4309;
	shfl.sync.down.b32	%r1781|%p797, %r1780, 16, 31, -1;
	mov.b32 	%f4310, %r1781;
	add.f32 	%f4311, %f4309, %f4310;
	mov.b32 	%r1782, %f4311;
	shfl.sync.down.b32	%r1783|%p798, %r1782, 8, 31, -1;
	mov.b32 	%f4312, %r1783;
	add.f32 	%f4313, %f4311, %f4312;
	mov.b32 	%r1784, %f4313;
	shfl.sync.down.b32	%r1785|%p799, %r1784, 4, 31, -1;
	mov.b32 	%f4314, %r1785;
	add.f32 	%f4315, %f4313, %f4314;
	mov.b32 	%r1786, %f4315;
	shfl.sync.down.b32	%r1787|%p800, %r1786, 2, 31, -1;
	mov.b32 	%f4316, %r1787;
	add.f32 	%f4317, %f4315, %f4316;
	mov.b32 	%r1788, %f4317;
	shfl.sync.down.b32	%r1789|%p801, %r1788, 1, 31, -1;
	mov.b32 	%f4318, %r1789;
	add.f32 	%f768, %f4317, %f4318;
	add.s32 	%r1790, %r2805, %r12;
	shl.b32 	%r1791, %r1790, 2;
	add.s32 	%r306, %r8, %r1791;
	@%p796 bra 	$L__BB0_584;
	mul.f32 	%f4319, %f1378, %f768;
	st.shared.f32 	[%r306], %f4319;
	max.f32 	%f6852, %f6852, %f4319;
	ld.shared.f32 	%f6853, [%r10];
$L__BB0_584:
	setp.ne.s32 	%p802, %r1, 0;
	shl.b32 	%r307, %r545, 2;
	add.s32 	%r308, %r305, %r307;
	ld.shared.f32 	%f4320, [%r308];
	fma.rn.f32 	%f4321, %f6853, %f4320, 0f00000000;
	mov.b32 	%r1792, %f4321;
	shfl.sync.down.b32	%r1793|%p803, %r1792, 16, 31, -1;
	mov.b32 	%f4322, %r1793;
	add.f32 	%f4323, %f4321, %f4322;
	mov.b32 	%r1794, %f4323;
	shfl.sync.down.b32	%r1795|%p804, %r1794, 8, 31, -1;
	mov.b32 	%f4324, %r1795;
	add.f32 	%f4325, %f4323, %f4324;
	mov.b32 	%r1796, %f4325;
	shfl.sync.down.b32	%r1797|%p805, %r1796, 4, 31, -1;
	mov.b32 	%f4326, %r1797;
	add.f32 	%f4327, %f4325, %f4326;
	mov.b32 	%r1798, %f4327;
	shfl.sync.down.b32	%r1799|%p806, %r1798, 2, 31, -1;
	mov.b32 	%f4328, %r1799;
	add.f32 	%f4329, %f4327, %f4328;
	mov.b32 	%r1800, %f4329;
	shfl.sync.down.b32	%r1801|%p807, %r1800, 1, 31, -1;
	mov.b32 	%f4330, %r1801;
	add.f32 	%f773, %f4329, %f4330;
	@%p802 bra 	$L__BB0_586;
	mul.f32 	%f4331, %f1378, %f773;
	st.shared.f32 	[%r306+4], %f4331;
	max.f32 	%f6852, %f6852, %f4331;
	ld.shared.f32 	%f6853, [%r10];
$L__BB0_586:
	setp.ne.s32 	%p808, %r1, 0;
	add.s32 	%r309, %r308, %r307;
	ld.shared.f32 	%f4332, [%r309];
	fma.rn.f32 	%f4333, %f6853, %f4332, 0f00000000;
	mov.b32 	%r1802, %f4333;
	shfl.sync.down.b32	%r1803|%p809, %r1802, 16, 31, -1;
	mov.b32 	%f4334, %r1803;
	add.f32 	%f4335, %f4333, %f4334;
	mov.b32 	%r1804, %f4335;
	shfl.sync.down.b32	%r1805|%p810, %r1804, 8, 31, -1;
	mov.b32 	%f4336, %r1805;
	add.f32 	%f4337, %f4335, %f4336;
	mov.b32 	%r1806, %f4337;
	shfl.sync.down.b32	%r1807|%p811, %r1806, 4, 31, -1;
	mov.b32 	%f4338, %r1807;
	add.f32 	%f4339, %f4337, %f4338;
	mov.b32 	%r1808, %f4339;
	shfl.sync.down.b32	%r1809|%p812, %r1808, 2, 31, -1;
	mov.b32 	%f4340, %r1809;
	add.f32 	%f4341, %f4339, %f4340;
	mov.b32 	%r1810, %f4341;
	shfl.sync.down.b32	%r1811|%p813, %r1810, 1, 31, -1;
	mov.b32 	%f4342, %r1811;
	add.f32 	%f778, %f4341, %f4342;
	@%p808 bra 	$L__BB0_588;
	mul.f32 	%f4343, %f1378, %f778;
	st.shared.f32 	[%r306+8], %f4343;
	max.f32 	%f6852, %f6852, %f4343;
	ld.shared.f32 	%f6853, [%r10];
$L__BB0_588:
	setp.ne.s32 	%p814, %r1, 0;
	add.s32 	%r1812, %r309, %r307;
	ld.shared.f32 	%f4344, [%r1812];
	fma.rn.f32 	%f4345, %f6853, %f4344, 0f00000000;
	mov.b32 	%r1813, %f4345;
	shfl.sync.down.b32	%r1814|%p815, %r1813, 16, 31, -1;
	mov.b32 	%f4346, %r1814;
	add.f32 	%f4347, %f4345, %f4346;
	mov.b32 	%r1815, %f4347;
	shfl.sync.down.b32	%r1816|%p816, %r1815, 8, 31, -1;
	mov.b32 	%f4348, %r1816;
	add.f32 	%f4349, %f4347, %f4348;
	mov.b32 	%r1817, %f4349;
	shfl.sync.down.b32	%r1818|%p817, %r1817, 4, 31, -1;
	mov.b32 	%f4350, %r1818;
	add.f32 	%f4351, %f4349, %f4350;
	mov.b32 	%r1819, %f4351;
	shfl.sync.down.b32	%r1820|%p818, %r1819, 2, 31, -1;
	mov.b32 	%f4352, %r1820;
	add.f32 	%f4353, %f4351, %f4352;
	mov.b32 	%r1821, %f4353;
	shfl.sync.down.b32	%r1822|%p819, %r1821, 1, 31, -1;
	mov.b32 	%f4354, %r1822;
	add.f32 	%f783, %f4353, %f4354;
	@%p814 bra 	$L__BB0_590;
	mul.f32 	%f4355, %f1378, %f783;
	st.shared.f32 	[%r306+12], %f4355;
	max.f32 	%f6852, %f6852, %f4355;
$L__BB0_590:
	add.s32 	%r2805, %r2805, 4;
	setp.ne.s32 	%p820, %r2805, %r16;
	mov.u32 	%r2806, %r16;
	@%p820 bra 	$L__BB0_582;
$L__BB0_591:
	setp.eq.s32 	%p821, %r15, 0;
	@%p821 bra 	$L__BB0_620;
	setp.ne.s32 	%p822, %r1, 0;
	ld.shared.f32 	%f4356, [%r10];
	mad.lo.s32 	%r1823, %r2806, %r545, %r1;
	shl.b32 	%r1824, %r1823, 2;
	add.s32 	%r312, %r6, %r1824;
	ld.shared.f32 	%f4357, [%r312];
	fma.rn.f32 	%f4358, %f4356, %f4357, 0f00000000;
	mov.b32 	%r1825, %f4358;
	shfl.sync.down.b32	%r1826|%p823, %r1825, 16, 31, -1;
	mov.b32 	%f4359, %r1826;
	add.f32 	%f4360, %f4358, %f4359;
	mov.b32 	%r1827, %f4360;
	shfl.sync.down.b32	%r1828|%p824, %r1827, 8, 31, -1;
	mov.b32 	%f4361, %r1828;
	add.f32 	%f4362, %f4360, %f4361;
	mov.b32 	%r1829, %f4362;
	shfl.sync.down.b32	%r1830|%p825, %r1829, 4, 31, -1;
	mov.b32 	%f4363, %r1830;
	add.f32 	%f4364, %f4362, %f4363;
	mov.b32 	%r1831, %f4364;
	shfl.sync.down.b32	%r1832|%p826, %r1831, 2, 31, -1;
	mov.b32 	%f4365, %r1832;
	add.f32 	%f4366, %f4364, %f4365;
	mov.b32 	%r1833, %f4366;
	shfl.sync.down.b32	%r1834|%p827, %r1833, 1, 31, -1;
	mov.b32 	%f4367, %r1834;
	add.f32 	%f788, %f4366, %f4367;
	add.s32 	%r1835, %r2806, %r12;
	shl.b32 	%r1836, %r1835, 2;
	add.s32 	%r313, %r8, %r1836;
	@%p822 bra 	$L__BB0_594;
	mul.f32 	%f4368, %f1378, %f788;
	st.shared.f32 	[%r313], %f4368;
	max.f32 	%f6852, %f6852, %f4368;
$L__BB0_594:
	setp.eq.s32 	%p828, %r15, 1;
	@%p828 bra 	$L__BB0_620;
	setp.ne.s32 	%p829, %r1, 0;
	ld.shared.f32 	%f4369, [%r10];
	shl.b32 	%r314, %r545, 2;
	add.s32 	%r315, %r312, %r314;
	ld.shared.f32 	%f4370, [%r315];
	fma.rn.f32 	%f4371, %f4369, %f4370, 0f00000000;
	mov.b32 	%r1837, %f4371;
	shfl.sync.down.b32	%r1838|%p830, %r1837, 16, 31, -1;
	mov.b32 	%f4372, %r1838;
	add.f32 	%f4373, %f4371, %f4372;
	mov.b32 	%r1839, %f4373;
	shfl.sync.down.b32	%r1840|%p831, %r1839, 8, 31, -1;
	mov.b32 	%f4374, %r1840;
	add.f32 	%f4375, %f4373, %f4374;
	mov.b32 	%r1841, %f4375;
	shfl.sync.down.b32	%r1842|%p832, %r1841, 4, 31, -1;
	mov.b32 	%f4376, %r1842;
	add.f32 	%f4377, %f4375, %f4376;
	mov.b32 	%r1843, %f4377;
	shfl.sync.down.b32	%r1844|%p833, %r1843, 2, 31, -1;
	mov.b32 	%f4378, %r1844;
	add.f32 	%f4379, %f4377, %f4378;
	mov.b32 	%r1845, %f4379;
	shfl.sync.down.b32	%r1846|%p834, %r1845, 1, 31, -1;
	mov.b32 	%f4380, %r1846;
	add.f32 	%f791, %f4379, %f4380;
	@%p829 bra 	$L__BB0_597;
	mul.f32 	%f4381, %f1378, %f791;
	st.shared.f32 	[%r313+4], %f4381;
	max.f32 	%f6852, %f6852, %f4381;
$L__BB0_597:
	setp.eq.s32 	%p835, %r15, 2;
	@%p835 bra 	$L__BB0_620;
	setp.ne.s32 	%p836, %r1, 0;
	ld.shared.f32 	%f4382, [%r10];
	add.s32 	%r1847, %r315, %r314;
	ld.shared.f32 	%f4383, [%r1847];
	fma.rn.f32 	%f4384, %f4382, %f4383, 0f00000000;
	mov.b32 	%r1848, %f4384;
	shfl.sync.down.b32	%r1849|%p837, %r1848, 16, 31, -1;
	mov.b32 	%f4385, %r1849;
	add.f32 	%f4386, %f4384, %f4385;
	mov.b32 	%r1850, %f4386;
	shfl.sync.down.b32	%r1851|%p838, %r1850, 8, 31, -1;
	mov.b32 	%f4387, %r1851;
	add.f32 	%f4388, %f4386, %f4387;
	mov.b32 	%r1852, %f4388;
	shfl.sync.down.b32	%r1853|%p839, %r1852, 4, 31, -1;
	mov.b32 	%f4389, %r1853;
	add.f32 	%f4390, %f4388, %f4389;
	mov.b32 	%r1854, %f4390;
	shfl.sync.down.b32	%r1855|%p840, %r1854, 2, 31, -1;
	mov.b32 	%f4391, %r1855;
	add.f32 	%f4392, %f4390, %f4391;
	mov.b32 	%r1856, %f4392;
	shfl.sync.down.b32	%r1857|%p841, %r1856, 1, 31, -1;
	mov.b32 	%f4393, %r1857;
	add.f32 	%f794, %f4392, %f4393;
	@%p836 bra 	$L__BB0_620;
	mul.f32 	%f4394, %f1378, %f794;
	st.shared.f32 	[%r313+8], %f4394;
	max.f32 	%f6852, %f6852, %f4394;
	bra.uni 	$L__BB0_620;
$L__BB0_600:
	setp.lt.u32 	%p842, %r14, 3;
	mov.f32 	%f6852, 0fFF800000;
	mov.b32 	%r2808, 0;
	@%p842 bra 	$L__BB0_611;
	mov.f32 	%f6852, 0fFF800000;
	mov.b32 	%r2807, 0;
$L__BB0_602:
	setp.ne.s32 	%p843, %r1, 0;
	ld.shared.f32 	%f6867, [%r10];
	shl.b32 	%r1860, %r2807, 6;
	add.s32 	%r1861, %r1860, %r1;
	shl.b32 	%r1862, %r1861, 2;
	add.s32 	%r317, %r6, %r1862;
	ld.shared.f32 	%f4398, [%r317];
	fma.rn.f32 	%f4399, %f6867, %f4398, 0f00000000;
	ld.shared.f32 	%f6866, [%r11+128];
	ld.shared.f32 	%f4400, [%r317+128];
	fma.rn.f32 	%f4401, %f6866, %f4400, %f4399;
	mov.b32 	%r1863, %f4401;
	shfl.sync.down.b32	%r1864|%p844, %r1863, 16, 31, -1;
	mov.b32 	%f4402, %r1864;
	add.f32 	%f4403, %f4401, %f4402;
	mov.b32 	%r1865, %f4403;
	shfl.sync.down.b32	%r1866|%p845, %r1865, 8, 31, -1;
	mov.b32 	%f4404, %r1866;
	add.f32 	%f4405, %f4403, %f4404;
	mov.b32 	%r1867, %f4405;
	shfl.sync.down.b32	%r1868|%p846, %r1867, 4, 31, -1;
	mov.b32 	%f4406, %r1868;
	add.f32 	%f4407, %f4405, %f4406;
	mov.b32 	%r1869, %f4407;
	shfl.sync.down.b32	%r1870|%p847, %r1869, 2, 31, -1;
	mov.b32 	%f4408, %r1870;
	add.f32 	%f4409, %f4407, %f4408;
	mov.b32 	%r1871, %f4409;
	shfl.sync.down.b32	%r1872|%p848, %r1871, 1, 31, -1;
	mov.b32 	%f4410, %r1872;
	add.f32 	%f799, %f4409, %f4410;
	add.s32 	%r1873, %r2807, %r12;
	shl.b32 	%r1874, %r1873, 2;
	add.s32 	%r318, %r8, %r1874;
	@%p843 bra 	$L__BB0_604;
	mul.f32 	%f4411, %f1378, %f799;
	st.shared.f32 	[%r318], %f4411;
	max.f32 	%f6852, %f6852, %f4411;
	ld.shared.f32 	%f6867, [%r10];
	ld.shared.f32 	%f6866, [%r11+128];
$L__BB0_604:
	setp.ne.s32 	%p849, %r1, 0;
	ld.shared.f32 	%f4412, [%r317+256];
	fma.rn.f32 	%f4413, %f6867, %f4412, 0f00000000;
	ld.shared.f32 	%f4414, [%r317+384];
	fma.rn.f32 	%f4415, %f6866, %f4414, %f4413;
	mov.b32 	%r1875, %f4415;
	shfl.sync.down.b32	%r1876|%p850, %r1875, 16, 31, -1;
	mov.b32 	%f4416, %r1876;
	add.f32 	%f4417, %f4415, %f4416;
	mov.b32 	%r1877, %f4417;
	shfl.sync.down.b32	%r1878|%p851, %r1877, 8, 31, -1;
	mov.b32 	%f4418, %r1878;
	add.f32 	%f4419, %f4417, %f4418;
	mov.b32 	%r1879, %f4419;
	shfl.sync.down.b32	%r1880|%p852, %r1879, 4, 31, -1;
	mov.b32 	%f4420, %r1880;
	add.f32 	%f4421, %f4419, %f4420;
	mov.b32 	%r1881, %f4421;
	shfl.sync.down.b32	%r1882|%p853, %r1881, 2, 31, -1;
	mov.b32 	%f4422, %r1882;
	add.f32 	%f4423, %f4421, %f4422;
	mov.b32 	%r1883, %f4423;
	shfl.sync.down.b32	%r1884|%p854, %r1883, 1, 31, -1;
	mov.b32 	%f4424, %r1884;
	add.f32 	%f806, %f4423, %f4424;
	@%p849 bra 	$L__BB0_606;
	mul.f32 	%f4425, %f1378, %f806;
	st.shared.f32 	[%r318+4], %f4425;
	max.f32 	%f6852, %f6852, %f4425;
	ld.shared.f32 	%f6867, [%r10];
	ld.shared.f32 	%f6866, [%r11+128];
$L__BB0_606:
	setp.ne.s32 	%p855, %r1, 0;
	ld.shared.f32 	%f4426, [%r317+512];
	fma.rn.f32 	%f4427, %f6867, %f4426, 0f00000000;
	ld.shared.f32 	%f4428, [%r317+640];
	fma.rn.f32 	%f4429, %f6866, %f4428, %f4427;
	mov.b32 	%r1885, %f4429;
	shfl.sync.down.b32	%r1886|%p856, %r1885, 16, 31, -1;
	mov.b32 	%f4430, %r1886;
	add.f32 	%f4431, %f4429, %f4430;
	mov.b32 	%r1887, %f4431;
	shfl.sync.down.b32	%r1888|%p857, %r1887, 8, 31, -1;
	mov.b32 	%f4432, %r1888;
	add.f32 	%f4433, %f4431, %f4432;
	mov.b32 	%r1889, %f4433;
	shfl.sync.down.b32	%r1890|%p858, %r1889, 4, 31, -1;
	mov.b32 	%f4434, %r1890;
	add.f32 	%f4435, %f4433, %f4434;
	mov.b32 	%r1891, %f4435;
	shfl.sync.down.b32	%r1892|%p859, %r1891, 2, 31, -1;
	mov.b32 	%f4436, %r1892;
	add.f32 	%f4437, %f4435, %f4436;
	mov.b32 	%r1893, %f4437;
	shfl.sync.down.b32	%r1894|%p860, %r1893, 1, 31, -1;
	mov.b32 	%f4438, %r1894;
	add.f32 	%f813, %f4437, %f4438;
	@%p855 bra 	$L__BB0_608;
	mul.f32 	%f4439, %f1378, %f813;
	st.shared.f32 	[%r318+8], %f4439;
	max.f32 	%f6852, %f6852, %f4439;
	ld.shared.f32 	%f6867, [%r10];
	ld.shared.f32 	%f6866, [%r11+128];
$L__BB0_608:
	setp.ne.s32 	%p861, %r1, 0;
	ld.shared.f32 	%f4440, [%r317+768];
	fma.rn.f32 	%f4441, %f6867, %f4440, 0f00000000;
	ld.shared.f32 	%f4442, [%r317+896];
	fma.rn.f32 	%f4443, %f6866, %f4442, %f4441;
	mov.b32 	%r1895, %f4443;
	shfl.sync.down.b32	%r1896|%p862, %r1895, 16, 31, -1;
	mov.b32 	%f4444, %r1896;
	add.f32 	%f4445, %f4443, %f4444;
	mov.b32 	%r1897, %f4445;
	shfl.sync.down.b32	%r1898|%p863, %r1897, 8, 31, -1;
	mov.b32 	%f4446, %r1898;
	add.f32 	%f4447, %f4445, %f4446;
	mov.b32 	%r1899, %f4447;
	shfl.sync.down.b32	%r1900|%p864, %r1899, 4, 31, -1;
	mov.b32 	%f4448, %r1900;
	add.f32 	%f4449, %f4447, %f4448;
	mov.b32 	%r1901, %f4449;
	shfl.sync.down.b32	%r1902|%p865, %r1901, 2, 31, -1;
	mov.b32 	%f4450, %r1902;
	add.f32 	%f4451, %f4449, %f4450;
	mov.b32 	%r1903, %f4451;
	shfl.sync.down.b32	%r1904|%p866, %r1903, 1, 31, -1;
	mov.b32 	%f4452, %r1904;
	add.f32 	%f820, %f4451, %f4452;
	@%p861 bra 	$L__BB0_610;
	mul.f32 	%f4453, %f1378, %f820;
	st.shared.f32 	[%r318+12], %f4453;
	max.f32 	%f6852, %f6852, %f4453;
$L__BB0_610:
	add.s32 	%r2807, %r2807, 4;
	setp.ne.s32 	%p867, %r2807, %r16;
	mov.u32 	%r2808, %r16;
	@%p867 bra 	$L__BB0_602;
$L__BB0_611:
	setp.eq.s32 	%p868, %r15, 0;
	@%p868 bra 	$L__BB0_620;
	setp.ne.s32 	%p869, %r1, 0;
	ld.shared.f32 	%f4454, [%r10];
	shl.b32 	%r1905, %r2808, 6;
	add.s32 	%r1906, %r1905, %r1;
	shl.b32 	%r1907, %r1906, 2;
	add.s32 	%r321, %r6, %r1907;
	ld.shared.f32 	%f4455, [%r321];
	fma.rn.f32 	%f4456, %f4454, %f4455, 0f00000000;
	ld.shared.f32 	%f4457, [%r11+128];
	ld.shared.f32 	%f4458, [%r321+128];
	fma.rn.f32 	%f4459, %f4457, %f4458, %f4456;
	mov.b32 	%r1908, %f4459;
	shfl.sync.down.b32	%r1909|%p870, %r1908, 16, 31, -1;
	mov.b32 	%f4460, %r1909;
	add.f32 	%f4461, %f4459, %f4460;
	mov.b32 	%r1910, %f4461;
	shfl.sync.down.b32	%r1911|%p871, %r1910, 8, 31, -1;
	mov.b32 	%f4462, %r1911;
	add.f32 	%f4463, %f4461, %f4462;
	mov.b32 	%r1912, %f4463;
	shfl.sync.down.b32	%r1913|%p872, %r1912, 4, 31, -1;
	mov.b32 	%f4464, %r1913;
	add.f32 	%f4465, %f4463, %f4464;
	mov.b32 	%r1914, %f4465;
	shfl.sync.down.b32	%r1915|%p873, %r1914, 2, 31, -1;
	mov.b32 	%f4466, %r1915;
	add.f32 	%f4467, %f4465, %f4466;
	mov.b32 	%r1916, %f4467;
	shfl.sync.down.b32	%r1917|%p874, %r1916, 1, 31, -1;
	mov.b32 	%f4468, %r1917;
	add.f32 	%f825, %f4467, %f4468;
	add.s32 	%r1918, %r2808, %r12;
	shl.b32 	%r1919, %r1918, 2;
	add.s32 	%r322, %r8, %r1919;
	@%p869 bra 	$L__BB0_614;
	mul.f32 	%f4469, %f1378, %f825;
	st.shared.f32 	[%r322], %f4469;
	max.f32 	%f6852, %f6852, %f4469;
$L__BB0_614:
	setp.eq.s32 	%p875, %r15, 1;
	@%p875 bra 	$L__BB0_620;
	setp.ne.s32 	%p876, %r1, 0;
	ld.shared.f32 	%f4470, [%r10];
	ld.shared.f32 	%f4471, [%r321+256];
	fma.rn.f32 	%f4472, %f4470, %f4471, 0f00000000;
	ld.shared.f32 	%f4473, [%r11+128];
	ld.shared.f32 	%f4474, [%r321+384];
	fma.rn.f32 	%f4475, %f4473, %f4474, %f4472;
	mov.b32 	%r1920, %f4475;
	shfl.sync.down.b32	%r1921|%p877, %r1920, 16, 31, -1;
	mov.b32 	%f4476, %r1921;
	add.f32 	%f4477, %f4475, %f4476;
	mov.b32 	%r1922, %f4477;
	shfl.sync.down.b32	%r1923|%p878, %r1922, 8, 31, -1;
	mov.b32 	%f4478, %r1923;
	add.f32 	%f4479, %f4477, %f4478;
	mov.b32 	%r1924, %f4479;
	shfl.sync.down.b32	%r1925|%p879, %r1924, 4, 31, -1;
	mov.b32 	%f4480, %r1925;
	add.f32 	%f4481, %f4479, %f4480;
	mov.b32 	%r1926, %f4481;
	shfl.sync.down.b32	%r1927|%p880, %r1926, 2, 31, -1;
	mov.b32 	%f4482, %r1927;
	add.f32 	%f4483, %f4481, %f4482;
	mov.b32 	%r1928, %f4483;
	shfl.sync.down.b32	%r1929|%p881, %r1928, 1, 31, -1;
	mov.b32 	%f4484, %r1929;
	add.f32 	%f828, %f4483, %f4484;
	@%p876 bra 	$L__BB0_617;
	mul.f32 	%f4485, %f1378, %f828;
	st.shared.f32 	[%r322+4], %f4485;
	max.f32 	%f6852, %f6852, %f4485;
$L__BB0_617:
	setp.eq.s32 	%p882, %r15, 2;
	@%p882 bra 	$L__BB0_620;
	setp.ne.s32 	%p883, %r1, 0;
	ld.shared.f32 	%f4486, [%r10];
	ld.shared.f32 	%f4487, [%r321+512];
	fma.rn.f32 	%f4488, %f4486, %f4487, 0f00000000;
	ld.shared.f32 	%f4489, [%r11+128];
	ld.shared.f32 	%f4490, [%r321+640];
	fma.rn.f32 	%f4491, %f4489, %f4490, %f4488;
	mov.b32 	%r1930, %f4491;
	shfl.sync.down.b32	%r1931|%p884, %r1930, 16, 31, -1;
	mov.b32 	%f4492, %r1931;
	add.f32 	%f4493, %f4491, %f4492;
	mov.b32 	%r1932, %f4493;
	shfl.sync.down.b32	%r1933|%p885, %r1932, 8, 31, -1;
	mov.b32 	%f4494, %r1933;
	add.f32 	%f4495, %f4493, %f4494;
	mov.b32 	%r1934, %f4495;
	shfl.sync.down.b32	%r1935|%p886, %r1934, 4, 31, -1;
	mov.b32 	%f4496, %r1935;
	add.f32 	%f4497, %f4495, %f4496;
	mov.b32 	%r1936, %f4497;
	shfl.sync.down.b32	%r1937|%p887, %r1936, 2, 31, -1;
	mov.b32 	%f4498, %r1937;
	add.f32 	%f4499, %f4497, %f4498;
	mov.b32 	%r1938, %f4499;
	shfl.sync.down.b32	%r1939|%p888, %r1938, 1, 31, -1;
	mov.b32 	%f4500, %r1939;
	add.f32 	%f831, %f4499, %f4500;
	@%p883 bra 	$L__BB0_620;
	mul.f32 	%f4501, %f1378, %f831;
	st.shared.f32 	[%r322+8], %f4501;
	max.f32 	%f6852, %f6852, %f4501;
$L__BB0_620:
	mov.b32 	%r2809, %f6852;
$L__BB0_621:
	shfl.sync.idx.b32	%r1941|%p889, %r2809, 0, 31, -1;
	mov.b32 	%f834, %r1941;
	mov.b32 	%r2812, 0;
	@%p105 bra 	$L__BB0_642;
	setp.lt.u32 	%p891, %r14, 15;
	mov.f32 	%f6881, 0f00000000;
	mov.b32 	%r2811, 0;
	@%p891 bra 	$L__BB0_625;
	mov.f32 	%f6881, 0f00000000;
	mov.b32 	%r2810, 0;
$L__BB0_624:
	.pragma "nounroll";
	add.s32 	%r1944, %r2810, %r12;
	shl.b32 	%r1945, %r1944, 2;
	add.s32 	%r1946, %r8, %r1945;
	ld.shared.f32 	%f4505, [%r1946];
	sub.f32 	%f4506, %f4505, %f834;
	mul.f32 	%f4507, %f4506, 0f3FB8AA3B;
	ex2.approx.f32 	%f4508, %f4507;
	st.shared.f32 	[%r1946], %f4508;
	add.f32 	%f4509, %f6881, %f4508;
	ld.shared.f32 	%f4510, [%r1946+4];
	sub.f32 	%f4511, %f4510, %f834;
	mul.f32 	%f4512, %f4511, 0f3FB8AA3B;
	ex2.approx.f32 	%f4513, %f4512;
	st.shared.f32 	[%r1946+4], %f4513;
	add.f32 	%f4514, %f4509, %f4513;
	ld.shared.f32 	%f4515, [%r1946+8];
	sub.f32 	%f4516, %f4515, %f834;
	mul.f32 	%f4517, %f4516, 0f3FB8AA3B;
	ex2.approx.f32 	%f4518, %f4517;
	st.shared.f32 	[%r1946+8], %f4518;
	add.f32 	%f4519, %f4514, %f4518;
	ld.shared.f32 	%f4520, [%r1946+12];
	sub.f32 	%f4521, %f4520, %f834;
	mul.f32 	%f4522, %f4521, 0f3FB8AA3B;
	ex2.approx.f32 	%f4523, %f4522;
	st.shared.f32 	[%r1946+12], %f4523;
	add.f32 	%f4524, %f4519, %f4523;
	ld.shared.f32 	%f4525, [%r1946+16];
	sub.f32 	%f4526, %f4525, %f834;
	mul.f32 	%f4527, %f4526, 0f3FB8AA3B;
	ex2.approx.f32 	%f4528, %f4527;
	st.shared.f32 	[%r1946+16], %f4528;
	add.f32 	%f4529, %f4524, %f4528;
	ld.shared.f32 	%f4530, [%r1946+20];
	sub.f32 	%f4531, %f4530, %f834;
	mul.f32 	%f4532, %f4531, 0f3FB8AA3B;
	ex2.approx.f32 	%f4533, %f4532;
	st.shared.f32 	[%r1946+20], %f4533;
	add.f32 	%f4534, %f4529, %f4533;
	ld.shared.f32 	%f4535, [%r1946+24];
	sub.f32 	%f4536, %f4535, %f834;
	mul.f32 	%f4537, %f4536, 0f3FB8AA3B;
	ex2.approx.f32 	%f4538, %f4537;
	st.shared.f32 	[%r1946+24], %f4538;
	add.f32 	%f4539, %f4534, %f4538;
	ld.shared.f32 	%f4540, [%r1946+28];
	sub.f32 	%f4541, %f4540, %f834;
	mul.f32 	%f4542, %f4541, 0f3FB8AA3B;
	ex2.approx.f32 	%f4543, %f4542;
	st.shared.f32 	[%r1946+28], %f4543;
	add.f32 	%f4544, %f4539, %f4543;
	ld.shared.f32 	%f4545, [%r1946+32];
	sub.f32 	%f4546, %f4545, %f834;
	mul.f32 	%f4547, %f4546, 0f3FB8AA3B;
	ex2.approx.f32 	%f4548, %f4547;
	st.shared.f32 	[%r1946+32], %f4548;
	add.f32 	%f4549, %f4544, %f4548;
	ld.shared.f32 	%f4550, [%r1946+36];
	sub.f32 	%f4551, %f4550, %f834;
	mul.f32 	%f4552, %f4551, 0f3FB8AA3B;
	ex2.approx.f32 	%f4553, %f4552;
	st.shared.f32 	[%r1946+36], %f4553;
	add.f32 	%f4554, %f4549, %f4553;
	ld.shared.f32 	%f4555, [%r1946+40];
	sub.f32 	%f4556, %f4555, %f834;
	mul.f32 	%f4557, %f4556, 0f3FB8AA3B;
	ex2.approx.f32 	%f4558, %f4557;
	st.shared.f32 	[%r1946+40], %f4558;
	add.f32 	%f4559, %f4554, %f4558;
	ld.shared.f32 	%f4560, [%r1946+44];
	sub.f32 	%f4561, %f4560, %f834;
	mul.f32 	%f4562, %f4561, 0f3FB8AA3B;
	ex2.approx.f32 	%f4563, %f4562;
	st.shared.f32 	[%r1946+44], %f4563;
	add.f32 	%f4564, %f4559, %f4563;
	ld.shared.f32 	%f4565, [%r1946+48];
	sub.f32 	%f4566, %f4565, %f834;
	mul.f32 	%f4567, %f4566, 0f3FB8AA3B;
	ex2.approx.f32 	%f4568, %f4567;
	st.shared.f32 	[%r1946+48], %f4568;
	add.f32 	%f4569, %f4564, %f4568;
	ld.shared.f32 	%f4570, [%r1946+52];
	sub.f32 	%f4571, %f4570, %f834;
	mul.f32 	%f4572, %f4571, 0f3FB8AA3B;
	ex2.approx.f32 	%f4573, %f4572;
	st.shared.f32 	[%r1946+52], %f4573;
	add.f32 	%f4574, %f4569, %f4573;
	ld.shared.f32 	%f4575, [%r1946+56];
	sub.f32 	%f4576, %f4575, %f834;
	mul.f32 	%f4577, %f4576, 0f3FB8AA3B;
	ex2.approx.f32 	%f4578, %f4577;
	st.shared.f32 	[%r1946+56], %f4578;
	add.f32 	%f4579, %f4574, %f4578;
	ld.shared.f32 	%f4580, [%r1946+60];
	sub.f32 	%f4581, %f4580, %f834;
	mul.f32 	%f4582, %f4581, 0f3FB8AA3B;
	ex2.approx.f32 	%f4583, %f4582;
	st.shared.f32 	[%r1946+60], %f4583;
	add.f32 	%f6881, %f4579, %f4583;
	add.s32 	%r2810, %r2810, 16;
	setp.ne.s32 	%p892, %r2810, %r18;
	mov.u32 	%r2811, %r18;
	@%p892 bra 	$L__BB0_624;
$L__BB0_625:
	setp.eq.s32 	%p893, %r17, 0;
	@%p893 bra 	$L__BB0_641;
	setp.eq.s32 	%p894, %r17, 1;
	add.s32 	%r1947, %r2811, %r12;
	shl.b32 	%r1948, %r1947, 2;
	add.s32 	%r328, %r8, %r1948;
	ld.shared.f32 	%f4584, [%r328];
	sub.f32 	%f4585, %f4584, %f834;
	mul.f32 	%f4586, %f4585, 0f3FB8AA3B;
	ex2.approx.f32 	%f4587, %f4586;
	st.shared.f32 	[%r328], %f4587;
	add.f32 	%f6881, %f6881, %f4587;
	@%p894 bra 	$L__BB0_641;
	setp.eq.s32 	%p895, %r17, 2;
	ld.shared.f32 	%f4588, [%r328+4];
	sub.f32 	%f4589, %f4588, %f834;
	mul.f32 	%f4590, %f4589, 0f3FB8AA3B;
	ex2.approx.f32 	%f4591, %f4590;
	st.shared.f32 	[%r328+4], %f4591;
	add.f32 	%f6881, %f6881, %f4591;
	@%p895 bra 	$L__BB0_641;
	setp.eq.s32 	%p896, %r17, 3;
	ld.shared.f32 	%f4592, [%r328+8];
	sub.f32 	%f4593, %f4592, %f834;
	mul.f32 	%f4594, %f4593, 0f3FB8AA3B;
	ex2.approx.f32 	%f4595, %f4594;
	st.shared.f32 	[%r328+8], %f4595;
	add.f32 	%f6881, %f6881, %f4595;
	@%p896 bra 	$L__BB0_641;
	setp.eq.s32 	%p897, %r17, 4;
	ld.shared.f32 	%f4596, [%r328+12];
	sub.f32 	%f4597, %f4596, %f834;
	mul.f32 	%f4598, %f4597, 0f3FB8AA3B;
	ex2.approx.f32 	%f4599, %f4598;
	st.shared.f32 	[%r328+12], %f4599;
	add.f32 	%f6881, %f6881, %f4599;
	@%p897 bra 	$L__BB0_641;
	setp.eq.s32 	%p898, %r17, 5;
	ld.shared.f32 	%f4600, [%r328+16];
	sub.f32 	%f4601, %f4600, %f834;
	mul.f32 	%f4602, %f4601, 0f3FB8AA3B;
	ex2.approx.f32 	%f4603, %f4602;
	st.shared.f32 	[%r328+16], %f4603;
	add.f32 	%f6881, %f6881, %f4603;
	@%p898 bra 	$L__BB0_641;
	setp.eq.s32 	%p899, %r17, 6;
	ld.shared.f32 	%f4604, [%r328+20];
	sub.f32 	%f4605, %f4604, %f834;
	mul.f32 	%f4606, %f4605, 0f3FB8AA3B;
	ex2.approx.f32 	%f4607, %f4606;
	st.shared.f32 	[%r328+20], %f4607;
	add.f32 	%f6881, %f6881, %f4607;
	@%p899 bra 	$L__BB0_641;
	setp.eq.s32 	%p900, %r17, 7;
	ld.shared.f32 	%f4608, [%r328+24];
	sub.f32 	%f4609, %f4608, %f834;
	mul.f32 	%f4610, %f4609, 0f3FB8AA3B;
	ex2.approx.f32 	%f4611, %f4610;
	st.shared.f32 	[%r328+24], %f4611;
	add.f32 	%f6881, %f6881, %f4611;
	@%p900 bra 	$L__BB0_641;
	setp.eq.s32 	%p901, %r17, 8;
	ld.shared.f32 	%f4612, [%r328+28];
	sub.f32 	%f4613, %f4612, %f834;
	mul.f32 	%f4614, %f4613, 0f3FB8AA3B;
	ex2.approx.f32 	%f4615, %f4614;
	st.shared.f32 	[%r328+28], %f4615;
	add.f32 	%f6881, %f6881, %f4615;
	@%p901 bra 	$L__BB0_641;
	setp.eq.s32 	%p902, %r17, 9;
	ld.shared.f32 	%f4616, [%r328+32];
	sub.f32 	%f4617, %f4616, %f834;
	mul.f32 	%f4618, %f4617, 0f3FB8AA3B;
	ex2.approx.f32 	%f4619, %f4618;
	st.shared.f32 	[%r328+32], %f4619;
	add.f32 	%f6881, %f6881, %f4619;
	@%p902 bra 	$L__BB0_641;
	setp.eq.s32 	%p903, %r17, 10;
	ld.shared.f32 	%f4620, [%r328+36];
	sub.f32 	%f4621, %f4620, %f834;
	mul.f32 	%f4622, %f4621, 0f3FB8AA3B;
	ex2.approx.f32 	%f4623, %f4622;
	st.shared.f32 	[%r328+36], %f4623;
	add.f32 	%f6881, %f6881, %f4623;
	@%p903 bra 	$L__BB0_641;
	setp.eq.s32 	%p904, %r17, 11;
	ld.shared.f32 	%f4624, [%r328+40];
	sub.f32 	%f4625, %f4624, %f834;
	mul.f32 	%f4626, %f4625, 0f3FB8AA3B;
	ex2.approx.f32 	%f4627, %f4626;
	st.shared.f32 	[%r328+40], %f4627;
	add.f32 	%f6881, %f6881, %f4627;
	@%p904 bra 	$L__BB0_641;
	setp.eq.s32 	%p905, %r17, 12;
	ld.shared.f32 	%f4628, [%r328+44];
	sub.f32 	%f4629, %f4628, %f834;
	mul.f32 	%f4630, %f4629, 0f3FB8AA3B;
	ex2.approx.f32 	%f4631, %f4630;
	st.shared.f32 	[%r328+44], %f4631;
	add.f32 	%f6881, %f6881, %f4631;
	@%p905 bra 	$L__BB0_641;
	setp.eq.s32 	%p906, %r17, 13;
	ld.shared.f32 	%f4632, [%r328+48];
	sub.f32 	%f4633, %f4632, %f834;
	mul.f32 	%f4634, %f4633, 0f3FB8AA3B;
	ex2.approx.f32 	%f4635, %f4634;
	st.shared.f32 	[%r328+48], %f4635;
	add.f32 	%f6881, %f6881, %f4635;
	@%p906 bra 	$L__BB0_641;
	setp.eq.s32 	%p907, %r17, 14;
	ld.shared.f32 	%f4636, [%r328+52];
	sub.f32 	%f4637, %f4636, %f834;
	mul.f32 	%f4638, %f4637, 0f3FB8AA3B;
	ex2.approx.f32 	%f4639, %f4638;
	st.shared.f32 	[%r328+52], %f4639;
	add.f32 	%f6881, %f6881, %f4639;
	@%p907 bra 	$L__BB0_641;
	ld.shared.f32 	%f4640, [%r328+56];
	sub.f32 	%f4641, %f4640, %f834;
	mul.f32 	%f4642, %f4641, 0f3FB8AA3B;
	ex2.approx.f32 	%f4643, %f4642;
	st.shared.f32 	[%r328+56], %f4643;
	add.f32 	%f6881, %f6881, %f4643;
$L__BB0_641:
	mov.b32 	%r2812, %f6881;
$L__BB0_642:
	setp.lt.s32 	%p908, %r547, 1;
	shfl.sync.idx.b32	%r331|%p909, %r2812, 0, 31, -1;
	mov.f32 	%f6891, 0f00000000;
	mov.f32 	%f6892, %f6891;
	@%p908 bra 	$L__BB0_682;
	setp.eq.s32 	%p910, %r545, 64;
	@%p910 bra 	$L__BB0_663;
	setp.lt.u32 	%p911, %r14, 15;
	mov.f32 	%f6891, 0f00000000;
	mov.b32 	%r2814, 0;
	@%p911 bra 	$L__BB0_647;
	mov.f32 	%f6891, 0f00000000;
	mov.b32 	%r2813, 0;
$L__BB0_646:
	.pragma "nounroll";
	add.s32 	%r1951, %r2813, %r12;
	shl.b32 	%r1952, %r1951, 2;
	add.s32 	%r1953, %r8, %r1952;
	ld.shared.f32 	%f4648, [%r1953];
	mad.lo.s32 	%r1954, %r2813, %r545, %r1;
	shl.b32 	%r1955, %r1954, 2;
	add.s32 	%r1956, %r7, %r1955;
	ld.shared.f32 	%f4649, [%r1956];
	fma.rn.f32 	%f4650, %f4648, %f4649, %f6891;
	ld.shared.f32 	%f4651, [%r1953+4];
	shl.b32 	%r1957, %r545, 2;
	add.s32 	%r1958, %r1956, %r1957;
	ld.shared.f32 	%f4652, [%r1958];
	fma.rn.f32 	%f4653, %f4651, %f4652, %f4650;
	ld.shared.f32 	%f4654, [%r1953+8];
	add.s32 	%r1959, %r1958, %r1957;
	ld.shared.f32 	%f4655, [%r1959];
	fma.rn.f32 	%f4656, %f4654, %f4655, %f4653;
	ld.shared.f32 	%f4657, [%r1953+12];
	add.s32 	%r1960, %r1959, %r1957;
	ld.shared.f32 	%f4658, [%r1960];
	fma.rn.f32 	%f4659, %f4657, %f4658, %f4656;
	ld.shared.f32 	%f4660, [%r1953+16];
	add.s32 	%r1961, %r1960, %r1957;
	ld.shared.f32 	%f4661, [%r1961];
	fma.rn.f32 	%f4662, %f4660, %f4661, %f4659;
	ld.shared.f32 	%f4663, [%r1953+20];
	add.s32 	%r1962, %r1961, %r1957;
	ld.shared.f32 	%f4664, [%r1962];
	fma.rn.f32 	%f4665, %f4663, %f4664, %f4662;
	ld.shared.f32 	%f4666, [%r1953+24];
	add.s32 	%r1963, %r1962, %r1957;
	ld.shared.f32 	%f4667, [%r1963];
	fma.rn.f32 	%f4668, %f4666, %f4667, %f4665;
	ld.shared.f32 	%f4669, [%r1953+28];
	add.s32 	%r1964, %r1963, %r1957;
	ld.shared.f32 	%f4670, [%r1964];
	fma.rn.f32 	%f4671, %f4669, %f4670, %f4668;
	ld.shared.f32 	%f4672, [%r1953+32];
	add.s32 	%r1965, %r1964, %r1957;
	ld.shared.f32 	%f4673, [%r1965];
	fma.rn.f32 	%f4674, %f4672, %f4673, %f4671;
	ld.shared.f32 	%f4675, [%r1953+36];
	add.s32 	%r1966, %r1965, %r1957;
	ld.shared.f32 	%f4676, [%r1966];
	fma.rn.f32 	%f4677, %f4675, %f4676, %f4674;
	ld.shared.f32 	%f4678, [%r1953+40];
	add.s32 	%r1967, %r1966, %r1957;
	ld.shared.f32 	%f4679, [%r1967];
	fma.rn.f32 	%f4680, %f4678, %f4679, %f4677;
	ld.shared.f32 	%f4681, [%r1953+44];
	add.s32 	%r1968, %r1967, %r1957;
	ld.shared.f32 	%f4682, [%r1968];
	fma.rn.f32 	%f4683, %f4681, %f4682, %f4680;
	ld.shared.f32 	%f4684, [%r1953+48];
	add.s32 	%r1969, %r1968, %r1957;
	ld.shared.f32 	%f4685, [%r1969];
	fma.rn.f32 	%f4686, %f4684, %f4685, %f4683;
	ld.shared.f32 	%f4687, [%r1953+52];
	add.s32 	%r1970, %r1969, %r1957;
	ld.shared.f32 	%f4688, [%r1970];
	fma.rn.f32 	%f4689, %f4687, %f4688, %f4686;
	ld.shared.f32 	%f4690, [%r1953+56];
	add.s32 	%r1971, %r1970, %r1957;
	ld.shared.f32 	%f4691, [%r1971];
	fma.rn.f32 	%f4692, %f4690, %f4691, %f4689;
	ld.shared.f32 	%f4693, [%r1953+60];
	add.s32 	%r1972, %r1971, %r1957;
	ld.shared.f32 	%f4694, [%r1972];
	fma.rn.f32 	%f6891, %f4693, %f4694, %f4692;
	add.s32 	%r2813, %r2813, 16;
	setp.ne.s32 	%p912, %r2813, %r18;
	mov.u32 	%r2814, %r18;
	@%p912 bra 	$L__BB0_646;
$L__BB0_647:
	setp.eq.s32 	%p913, %r17, 0;
	mov.f32 	%f6892, 0f00000000;
	@%p913 bra 	$L__BB0_682;
	setp.eq.s32 	%p914, %r17, 1;
	add.s32 	%r1973, %r2814, %r12;
	shl.b32 	%r1974, %r1973, 2;
	add.s32 	%r335, %r8, %r1974;
	ld.shared.f32 	%f4697, [%r335];
	mad.lo.s32 	%r1975, %r2814, %r545, %r1;
	shl.b32 	%r1976, %r1975, 2;
	add.s32 	%r336, %r7, %r1976;
	ld.shared.f32 	%f4698, [%r336];
	fma.rn.f32 	%f6891, %f4697, %f4698, %f6891;
	@%p914 bra 	$L__BB0_682;
	setp.eq.s32 	%p915, %r17, 2;
	ld.shared.f32 	%f4700, [%r335+4];
	shl.b32 	%r337, %r545, 2;
	add.s32 	%r338, %r336, %r337;
	ld.shared.f32 	%f4701, [%r338];
	fma.rn.f32 	%f6891, %f4700, %f4701, %f6891;
	@%p915 bra 	$L__BB0_682;
	setp.eq.s32 	%p916, %r17, 3;
	ld.shared.f32 	%f4703, [%r335+8];
	add.s32 	%r339, %r338, %r337;
	ld.shared.f32 	%f4704, [%r339];
	fma.rn.f32 	%f6891, %f4703, %f4704, %f6891;
	@%p916 bra 	$L__BB0_682;
	setp.eq.s32 	%p917, %r17, 4;
	ld.shared.f32 	%f4706, [%r335+12];
	add.s32 	%r340, %r339, %r337;
	ld.shared.f32 	%f4707, [%r340];
	fma.rn.f32 	%f6891, %f4706, %f4707, %f6891;
	@%p917 bra 	$L__BB0_682;
	setp.eq.s32 	%p918, %r17, 5;
	ld.shared.f32 	%f4709, [%r335+16];
	add.s32 	%r341, %r340, %r337;
	ld.shared.f32 	%f4710, [%r341];
	fma.rn.f32 	%f6891, %f4709, %f4710, %f6891;
	@%p918 bra 	$L__BB0_682;
	setp.eq.s32 	%p919, %r17, 6;
	ld.shared.f32 	%f4712, [%r335+20];
	add.s32 	%r342, %r341, %r337;
	ld.shared.f32 	%f4713, [%r342];
	fma.rn.f32 	%f6891, %f4712, %f4713, %f6891;
	@%p919 bra 	$L__BB0_682;
	setp.eq.s32 	%p920, %r17, 7;
	ld.shared.f32 	%f4715, [%r335+24];
	add.s32 	%r343, %r342, %r337;
	ld.shared.f32 	%f4716, [%r343];
	fma.rn.f32 	%f6891, %f4715, %f4716, %f6891;
	@%p920 bra 	$L__BB0_682;
	setp.eq.s32 	%p921, %r17, 8;
	ld.shared.f32 	%f4718, [%r335+28];
	add.s32 	%r344, %r343, %r337;
	ld.shared.f32 	%f4719, [%r344];
	fma.rn.f32 	%f6891, %f4718, %f4719, %f6891;
	@%p921 bra 	$L__BB0_682;
	setp.eq.s32 	%p922, %r17, 9;
	ld.shared.f32 	%f4721, [%r335+32];
	add.s32 	%r345, %r344, %r337;
	ld.shared.f32 	%f4722, [%r345];
	fma.rn.f32 	%f6891, %f4721, %f4722, %f6891;
	@%p922 bra 	$L__BB0_682;
	setp.eq.s32 	%p923, %r17, 10;
	ld.shared.f32 	%f4724, [%r335+36];
	add.s32 	%r346, %r345, %r337;
	ld.shared.f32 	%f4725, [%r346];
	fma.rn.f32 	%f6891, %f4724, %f4725, %f6891;
	@%p923 bra 	$L__BB0_682;
	setp.eq.s32 	%p924, %r17, 11;
	ld.shared.f32 	%f4727, [%r335+40];
	add.s32 	%r347, %r346, %r337;
	ld.shared.f32 	%f4728, [%r347];
	fma.rn.f32 	%f6891, %f4727, %f4728, %f6891;
	@%p924 bra 	$L__BB0_682;
	setp.eq.s32 	%p925, %r17, 12;
	ld.shared.f32 	%f4730, [%r335+44];
	add.s32 	%r348, %r347, %r337;
	ld.shared.f32 	%f4731, [%r348];
	fma.rn.f32 	%f6891, %f4730, %f4731, %f6891;
	@%p925 bra 	$L__BB0_682;
	setp.eq.s32 	%p926, %r17, 13;
	ld.shared.f32 	%f4733, [%r335+48];
	add.s32 	%r349, %r348, %r337;
	ld.shared.f32 	%f4734, [%r349];
	fma.rn.f32 	%f6891, %f4733, %f4734, %f6891;
	@%p926 bra 	$L__BB0_682;
	setp.eq.s32 	%p927, %r17, 14;
	ld.shared.f32 	%f4736, [%r335+52];
	add.s32 	%r350, %r349, %r337;
	ld.shared.f32 	%f4737, [%r350];
	fma.rn.f32 	%f6891, %f4736, %f4737, %f6891;
	@%p927 bra 	$L__BB0_682;
	ld.shared.f32 	%f4739, [%r335+56];
	add.s32 	%r1977, %r350, %r337;
	ld.shared.f32 	%f4740, [%r1977];
	fma.rn.f32 	%f6891, %f4739, %f4740, %f6891;
	bra.uni 	$L__BB0_682;
$L__BB0_663:
	setp.lt.u32 	%p928, %r14, 15;
	mov.f32 	%f6892, 0f00000000;
	mov.b32 	%r2816, 0;
	mov.f32 	%f6891, %f6892;
	@%p928 bra 	$L__BB0_666;
	mov.f32 	%f6892, 0f00000000;
	mov.b32 	%r2815, 0;
$L__BB0_665:
	.pragma "nounroll";
	add.s32 	%r1980, %r2815, %r12;
	shl.b32 	%r1981, %r1980, 2;
	add.s32 	%r1982, %r8, %r1981;
	ld.shared.f32 	%f4744, [%r1982];
	shl.b32 	%r1983, %r2815, 6;
	add.s32 	%r1984, %r1983, %r1;
	shl.b32 	%r1985, %r1984, 2;
	add.s32 	%r1986, %r7, %r1985;
	ld.shared.f32 	%f4745, [%r1986];
	fma.rn.f32 	%f4746, %f4744, %f4745, %f6891;
	ld.shared.f32 	%f4747, [%r1986+128];
	fma.rn.f32 	%f4748, %f4744, %f4747, %f6892;
	ld.shared.f32 	%f4749, [%r1982+4];
	ld.shared.f32 	%f4750, [%r1986+256];
	fma.rn.f32 	%f4751, %f4749, %f4750, %f4746;
	ld.shared.f32 	%f4752, [%r1986+384];
	fma.rn.f32 	%f4753, %f4749, %f4752, %f4748;
	ld.shared.f32 	%f4754, [%r1982+8];
	ld.shared.f32 	%f4755, [%r1986+512];
	fma.rn.f32 	%f4756, %f4754, %f4755, %f4751;
	ld.shared.f32 	%f4757, [%r1986+640];
	fma.rn.f32 	%f4758, %f4754, %f4757, %f4753;
	ld.shared.f32 	%f4759, [%r1982+12];
	ld.shared.f32 	%f4760, [%r1986+768];
	fma.rn.f32 	%f4761, %f4759, %f4760, %f4756;
	ld.shared.f32 	%f4762, [%r1986+896];
	fma.rn.f32 	%f4763, %f4759, %f4762, %f4758;
	ld.shared.f32 	%f4764, [%r1982+16];
	ld.shared.f32 	%f4765, [%r1986+1024];
	fma.rn.f32 	%f4766, %f4764, %f4765, %f4761;
	ld.shared.f32 	%f4767, [%r1986+1152];
	fma.rn.f32 	%f4768, %f4764, %f4767, %f4763;
	ld.shared.f32 	%f4769, [%r1982+20];
	ld.shared.f32 	%f4770, [%r1986+1280];
	fma.rn.f32 	%f4771, %f4769, %f4770, %f4766;
	ld.shared.f32 	%f4772, [%r1986+1408];
	fma.rn.f32 	%f4773, %f4769, %f4772, %f4768;
	ld.shared.f32 	%f4774, [%r1982+24];
	ld.shared.f32 	%f4775, [%r1986+1536];
	fma.rn.f32 	%f4776, %f4774, %f4775, %f4771;
	ld.shared.f32 	%f4777, [%r1986+1664];
	fma.rn.f32 	%f4778, %f4774, %f4777, %f4773;
	ld.shared.f32 	%f4779, [%r1982+28];
	ld.shared.f32 	%f4780, [%r1986+1792];
	fma.rn.f32 	%f4781, %f4779, %f4780, %f4776;
	ld.shared.f32 	%f4782, [%r1986+1920];
	fma.rn.f32 	%f4783, %f4779, %f4782, %f4778;
	ld.shared.f32 	%f4784, [%r1982+32];
	ld.shared.f32 	%f4785, [%r1986+2048];
	fma.rn.f32 	%f4786, %f4784, %f4785, %f4781;
	ld.shared.f32 	%f4787, [%r1986+2176];
	fma.rn.f32 	%f4788, %f4784, %f4787, %f4783;
	ld.shared.f32 	%f4789, [%r1982+36];
	ld.shared.f32 	%f4790, [%r1986+2304];
	fma.rn.f32 	%f4791, %f4789, %f4790, %f4786;
	ld.shared.f32 	%f4792, [%r1986+2432];
	fma.rn.f32 	%f4793, %f4789, %f4792, %f4788;
	ld.shared.f32 	%f4794, [%r1982+40];
	ld.shared.f32 	%f4795, [%r1986+2560];
	fma.rn.f32 	%f4796, %f4794, %f4795, %f4791;
	ld.shared.f32 	%f4797, [%r1986+2688];
	fma.rn.f32 	%f4798, %f4794, %f4797, %f4793;
	ld.shared.f32 	%f4799, [%r1982+44];
	ld.shared.f32 	%f4800, [%r1986+2816];
	fma.rn.f32 	%f4801, %f4799, %f4800, %f4796;
	ld.shared.f32 	%f4802, [%r1986+2944];
	fma.rn.f32 	%f4803, %f4799, %f4802, %f4798;
	ld.shared.f32 	%f4804, [%r1982+48];
	ld.shared.f32 	%f4805, [%r1986+3072];
	fma.rn.f32 	%f4806, %f4804, %f4805, %f4801;
	ld.shared.f32 	%f4807, [%r1986+3200];
	fma.rn.f32 	%f4808, %f4804, %f4807, %f4803;
	ld.shared.f32 	%f4809, [%r1982+52];
	ld.shared.f32 	%f4810, [%r1986+3328];
	fma.rn.f32 	%f4811, %f4809, %f4810, %f4806;
	ld.shared.f32 	%f4812, [%r1986+3456];
	fma.rn.f32 	%f4813, %f4809, %f4812, %f4808;
	ld.shared.f32 	%f4814, [%r1982+56];
	ld.shared.f32 	%f4815, [%r1986+3584];
	fma.rn.f32 	%f4816, %f4814, %f4815, %f4811;
	ld.shared.f32 	%f4817, [%r1986+3712];
	fma.rn.f32 	%f4818, %f4814, %f4817, %f4813;
	ld.shared.f32 	%f4819, [%r1982+60];
	ld.shared.f32 	%f4820, [%r1986+3840];
	fma.rn.f32 	%f6891, %f4819, %f4820, %f4816;
	ld.shared.f32 	%f4821, [%r1986+3968];
	fma.rn.f32 	%f6892, %f4819, %f4821, %f4818;
	add.s32 	%r2815, %r2815, 16;
	setp.ne.s32 	%p929, %r2815, %r18;
	mov.u32 	%r2816, %r18;
	@%p929 bra 	$L__BB0_665;
$L__BB0_666:
	setp.eq.s32 	%p930, %r17, 0;
	@%p930 bra 	$L__BB0_682;
	setp.eq.s32 	%p931, %r17, 1;
	add.s32 	%r1987, %r2816, %r12;
	shl.b32 	%r1988, %r1987, 2;
	add.s32 	%r354, %r8, %r1988;
	ld.shared.f32 	%f4822, [%r354];
	shl.b32 	%r1989, %r2816, 6;
	add.s32 	%r1990, %r1989, %r1;
	shl.b32 	%r1991, %r1990, 2;
	add.s32 	%r355, %r7, %r1991;
	ld.shared.f32 	%f4823, [%r355];
	fma.rn.f32 	%f6891, %f4822, %f4823, %f6891;
	ld.shared.f32 	%f4824, [%r355+128];
	fma.rn.f32 	%f6892, %f4822, %f4824, %f6892;
	@%p931 bra 	$L__BB0_682;
	setp.eq.s32 	%p932, %r17, 2;
	ld.shared.f32 	%f4825, [%r354+4];
	ld.shared.f32 	%f4826, [%r355+256];
	fma.rn.f32 	%f6891, %f4825, %f4826, %f6891;
	ld.shared.f32 	%f4827, [%r355+384];
	fma.rn.f32 	%f6892, %f4825, %f4827, %f6892;
	@%p932 bra 	$L__BB0_682;
	setp.eq.s32 	%p933, %r17, 3;
	ld.shared.f32 	%f4828, [%r354+8];
	ld.shared.f32 	%f4829, [%r355+512];
	fma.rn.f32 	%f6891, %f4828, %f4829, %f6891;
	ld.shared.f32 	%f4830, [%r355+640];
	fma.rn.f32 	%f6892, %f4828, %f4830, %f6892;
	@%p933 bra 	$L__BB0_682;
	setp.eq.s32 	%p934, %r17, 4;
	ld.shared.f32 	%f4831, [%r354+12];
	ld.shared.f32 	%f4832, [%r355+768];
	fma.rn.f32 	%f6891, %f4831, %f4832, %f6891;
	ld.shared.f32 	%f4833, [%r355+896];
	fma.rn.f32 	%f6892, %f4831, %f4833, %f6892;
	@%p934 bra 	$L__BB0_682;
	setp.eq.s32 	%p935, %r17, 5;
	ld.shared.f32 	%f4834, [%r354+16];
	ld.shared.f32 	%f4835, [%r355+1024];
	fma.rn.f32 	%f6891, %f4834, %f4835, %f6891;
	ld.shared.f32 	%f4836, [%r355+1152];
	fma.rn.f32 	%f6892, %f4834, %f4836, %f6892;
	@%p935 bra 	$L__BB0_682;
	setp.eq.s32 	%p936, %r17, 6;
	ld.shared.f32 	%f4837, [%r354+20];
	ld.shared.f32 	%f4838, [%r355+1280];
	fma.rn.f32 	%f6891, %f4837, %f4838, %f6891;
	ld.shared.f32 	%f4839, [%r355+1408];
	fma.rn.f32 	%f6892, %f4837, %f4839, %f6892;
	@%p936 bra 	$L__BB0_682;
	setp.eq.s32 	%p937, %r17, 7;
	ld.shared.f32 	%f4840, [%r354+24];
	ld.shared.f32 	%f4841, [%r355+1536];
	fma.rn.f32 	%f6891, %f4840, %f4841, %f6891;
	ld.shared.f32 	%f4842, [%r355+1664];
	fma.rn.f32 	%f6892, %f4840, %f4842, %f6892;
	@%p937 bra 	$L__BB0_682;
	setp.eq.s32 	%p938, %r17, 8;
	ld.shared.f32 	%f4843, [%r354+28];
	ld.shared.f32 	%f4844, [%r355+1792];
	fma.rn.f32 	%f6891, %f4843, %f4844, %f6891;
	ld.shared.f32 	%f4845, [%r355+1920];
	fma.rn.f32 	%f6892, %f4843, %f4845, %f6892;
	@%p938 bra 	$L__BB0_682;
	setp.eq.s32 	%p939, %r17, 9;
	ld.shared.f32 	%f4846, [%r354+32];
	ld.shared.f32 	%f4847, [%r355+2048];
	fma.rn.f32 	%f6891, %f4846, %f4847, %f6891;
	ld.shared.f32 	%f4848, [%r355+2176];
	fma.rn.f32 	%f6892, %f4846, %f4848, %f6892;
	@%p939 bra 	$L__BB0_682;
	setp.eq.s32 	%p940, %r17, 10;
	ld.shared.f32 	%f4849, [%r354+36];
	ld.shared.f32 	%f4850, [%r355+2304];
	fma.rn.f32 	%f6891, %f4849, %f4850, %f6891;
	ld.shared.f32 	%f4851, [%r355+2432];
	fma.rn.f32 	%f6892, %f4849, %f4851, %f6892;
	@%p940 bra 	$L__BB0_682;
	setp.eq.s32 	%p941, %r17, 11;
	ld.shared.f32 	%f4852, [%r354+40];
	ld.shared.f32 	%f4853, [%r355+2560];
	fma.rn.f32 	%f6891, %f4852, %f4853, %f6891;
	ld.shared.f32 	%f4854, [%r355+2688];
	fma.rn.f32 	%f6892, %f4852, %f4854, %f6892;
	@%p941 bra 	$L__BB0_682;
	setp.eq.s32 	%p942, %r17, 12;
	ld.shared.f32 	%f4855, [%r354+44];
	ld.shared.f32 	%f4856, [%r355+2816];
	fma.rn.f32 	%f6891, %f4855, %f4856, %f6891;
	ld.shared.f32 	%f4857, [%r355+2944];
	fma.rn.f32 	%f6892, %f4855, %f4857, %f6892;
	@%p942 bra 	$L__BB0_682;
	setp.eq.s32 	%p943, %r17, 13;
	ld.shared.f32 	%f4858, [%r354+48];
	ld.shared.f32 	%f4859, [%r355+3072];
	fma.rn.f32 	%f6891, %f4858, %f4859, %f6891;
	ld.shared.f32 	%f4860, [%r355+3200];
	fma.rn.f32 	%f6892, %f4858, %f4860, %f6892;
	@%p943 bra 	$L__BB0_682;
	setp.eq.s32 	%p944, %r17, 14;
	ld.shared.f32 	%f4861, [%r354+52];
	ld.shared.f32 	%f4862, [%r355+3328];
	fma.rn.f32 	%f6891, %f4861, %f4862, %f6891;
	ld.shared.f32 	%f4863, [%r355+3456];
	fma.rn.f32 	%f6892, %f4861, %f4863, %f6892;
	@%p944 bra 	$L__BB0_682;
	ld.shared.f32 	%f4864, [%r354+56];
	ld.shared.f32 	%f4865, [%r355+3584];
	fma.rn.f32 	%f6891, %f4864, %f4865, %f6891;
	ld.shared.f32 	%f4866, [%r355+3712];
	fma.rn.f32 	%f6892, %f4864, %f4866, %f6892;
$L__BB0_682:
	setp.ne.s32 	%p945, %r1, 0;
	mad.lo.s32 	%r1992, %r2804, %r547, %r13;
	mul.wide.s32 	%rd177, %r1992, 4;
	add.s64 	%rd22, %rd3, %rd177;
	ld.global.f32 	%f4867, [%rd22];
	add.s64 	%rd23, %rd2, %rd177;
	ld.global.f32 	%f4868, [%rd23];
	max.f32 	%f914, %f4867, %f834;
	sub.f32 	%f4869, %f4867, %f914;
	mul.f32 	%f4870, %f4869, 0f3FB8AA3B;
	ex2.approx.f32 	%f4871, %f4870;
	mul.f32 	%f915, %f4868, %f4871;
	sub.f32 	%f4872, %f834, %f914;
	mul.f32 	%f4873, %f4872, 0f3FB8AA3B;
	ex2.approx.f32 	%f916, %f4873;
	mov.b32 	%f4874, %r331;
	fma.rn.f32 	%f917, %f916, %f4874, %f915;
	@%p945 bra 	$L__BB0_684;
	st.global.f32 	[%rd22], %f914;
	st.global.f32 	[%rd23], %f917;
$L__BB0_684:
	mad.lo.s32 	%r356, %r2804, %r2, %r4;
	add.s32 	%r1993, %r9, %r356;
	setp.ne.s32 	%p946, %r545, 64;
	rcp.rn.f32 	%f918, %f917;
	mul.wide.s32 	%rd178, %r1993, 4;
	add.s64 	%rd179, %rd1, %rd178;
	ld.global.f32 	%f4875, [%rd179];
	mul.f32 	%f4876, %f915, %f4875;
	fma.rn.f32 	%f4877, %f6891, %f916, %f4876;
	mul.f32 	%f4878, %f918, %f4877;
	st.global.f32 	[%rd179], %f4878;
	@%p946 bra 	$L__BB0_686;
	mov.u32 	%r1994, %tid.y;
	shl.b32 	%r1995, %r1994, 6;
	add.s32 	%r1996, %r1, %r1995;
	add.s32 	%r1997, %r1996, %r356;
	add.s32 	%r1998, %r1997, 32;
	mul.wide.s32 	%rd180, %r1998, 4;
	add.s64 	%rd181, %rd1, %rd180;
	ld.global.f32 	%f4879, [%rd181];
	mul.f32 	%f4880, %f915, %f4879;
	fma.rn.f32 	%f4881, %f6892, %f916, %f4880;
	mul.f32 	%f4882, %f918, %f4881;
	st.global.f32 	[%rd181], %f4882;
$L__BB0_686:
	bar.sync 	0;
	add.s32 	%r2804, %r2804, 1;
	setp.ne.s32 	%p947, %r2804, %r546;
	@%p947 bra 	$L__BB0_576;
	bar.sync 	0;
	mad.lo.s32 	%r1999, %r2738, %r2, %r4;
	add.s32 	%r2000, %r1999, %r2;
	add.s32 	%r2001, %r2000, %r2;
	add.s32 	%r2002, %r2001, %r2;
	add.s32 	%r2003, %r2002, %r2;
	add.s32 	%r2004, %r2003, %r2;
	add.s32 	%r358, %r2004, %r2;
	mul.wide.s32 	%rd182, %r2, 4;
	add.s64 	%rd24, %rd20, %rd182;
	ld.global.nc.f32 	%f4883, [%rd24];
	shl.b32 	%r2005, %r9, 2;
	add.s32 	%r2006, %r6, %r2005;
	st.shared.f32 	[%r2006], %f4883;
	add.s64 	%rd25, %rd21, %rd182;
	ld.global.nc.f32 	%f4884, [%rd25];
	add.s32 	%r2007, %r7, %r2005;
	st.shared.f32 	[%r2007], %f4884;
	@%p946 bra 	$L__BB0_689;
	ld.param.u64 	%rd265, [_Z14forward_kernelPKfS0_S0_iiiifPfS1_S1__param_2];
	ld.param.u64 	%rd251, [_Z14forward_kernelPKfS0_S0_iiiifPfS1_S1__param_1];
	cvt.s64.s32 	%rd183, %r358;
	mov.u32 	%r2008, %tid.y;
	shl.b32 	%r2009, %r2008, 6;
	add.s32 	%r2010, %r1, %r2009;
	cvt.u64.u32 	%rd184, %r2010;
	add.s64 	%rd185, %rd183, %rd184;
	cvta.to.global.u64 	%rd186, %rd251;
	shl.b64 	%rd187, %rd185, 2;
	add.s64 	%rd188, %rd186, %rd187;
	ld.global.nc.f32 	%f4885, [%rd188+128];
	shl.b32 	%r2011, %r2010, 2;
	add.s32 	%r2012, %r6, %r2011;
	st.shared.f32 	[%r2012+128], %f4885;
	cvta.to.global.u64 	%rd189, %rd265;
	add.s64 	%rd190, %rd189, %rd187;
	ld.global.nc.f32 	%f4886, [%rd190+128];
	add.s32 	%r2013, %r7, %r2011;
	st.shared.f32 	[%r2013+128], %f4886;
$L__BB0_689:
	bar.sync 	0;
	mov.b32 	%r2817, 0;
$L__BB0_690:
	setp.ne.s32 	%p949, %r545, 64;
	mad.lo.s32 	%r360, %r2817, %r2, %r4;
	add.s32 	%r2015, %r9, %r360;
	mul.wide.s32 	%rd191, %r2015, 4;
	add.s64 	%rd192, %rd4, %rd191;
	ld.global.nc.f32 	%f4887, [%rd192];
	st.shared.f32 	[%r10], %f4887;
	@%p949 bra 	$L__BB0_692;
	mov.u32 	%r2016, %tid.y;
	shl.b32 	%r2017, %r2016, 6;
	add.s32 	%r2018, %r1, %r2017;
	add.s32 	%r2019, %r2018, %r360;
	add.s32 	%r2020, %r2019, 32;
	mul.wide.s32 	%rd193, %r2020, 4;
	add.s64 	%rd194, %rd4, %rd193;
	ld.global.nc.f32 	%f4888, [%rd194];
	st.shared.f32 	[%r11+128], %f4888;
$L__BB0_692:
	setp.lt.s32 	%p950, %r547, 1;
	bar.sync 	0;
	mov.b32 	%r2822, -8388608;
	@%p950 bra 	$L__BB0_735;
	setp.eq.s32 	%p951, %r545, 64;
	@%p951 bra 	$L__BB0_714;
	setp.lt.u32 	%p952, %r14, 3;
	mov.f32 	%f6895, 0fFF800000;
	mov.b32 	%r2819, 0;
	@%p952 bra 	$L__BB0_705;
	mov.f32 	%f6895, 0fFF800000;
	mov.b32 	%r2818, 0;
$L__BB0_696:
	setp.ne.s32 	%p953, %r1, 0;
	ld.shared.f32 	%f6896, [%r10];
	mad.lo.s32 	%r2024, %r2818, %r545, %r1;
	shl.b32 	%r2025, %r2024, 2;
	add.s32 	%r362, %r6, %r2025;
	ld.shared.f32 	%f4892, [%r362];
	fma.rn.f32 	%f4893, %f6896, %f4892, 0f00000000;
	mov.b32 	%r2026, %f4893;
	shfl.sync.down.b32	%r2027|%p954, %r2026, 16, 31, -1;
	mov.b32 	%f4894, %r2027;
	add.f32 	%f4895, %f4893, %f4894;
	mov.b32 	%r2028, %f4895;
	shfl.sync.down.b32	%r2029|%p955, %r2028, 8, 31, -1;
	mov.b32 	%f4896, %r2029;
	add.f32 	%f4897, %f4895, %f4896;
	mov.b32 	%r2030, %f4897;
	shfl.sync.down.b32	%r2031|%p956, %r2030, 4, 31, -1;
	mov.b32 	%f4898, %r2031;
	add.f32 	%f4899, %f4897, %f4898;
	mov.b32 	%r2032, %f4899;
	shfl.sync.down.b32	%r2033|%p957, %r2032, 2, 31, -1;
	mov.b32 	%f4900, %r2033;
	add.f32 	%f4901, %f4899, %f4900;
	mov.b32 	%r2034, %f4901;
	shfl.sync.down.b32	%r2035|%p958, %r2034, 1, 31, -1;
	mov.b32 	%f4902, %r2035;
	add.f32 	%f921, %f4901, %f4902;
	add.s32 	%r2036, %r2818, %r12;
	shl.b32 	%r2037, %r2036, 2;
	add.s32 	%r363, %r8, %r2037;
	@%p953 bra 	$L__BB0_698;
	mul.f32 	%f4903, %f1378, %f921;
	st.shared.f32 	[%r363], %f4903;
	max.f32 	%f6895, %f6895, %f4903;
	ld.shared.f32 	%f6896, [%r10];
$L__BB0_698:
	setp.ne.s32 	%p959, %r1, 0;
	shl.b32 	%r364, %r545, 2;
	add.s32 	%r365, %r362, %r364;
	ld.shared.f32 	%f4904, [%r365];
	fma.rn.f32 	%f4905, %f6896, %f4904, 0f00000000;
	mov.b32 	%r2038, %f4905;
	shfl.sync.down.b32	%r2039|%p960, %r2038, 16, 31, -1;
	mov.b32 	%f4906, %r2039;
	add.f32 	%f4907, %f4905, %f4906;
	mov.b32 	%r2040, %f4907;
	shfl.sync.down.b32	%r2041|%p961, %r2040, 8, 31, -1;
	mov.b32 	%f4908, %r2041;
	add.f32 	%f4909, %f4907, %f4908;
	mov.b32 	%r2042, %f4909;
	shfl.sync.down.b32	%r2043|%p962, %r2042, 4, 31, -1;
	mov.b32 	%f4910, %r2043;
	add.f32 	%f4911, %f4909, %f4910;
	mov.b32 	%r2044, %f4911;
	shfl.sync.down.b32	%r2045|%p963, %r2044, 2, 31, -1;
	mov.b32 	%f4912, %r2045;
	add.f32 	%f4913, %f4911, %f4912;
	mov.b32 	%r2046, %f4913;
	shfl.sync.down.b32	%r2047|%p964, %r2046, 1, 31, -1;
	mov.b32 	%f4914, %r2047;
	add.f32 	%f926, %f4913, %f4914;
	@%p959 bra 	$L__BB0_700;
	mul.f32 	%f4915, %f1378, %f926;
	st.shared.f32 	[%r363+4], %f4915;
	max.f32 	%f6895, %f6895, %f4915;
	ld.shared.f32 	%f6896, [%r10];
$L__BB0_700:
	setp.ne.s32 	%p965, %r1, 0;
	add.s32 	%r366, %r365, %r364;
	ld.shared.f32 	%f4916, [%r366];
	fma.rn.f32 	%f4917, %f6896, %f4916, 0f00000000;
	mov.b32 	%r2048, %f4917;
	shfl.sync.down.b32	%r2049|%p966, %r2048, 16, 31, -1;
	mov.b32 	%f4918, %r2049;
	add.f32 	%f4919, %f4917, %f4918;
	mov.b32 	%r2050, %f4919;
	shfl.sync.down.b32	%r2051|%p967, %r2050, 8, 31, -1;
	mov.b32 	%f4920, %r2051;
	add.f32 	%f4921, %f4919, %f4920;
	mov.b32 	%r2052, %f4921;
	shfl.sync.down.b32	%r2053|%p968, %r2052, 4, 31, -1;
	mov.b32 	%f4922, %r2053;
	add.f32 	%f4923, %f4921, %f4922;
	mov.b32 	%r2054, %f4923;
	shfl.sync.down.b32	%r2055|%p969, %r2054, 2, 31, -1;
	mov.b32 	%f4924, %r2055;
	add.f32 	%f4925, %f4923, %f4924;
	mov.b32 	%r2056, %f4925;
	shfl.sync.down.b32	%r2057|%p970, %r2056, 1, 31, -1;
	mov.b32 	%f4926, %r2057;
	add.f32 	%f931, %f4925, %f4926;
	@%p965 bra 	$L__BB0_702;
	mul.f32 	%f4927, %f1378, %f931;
	st.shared.f32 	[%r363+8], %f4927;
	max.f32 	%f6895, %f6895, %f4927;
	ld.shared.f32 	%f6896, [%r10];
$L__BB0_702:
	setp.ne.s32 	%p971, %r1, 0;
	add.s32 	%r2058, %r366, %r364;
	ld.shared.f32 	%f4928, [%r2058];
	fma.rn.f32 	%f4929, %f6896, %f4928, 0f00000000;
	mov.b32 	%r2059, %f4929;
	shfl.sync.down.b32	%r2060|%p972, %r2059, 16, 31, -1;
	mov.b32 	%f4930, %r2060;
	add.f32 	%f4931, %f4929, %f4930;
	mov.b32 	%r2061, %f4931;
	shfl.sync.down.b32	%r2062|%p973, %r2061, 8, 31, -1;
	mov.b32 	%f4932, %r2062;
	add.f32 	%f4933, %f4931, %f4932;
	mov.b32 	%r2063, %f4933;
	shfl.sync.down.b32	%r2064|%p974, %r2063, 4, 31, -1;
	mov.b32 	%f4934, %r2064;
	add.f32 	%f4935, %f4933, %f4934;
	mov.b32 	%r2065, %f4935;
	shfl.sync.down.b32	%r2066|%p975, %r2065, 2, 31, -1;
	mov.b32 	%f4936, %r2066;
	add.f32 	%f4937, %f4935, %f4936;
	mov.b32 	%r2067, %f4937;
	shfl.sync.down.b32	%r2068|%p976, %r2067, 1, 31, -1;
	mov.b32 	%f4938, %r2068;
	add.f32 	%f936, %f4937, %f4938;
	@%p971 bra 	$L__BB0_704;
	mul.f32 	%f4939, %f1378, %f936;
	st.shared.f32 	[%r363+12], %f4939;
	max.f32 	%f6895, %f6895, %f4939;
$L__BB0_704:
	add.s32 	%r2818, %r2818, 4;
	setp.ne.s32 	%p977, %r2818, %r16;
	mov.u32 	%r2819, %r16;
	@%p977 bra 	$L__BB0_696;
$L__BB0_705:
	setp.eq.s32 	%p978, %r15, 0;
	@%p978 bra 	$L__BB0_734;
	setp.ne.s32 	%p979, %r1, 0;
	ld.shared.f32 	%f4940, [%r10];
	mad.lo.s32 	%r2069, %r2819, %r545, %r1;
	shl.b32 	%r2070, %r2069, 2;
	add.s32 	%r369, %r6, %r2070;
	ld.shared.f32 	%f4941, [%r369];
	fma.rn.f32 	%f4942, %f4940, %f4941, 0f00000000;
	mov.b32 	%r2071, %f4942;
	shfl.sync.down.b32	%r2072|%p980, %r2071, 16, 31, -1;
	mov.b32 	%f4943, %r2072;
	add.f32 	%f4944, %f4942, %f4943;
	mov.b32 	%r2073, %f4944;
	shfl.sync.down.b32	%r2074|%p981, %r2073, 8, 31, -1;
	mov.b32 	%f4945, %r2074;
	add.f32 	%f4946, %f4944, %f4945;
	mov.b32 	%r2075, %f4946;
	shfl.sync.down.b32	%r2076|%p982, %r2075, 4, 31, -1;
	mov.b32 	%f4947, %r2076;
	add.f32 	%f4948, %f4946, %f4947;
	mov.b32 	%r2077, %f4948;
	shfl.sync.down.b32	%r2078|%p983, %r2077, 2, 31, -1;
	mov.b32 	%f4949, %r2078;
	add.f32 	%f4950, %f4948, %f4949;
	mov.b32 	%r2079, %f4950;
	shfl.sync.down.b32	%r2080|%p984, %r2079, 1, 31, -1;
	mov.b32 	%f4951, %r2080;
	add.f32 	%f941, %f4950, %f4951;
	add.s32 	%r2081, %r2819, %r12;
	shl.b32 	%r2082, %r2081, 2;
	add.s32 	%r370, %r8, %r2082;
	@%p979 bra 	$L__BB0_708;
	mul.f32 	%f4952, %f1378, %f941;
	st.shared.f32 	[%r370], %f4952;
	max.f32 	%f6895, %f6895, %f4952;
$L__BB0_708:
	setp.eq.s32 	%p985, %r15, 1;
	@%p985 bra 	$L__BB0_734;
	setp.ne.s32 	%p986, %r1, 0;
	ld.shared.f32 	%f4953, [%r10];
	shl.b32 	%r371, %r545, 2;
	add.s32 	%r372, %r369, %r371;
	ld.shared.f32 	%f4954, [%r372];
	fma.rn.f32 	%f4955, %f4953, %f4954, 0f00000000;
	mov.b32 	%r2083, %f4955;
	shfl.sync.down.b32	%r2084|%p987, %r2083, 16, 31, -1;
	mov.b32 	%f4956, %r2084;
	add.f32 	%f4957, %f4955, %f4956;
	mov.b32 	%r2085, %f4957;
	shfl.sync.down.b32	%r2086|%p988, %r2085, 8, 31, -1;
	mov.b32 	%f4958, %r2086;
	add.f32 	%f4959, %f4957, %f4958;
	mov.b32 	%r2087, %f4959;
	shfl.sync.down.b32	%r2088|%p989, %r2087, 4, 31, -1;
	mov.b32 	%f4960, %r2088;
	add.f32 	%f4961, %f4959, %f4960;
	mov.b32 	%r2089, %f4961;
	shfl.sync.down.b32	%r2090|%p990, %r2089, 2, 31, -1;
	mov.b32 	%f4962, %r2090;
	add.f32 	%f4963, %f4961, %f4962;
	mov.b32 	%r2091, %f4963;
	shfl.sync.down.b32	%r2092|%p991, %r2091, 1, 31, -1;
	mov.b32 	%f4964, %r2092;
	add.f32 	%f944, %f4963, %f4964;
	@%p986 bra 	$L__BB0_711;
	mul.f32 	%f4965, %f1378, %f944;
	st.shared.f32 	[%r370+4], %f4965;
	max.f32 	%f6895, %f6895, %f4965;
$L__BB0_711:
	setp.eq.s32 	%p992, %r15, 2;
	@%p992 bra 	$L__BB0_734;
	setp.ne.s32 	%p993, %r1, 0;
	ld.shared.f32 	%f4966, [%r10];
	add.s32 	%r2093, %r372, %r371;
	ld.shared.f32 	%f4967, [%r2093];
	fma.rn.f32 	%f4968, %f4966, %f4967, 0f00000000;
	mov.b32 	%r2094, %f4968;
	shfl.sync.down.b32	%r2095|%p994, %r2094, 16, 31, -1;
	mov.b32 	%f4969, %r2095;
	add.f32 	%f4970, %f4968, %f4969;
	mov.b32 	%r2096, %f4970;
	shfl.sync.down.b32	%r2097|%p995, %r2096, 8, 31, -1;
	mov.b32 	%f4971, %r2097;
	add.f32 	%f4972, %f4970, %f4971;
	mov.b32 	%r2098, %f4972;
	shfl.sync.down.b32	%r2099|%p996, %r2098, 4, 31, -1;
	mov.b32 	%f4973, %r2099;
	add.f32 	%f4974, %f4972, %f4973;
	mov.b32 	%r2100, %f4974;
	shfl.sync.down.b32	%r2101|%p997, %r2100, 2, 31, -1;
	mov.b32 	%f4975, %r2101;
	add.f32 	%f4976, %f4974, %f4975;
	mov.b32 	%r2102, %f4976;
	shfl.sync.down.b32	%r2103|%p998, %r2102, 1, 31, -1;
	mov.b32 	%f4977, %r2103;
	add.f32 	%f947, %f4976, %f4977;
	@%p993 bra 	$L__BB0_734;
	mul.f32 	%f4978, %f1378, %f947;
	st.shared.f32 	[%r370+8], %f4978;
	max.f32 	%f6895, %f6895, %f4978;
	bra.uni 	$L__BB0_734;
$L__BB0_714:
	setp.lt.u32 	%p999, %r14, 3;
	mov.f32 	%f6895, 0fFF800000;
	mov.b32 	%r2821, 0;
	@%p999 bra 	$L__BB0_725;
	mov.f32 	%f6895, 0fFF800000;
	mov.b32 	%r2820, 0;
$L__BB0_716:
	setp.ne.s32 	%p1000, %r1, 0;
	ld.shared.f32 	%f6910, [%r10];
	shl.b32 	%r2106, %r2820, 6;
	add.s32 	%r2107, %r2106, %r1;
	shl.b32 	%r2108, %r2107, 2;
	add.s32 	%r374, %r6, %r2108;
	ld.shared.f32 	%f4982, [%r374];
	fma.rn.f32 	%f4983, %f6910, %f4982, 0f00000000;
	ld.shared.f32 	%f6909, [%r11+128];
	ld.shared.f32 	%f4984, [%r374+128];
	fma.rn.f32 	%f4985, %f6909, %f4984, %f4983;
	mov.b32 	%r2109, %f4985;
	shfl.sync.down.b32	%r2110|%p1001, %r2109, 16, 31, -1;
	mov.b32 	%f4986, %r2110;
	add.f32 	%f4987, %f4985, %f4986;
	mov.b32 	%r2111, %f4987;
	shfl.sync.down.b32	%r2112|%p1002, %r2111, 8, 31, -1;
	mov.b32 	%f4988, %r2112;
	add.f32 	%f4989, %f4987, %f4988;
	mov.b32 	%r2113, %f4989;
	shfl.sync.down.b32	%r2114|%p1003, %r2113, 4, 31, -1;
	mov.b32 	%f4990, %r2114;
	add.f32 	%f4991, %f4989, %f4990;
	mov.b32 	%r2115, %f4991;
	shfl.sync.down.b32	%r2116|%p1004, %r2115, 2, 31, -1;
	mov.b32 	%f4992, %r2116;
	add.f32 	%f4993, %f4991, %f4992;
	mov.b32 	%r2117, %f4993;
	shfl.sync.down.b32	%r2118|%p1005, %r2117, 1, 31, -1;
	mov.b32 	%f4994, %r2118;
	add.f32 	%f952, %f4993, %f4994;
	add.s32 	%r2119, %r2820, %r12;
	shl.b32 	%r2120, %r2119, 2;
	add.s32 	%r375, %r8, %r2120;
	@%p1000 bra 	$L__BB0_718;
	mul.f32 	%f4995, %f1378, %f952;
	st.shared.f32 	[%r375], %f4995;
	max.f32 	%f6895, %f6895, %f4995;
	ld.shared.f32 	%f6910, [%r10];
	ld.shared.f32 	%f6909, [%r11+128];
$L__BB0_718:
	setp.ne.s32 	%p1006, %r1, 0;
	ld.shared.f32 	%f4996, [%r374+256];
	fma.rn.f32 	%f4997, %f6910, %f4996, 0f00000000;
	ld.shared.f32 	%f4998, [%r374+384];
	fma.rn.f32 	%f4999, %f6909, %f4998, %f4997;
	mov.b32 	%r2121, %f4999;
	shfl.sync.down.b32	%r2122|%p1007, %r2121, 16, 31, -1;
	mov.b32 	%f5000, %r2122;
	add.f32 	%f5001, %f4999, %f5000;
	mov.b32 	%r2123, %f5001;
	shfl.sync.down.b32	%r2124|%p1008, %r2123, 8, 31, -1;
	mov.b32 	%f5002, %r2124;
	add.f32 	%f5003, %f5001, %f5002;
	mov.b32 	%r2125, %f5003;
	shfl.sync.down.b32	%r2126|%p1009, %r2125, 4, 31, -1;
	mov.b32 	%f5004, %r2126;
	add.f32 	%f5005, %f5003, %f5004;
	mov.b32 	%r2127, %f5005;
	shfl.sync.down.b32	%r2128|%p1010, %r2127, 2, 31, -1;
	mov.b32 	%f5006, %r2128;
	add.f32 	%f5007, %f5005, %f5006;
	mov.b32 	%r2129, %f5007;
	shfl.sync.down.b32	%r2130|%p1011, %r2129, 1, 31, -1;
	mov.b32 	%f5008, %r2130;
	add.f32 	%f959, %f5007, %f5008;
	@%p1006 bra 	$L__BB0_720;
	mul.f32 	%f5009, %f1378, %f959;
	st.shared.f32 	[%r375+4], %f5009;
	max.f32 	%f6895, %f6895, %f5009;
	ld.shared.f32 	%f6910, [%r10];
	ld.shared.f32 	%f6909, [%r11+128];
$L__BB0_720:
	setp.ne.s32 	%p1012, %r1, 0;
	ld.shared.f32 	%f5010, [%r374+512];
	fma.rn.f32 	%f5011, %f6910, %f5010, 0f00000000;
	ld.shared.f32 	%f5012, [%r374+640];
	fma.rn.f32 	%f5013, %f6909, %f5012, %f5011;
	mov.b32 	%r2131, %f5013;
	shfl.sync.down.b32	%r2132|%p1013, %r2131, 16, 31, -1;
	mov.b32 	%f5014, %r2132;
	add.f32 	%f5015, %f5013, %f5014;
	mov.b32 	%r2133, %f5015;
	shfl.sync.down.b32	%r2134|%p1014, %r2133, 8, 31, -1;
	mov.b32 	%f5016, %r2134;
	add.f32 	%f5017, %f5015, %f5016;
	mov.b32 	%r2135, %f5017;
	shfl.sync.down.b32	%r2136|%p1015, %r2135, 4, 31, -1;
	mov.b32 	%f5018, %r2136;
	add.f32 	%f5019, %f5017, %f5018;
	mov.b32 	%r2137, %f5019;
	shfl.sync.down.b32	%r2138|%p1016, %r2137, 2, 31, -1;
	mov.b32 	%f5020, %r2138;
	add.f32 	%f5021, %f5019, %f5020;
	mov.b32 	%r2139, %f5021;
	shfl.sync.down.b32	%r2140|%p1017, %r2139, 1, 31, -1;
	mov.b32 	%f5022, %r2140;
	add.f32 	%f966, %f5021, %f5022;
	@%p1012 bra 	$L__BB0_722;
	mul.f32 	%f5023, %f1378, %f966;
	st.shared.f32 	[%r375+8], %f5023;
	max.f32 	%f6895, %f6895, %f5023;
	ld.shared.f32 	%f6910, [%r10];
	ld.shared.f32 	%f6909, [%r11+128];
$L__BB0_722:
	setp.ne.s32 	%p1018, %r1, 0;
	ld.shared.f32 	%f5024, [%r374+768];
	fma.rn.f32 	%f5025, %f6910, %f5024, 0f00000000;
	ld.shared.f32 	%f5026, [%r374+896];
	fma.rn.f32 	%f5027, %f6909, %f5026, %f5025;
	mov.b32 	%r2141, %f5027;
	shfl.sync.down.b32	%r2142|%p1019, %r2141, 16, 31, -1;
	mov.b32 	%f5028, %r2142;
	add.f32 	%f5029, %f5027, %f5028;
	mov.b32 	%r2143, %f5029;
	shfl.sync.down.b32	%r2144|%p1020, %r2143, 8, 31, -1;
	mov.b32 	%f5030, %r2144;
	add.f32 	%f5031, %f5029, %f5030;
	mov.b32 	%r2145, %f5031;
	shfl.sync.down.b32	%r2146|%p1021, %r2145, 4, 31, -1;
	mov.b32 	%f5032, %r2146;
	add.f32 	%f5033, %f5031, %f5032;
	mov.b32 	%r2147, %f5033;
	shfl.sync.down.b32	%r2148|%p1022, %r2147, 2, 31, -1;
	mov.b32 	%f5034, %r2148;
	add.f32 	%f5035, %f5033, %f5034;
	mov.b32 	%r2149, %f5035;
	shfl.sync.down.b32	%r2150|%p1023, %r2149, 1, 31, -1;
	mov.b32 	%f5036, %r2150;
	add.f32 	%f973, %f5035, %f5036;
	@%p1018 bra 	$L__BB0_724;
	mul.f32 	%f5037, %f1378, %f973;
	st.shared.f32 	[%r375+12], %f5037;
	max.f32 	%f6895, %f6895, %f5037;
$L__BB0_724:
	add.s32 	%r2820, %r2820, 4;
	setp.ne.s32 	%p1024, %r2820, %r16;
	mov.u32 	%r2821, %r16;
	@%p1024 bra 	$L__BB0_716;
$L__BB0_725:
	setp.eq.s32 	%p1025, %r15, 0;
	@%p1025 bra 	$L__BB0_734;
	setp.ne.s32 	%p1026, %r1, 0;
	ld.shared.f32 	%f5038, [%r10];
	shl.b32 	%r2151, %r2821, 6;
	add.s32 	%r2152, %r2151, %r1;
	shl.b32 	%r2153, %r2152, 2;
	add.s32 	%r378, %r6, %r2153;
	ld.shared.f32 	%f5039, [%r378];
	fma.rn.f32 	%f5040, %f5038, %f5039, 0f00000000;
	ld.shared.f32 	%f5041, [%r11+128];
	ld.shared.f32 	%f5042, [%r378+128];
	fma.rn.f32 	%f5043, %f5041, %f5042, %f5040;
	mov.b32 	%r2154, %f5043;
	shfl.sync.down.b32	%r2155|%p1027, %r2154, 16, 31, -1;
	mov.b32 	%f5044, %r2155;
	add.f32 	%f5045, %f5043, %f5044;
	mov.b32 	%r2156, %f5045;
	shfl.sync.down.b32	%r2157|%p1028, %r2156, 8, 31, -1;
	mov.b32 	%f5046, %r2157;
	add.f32 	%f5047, %f5045, %f5046;
	mov.b32 	%r2158, %f5047;
	shfl.sync.down.b32	%r2159|%p1029, %r2158, 4, 31, -1;
	mov.b32 	%f5048, %r2159;
	add.f32 	%f5049, %f5047, %f5048;
	mov.b32 	%r2160, %f5049;
	shfl.sync.down.b32	%r2161|%p1030, %r2160, 2, 31, -1;
	mov.b32 	%f5050, %r2161;
	add.f32 	%f5051, %f5049, %f5050;
	mov.b32 	%r2162, %f5051;
	shfl.sync.down.b32	%r2163|%p1031, %r2162, 1, 31, -1;
	mov.b32 	%f5052, %r2163;
	add.f32 	%f978, %f5051, %f5052;
	add.s32 	%r2164, %r2821, %r12;
	shl.b32 	%r2165, %r2164, 2;
	add.s32 	%r379, %r8, %r2165;
	@%p1026 bra 	$L__BB0_728;
	mul.f32 	%f5053, %f1378, %f978;
	st.shared.f32 	[%r379], %f5053;
	max.f32 	%f6895, %f6895, %f5053;
$L__BB0_728:
	setp.eq.s32 	%p1032, %r15, 1;
	@%p1032 bra 	$L__BB0_734;
	setp.ne.s32 	%p1033, %r1, 0;
	ld.shared.f32 	%f5054, [%r10];
	ld.shared.f32 	%f5055, [%r378+256];
	fma.rn.f32 	%f5056, %f5054, %f5055, 0f00000000;
	ld.shared.f32 	%f5057, [%r11+128];
	ld.shared.f32 	%f5058, [%r378+384];
	fma.rn.f32 	%f5059, %f5057, %f5058, %f5056;
	mov.b32 	%r2166, %f5059;
	shfl.sync.down.b32	%r2167|%p1034, %r2166, 16, 31, -1;
	mov.b32 	%f5060, %r2167;
	add.f32 	%f5061, %f5059, %f5060;
	mov.b32 	%r2168, %f5061;
	shfl.sync.down.b32	%r2169|%p1035, %r2168, 8, 31, -1;
	mov.b32 	%f5062, %r2169;
	add.f32 	%f5063, %f5061, %f5062;
	mov.b32 	%r2170, %f5063;
	shfl.sync.down.b32	%r2171|%p1036, %r2170, 4, 31, -1;
	mov.b32 	%f5064, %r2171;
	add.f32 	%f5065, %f5063, %f5064;
	mov.b32 	%r2172, %f5065;
	shfl.sync.down.b32	%r2173|%p1037, %r2172, 2, 31, -1;
	mov.b32 	%f5066, %r2173;
	add.f32 	%f5067, %f5065, %f5066;
	mov.b32 	%r2174, %f5067;
	shfl.sync.down.b32	%r2175|%p1038, %r2174, 1, 31, -1;
	mov.b32 	%f5068, %r2175;
	add.f32 	%f981, %f5067, %f5068;
	@%p1033 bra 	$L__BB0_731;
	mul.f32 	%f5069, %f1378, %f981;
	st.shared.f32 	[%r379+4], %f5069;
	max.f32 	%f6895, %f6895, %f5069;
$L__BB0_731:
	setp.eq.s32 	%p1039, %r15, 2;
	@%p1039 bra 	$L__BB0_734;
	setp.ne.s32 	%p1040, %r1, 0;
	ld.shared.f32 	%f5070, [%r10];
	ld.shared.f32 	%f5071, [%r378+512];
	fma.rn.f32 	%f5072, %f5070, %f5071, 0f00000000;
	ld.shared.f32 	%f5073, [%r11+128];
	ld.shared.f32 	%f5074, [%r378+640];
	fma.rn.f32 	%f5075, %f5073, %f5074, %f5072;
	mov.b32 	%r2176, %f5075;
	shfl.sync.down.b32	%r2177|%p1041, %r2176, 16, 31, -1;
	mov.b32 	%f5076, %r2177;
	add.f32 	%f5077, %f5075, %f5076;
	mov.b32 	%r2178, %f5077;
	shfl.sync.down.b32	%r2179|%p1042, %r2178, 8, 31, -1;
	mov.b32 	%f5078, %r2179;
	add.f32 	%f5079, %f5077, %f5078;
	mov.b32 	%r2180, %f5079;
	shfl.sync.down.b32	%r2181|%p1043, %r2180, 4, 31, -1;
	mov.b32 	%f5080, %r2181;
	add.f32 	%f5081, %f5079, %f5080;
	mov.b32 	%r2182, %f5081;
	shfl.sync.down.b32	%r2183|%p1044, %r2182, 2, 31, -1;
	mov.b32 	%f5082, %r2183;
	add.f32 	%f5083, %f5081, %f5082;
	mov.b32 	%r2184, %f5083;
	shfl.sync.down.b32	%r2185|%p1045, %r2184, 1, 31, -1;
	mov.b32 	%f5084, %r2185;
	add.f32 	%f984, %f5083, %f5084;
	@%p1040 bra 	$L__BB0_734;
	mul.f32 	%f5085, %f1378, %f984;
	st.shared.f32 	[%r379+8], %f5085;
	max.f32 	%f6895, %f6895, %f5085;
$L__BB0_734:
	mov.b32 	%r2822, %f6895;
$L__BB0_735:
	shfl.sync.idx.b32	%r2187|%p1046, %r2822, 0, 31, -1;
	mov.b32 	%f987, %r2187;
	mov.b32 	%r2825, 0;
	@%p105 bra 	$L__BB0_756;
	setp.lt.u32 	%p1048, %r14, 15;
	mov.f32 	%f6924, 0f00000000;
	mov.b32 	%r2824, 0;
	@%p1048 bra 	$L__BB0_739;
	mov.f32 	%f6924, 0f00000000;
	mov.b32 	%r2823, 0;
$L__BB0_738:
	.pragma "nounroll";
	add.s32 	%r2190, %r2823, %r12;
	shl.b32 	%r2191, %r2190, 2;
	add.s32 	%r2192, %r8, %r2191;
	ld.shared.f32 	%f5089, [%r2192];
	sub.f32 	%f5090, %f5089, %f987;
	mul.f32 	%f5091, %f5090, 0f3FB8AA3B;
	ex2.approx.f32 	%f5092, %f5091;
	st.shared.f32 	[%r2192], %f5092;
	add.f32 	%f5093, %f6924, %f5092;
	ld.shared.f32 	%f5094, [%r2192+4];
	sub.f32 	%f5095, %f5094, %f987;
	mul.f32 	%f5096, %f5095, 0f3FB8AA3B;
	ex2.approx.f32 	%f5097, %f5096;
	st.shared.f32 	[%r2192+4], %f5097;
	add.f32 	%f5098, %f5093, %f5097;
	ld.shared.f32 	%f5099, [%r2192+8];
	sub.f32 	%f5100, %f5099, %f987;
	mul.f32 	%f5101, %f5100, 0f3FB8AA3B;
	ex2.approx.f32 	%f5102, %f5101;
	st.shared.f32 	[%r2192+8], %f5102;
	add.f32 	%f5103, %f5098, %f5102;
	ld.shared.f32 	%f5104, [%r2192+12];
	sub.f32 	%f5105, %f5104, %f987;
	mul.f32 	%f5106, %f5105, 0f3FB8AA3B;
	ex2.approx.f32 	%f5107, %f5106;
	st.shared.f32 	[%r2192+12], %f5107;
	add.f32 	%f5108, %f5103, %f5107;
	ld.shared.f32 	%f5109, [%r2192+16];
	sub.f32 	%f5110, %f5109, %f987;
	mul.f32 	%f5111, %f5110, 0f3FB8AA3B;
	ex2.approx.f32 	%f5112, %f5111;
	st.shared.f32 	[%r2192+16], %f5112;
	add.f32 	%f5113, %f5108, %f5112;
	ld.shared.f32 	%f5114, [%r2192+20];
	sub.f32 	%f5115, %f5114, %f987;
	mul.f32 	%f5116, %f5115, 0f3FB8AA3B;
	ex2.approx.f32 	%f5117, %f5116;
	st.shared.f32 	[%r2192+20], %f5117;
	add.f32 	%f5118, %f5113, %f5117;
	ld.shared.f32 	%f5119, [%r2192+24];
	sub.f32 	%f5120, %f5119, %f987;
	mul.f32 	%f5121, %f5120, 0f3FB8AA3B;
	ex2.approx.f32 	%f5122, %f5121;
	st.shared.f32 	[%r2192+24], %f5122;
	add.f32 	%f5123, %f5118, %f5122;
	ld.shared.f32 	%f5124, [%r2192+28];
	sub.f32 	%f5125, %f5124, %f987;
	mul.f32 	%f5126, %f5125, 0f3FB8AA3B;
	ex2.approx.f32 	%f5127, %f5126;
	st.shared.f32 	[%r2192+28], %f5127;
	add.f32 	%f5128, %f5123, %f5127;
	ld.shared.f32 	%f5129, [%r2192+32];
	sub.f32 	%f5130, %f5129, %f987;
	mul.f32 	%f5131, %f5130, 0f3FB8AA3B;
	ex2.approx.f32 	%f5132, %f5131;
	st.shared.f32 	[%r2192+32], %f5132;
	add.f32 	%f5133, %f5128, %f5132;
	ld.shared.f32 	%f5134, [%r2192+36];
	sub.f32 	%f5135, %f5134, %f987;
	mul.f32 	%f5136, %f5135, 0f3FB8AA3B;
	ex2.approx.f32 	%f5137, %f5136;
	st.shared.f32 	[%r2192+36], %f5137;
	add.f32 	%f5138, %f5133, %f5137;
	ld.shared.f32 	%f5139, [%r2192+40];
	sub.f32 	%f5140, %f5139, %f987;
	mul.f32 	%f5141, %f5140, 0f3FB8AA3B;
	ex2.approx.f32 	%f5142, %f5141;
	st.shared.f32 	[%r2192+40], %f5142;
	add.f32 	%f5143, %f5138, %f5142;
	ld.shared.f32 	%f5144, [%r2192+44];
	sub.f32 	%f5145, %f5144, %f987;
	mul.f32 	%f5146, %f5145, 0f3FB8AA3B;
	ex2.approx.f32 	%f5147, %f5146;
	st.shared.f32 	[%r2192+44], %f5147;
	add.f32 	%f5148, %f5143, %f5147;
	ld.shared.f32 	%f5149, [%r2192+48];
	sub.f32 	%f5150, %f5149, %f987;
	mul.f32 	%f5151, %f5150, 0f3FB8AA3B;
	ex2.approx.f32 	%f5152, %f5151;
	st.shared.f32 	[%r2192+48], %f5152;
	add.f32 	%f5153, %f5148, %f5152;
	ld.shared.f32 	%f5154, [%r2192+52];
	sub.f32 	%f5155, %f5154, %f987;
	mul.f32 	%f5156, %f5155, 0f3FB8AA3B;
	ex2.approx.f32 	%f5157, %f5156;
	st.shared.f32 	[%r2192+52], %f5157;
	add.f32 	%f5158, %f5153, %f5157;
	ld.shared.f32 	%f5159, [%r2192+56];
	sub.f32 	%f5160, %f5159, %f987;
	mul.f32 	%f5161, %f5160, 0f3FB8AA3B;
	ex2.approx.f32 	%f5162, %f5161;
	st.shared.f32 	[%r2192+56], %f5162;
	add.f32 	%f5163, %f5158, %f5162;
	ld.shared.f32 	%f5164, [%r2192+60];
	sub.f32 	%f5165, %f5164, %f987;
	mul.f32 	%f5166, %f5165, 0f3FB8AA3B;
	ex2.approx.f32 	%f5167, %f5166;
	st.shared.f32 	[%r2192+60], %f5167;
	add.f32 	%f6924, %f5163, %f5167;
	add.s32 	%r2823, %r2823, 16;
	setp.ne.s32 	%p1049, %r2823, %r18;
	mov.u32 	%r2824, %r18;
	@%p1049 bra 	$L__BB0_738;
$L__BB0_739:
	setp.eq.s32 	%p1050, %r17, 0;
	@%p1050 bra 	$L__BB0_755;
	setp.eq.s32 	%p1051, %r17, 1;
	add.s32 	%r2193, %r2824, %r12;
	shl.b32 	%r2194, %r2193, 2;
	add.s32 	%r385, %r8, %r2194;
	ld.shared.f32 	%f5168, [%r385];
	sub.f32 	%f5169, %f5168, %f987;
	mul.f32 	%f5170, %f5169, 0f3FB8AA3B;
	ex2.approx.f32 	%f5171, %f5170;
	st.shared.f32 	[%r385], %f5171;
	add.f32 	%f6924, %f6924, %f5171;
	@%p1051 bra 	$L__BB0_755;
	setp.eq.s32 	%p1052, %r17, 2;
	ld.shared.f32 	%f5172, [%r385+4];
	sub.f32 	%f5173, %f5172, %f987;
	mul.f32 	%f5174, %f5173, 0f3FB8AA3B;
	ex2.approx.f32 	%f5175, %f5174;
	st.shared.f32 	[%r385+4], %f5175;
	add.f32 	%f6924, %f6924, %f5175;
	@%p1052 bra 	$L__BB0_755;
	setp.eq.s32 	%p1053, %r17, 3;
	ld.shared.f32 	%f5176, [%r385+8];
	sub.f32 	%f5177, %f5176, %f987;
	mul.f32 	%f5178, %f5177, 0f3FB8AA3B;
	ex2.approx.f32 	%f5179, %f5178;
	st.shared.f32 	[%r385+8], %f5179;
	add.f32 	%f6924, %f6924, %f5179;
	@%p1053 bra 	$L__BB0_755;
	setp.eq.s32 	%p1054, %r17, 4;
	ld.shared.f32 	%f5180, [%r385+12];
	sub.f32 	%f5181, %f5180, %f987;
	mul.f32 	%f5182, %f5181, 0f3FB8AA3B;
	ex2.approx.f32 	%f5183, %f5182;
	st.shared.f32 	[%r385+12], %f5183;
	add.f32 	%f6924, %f6924, %f5183;
	@%p1054 bra 	$L__BB0_755;
	setp.eq.s32 	%p1055, %r17, 5;
	ld.shared.f32 	%f5184, [%r385+16];
	sub.f32 	%f5185, %f5184, %f987;
	mul.f32 	%f5186, %f5185, 0f3FB8AA3B;
	ex2.approx.f32 	%f5187, %f5186;
	st.shared.f32 	[%r385+16], %f5187;
	add.f32 	%f6924, %f6924, %f5187;
	@%p1055 bra 	$L__BB0_755;
	setp.eq.s32 	%p1056, %r17, 6;
	ld.shared.f32 	%f5188, [%r385+20];
	sub.f32 	%f5189, %f5188, %f987;
	mul.f32 	%f5190, %f5189, 0f3FB8AA3B;
	ex2.approx.f32 	%f5191, %f5190;
	st.shared.f32 	[%r385+20], %f5191;
	add.f32 	%f6924, %f6924, %f5191;
	@%p1056 bra 	$L__BB0_755;
	setp.eq.s32 	%p1057, %r17, 7;
	ld.shared.f32 	%f5192, [%r385+24];
	sub.f32 	%f5193, %f5192, %f987;
	mul.f32 	%f5194, %f5193, 0f3FB8AA3B;
	ex2.approx.f32 	%f5195, %f5194;
	st.shared.f32 	[%r385+24], %f5195;
	add.f32 	%f6924, %f6924, %f5195;
	@%p1057 bra 	$L__BB0_755;
	setp.eq.s32 	%p1058, %r17, 8;
	ld.shared.f32 	%f5196, [%r385+28];
	sub.f32 	%f5197, %f5196, %f987;
	mul.f32 	%f5198, %f5197, 0f3FB8AA3B;
	ex2.approx.f32 	%f5199, %f5198;
	st.shared.f32 	[%r385+28], %f5199;
	add.f32 	%f6924, %f6924, %f5199;
	@%p1058 bra 	$L__BB0_755;
	setp.eq.s32 	%p1059, %r17, 9;
	ld.shared.f32 	%f5200, [%r385+32];
	sub.f32 	%f5201, %f5200, %f987;
	mul.f32 	%f5202, %f5201, 0f3FB8AA3B;
	ex2.approx.f32 	%f5203, %f5202;
	st.shared.f32 	[%r385+32], %f5203;
	add.f32 	%f6924, %f6924, %f5203;
	@%p1059 bra 	$L__BB0_755;
	setp.eq.s32 	%p1060, %r17, 10;
	ld.shared.f32 	%f5204, [%r385+36];
	sub.f32 	%f5205, %f5204, %f987;
	mul.f32 	%f5206, %f5205, 0f3FB8AA3B;
	ex2.approx.f32 	%f5207, %f5206;
	st.shared.f32 	[%r385+36], %f5207;
	add.f32 	%f6924, %f6924, %f5207;
	@%p1060 bra 	$L__BB0_755;
	setp.eq.s32 	%p1061, %r17, 11;
	ld.shared.f32 	%f5208, [%r385+40];
	sub.f32 	%f5209, %f5208, %f987;
	mul.f32 	%f5210, %f5209, 0f3FB8AA3B;
	ex2.approx.f32 	%f5211, %f5210;
	st.shared.f32 	[%r385+40], %f5211;
	add.f32 	%f6924, %f6924, %f5211;
	@%p1061 bra 	$L__BB0_755;
	setp.eq.s32 	%p1062, %r17, 12;
	ld.shared.f32 	%f5212, [%r385+44];
	sub.f32 	%f5213, %f5212, %f987;
	mul.f32 	%f5214, %f5213, 0f3FB8AA3B;
	ex2.approx.f32 	%f5215, %f5214;
	st.shared.f32 	[%r385+44], %f5215;
	add.f32 	%f6924, %f6924, %f5215;
	@%p1062 bra 	$L__BB0_755;
	setp.eq.s32 	%p1063, %r17, 13;
	ld.shared.f32 	%f5216, [%r385+48];
	sub.f32 	%f5217, %f5216, %f987;
	mul.f32 	%f5218, %f5217, 0f3FB8AA3B;
	ex2.approx.f32 	%f5219, %f5218;
	st.shared.f32 	[%r385+48], %f5219;
	add.f32 	%f6924, %f6924, %f5219;
	@%p1063 bra 	$L__BB0_755;
	setp.eq.s32 	%p1064, %r17, 14;
	ld.shared.f32 	%f5220, [%r385+52];
	sub.f32 	%f5221, %f5220, %f987;
	mul.f32 	%f5222, %f5221, 0f3FB8AA3B;
	ex2.approx.f32 	%f5223, %f5222;
	st.shared.f32 	[%r385+52], %f5223;
	add.f32 	%f6924, %f6924, %f5223;
	@%p1064 bra 	$L__BB0_755;
	ld.shared.f32 	%f5224, [%r385+56];
	sub.f32 	%f5225, %f5224, %f987;
	mul.f32 	%f5226, %f5225, 0f3FB8AA3B;
	ex2.approx.f32 	%f5227, %f5226;
	st.shared.f32 	[%r385+56], %f5227;
	add.f32 	%f6924, %f6924, %f5227;
$L__BB0_755:
	mov.b32 	%r2825, %f6924;
$L__BB0_756:
	setp.lt.s32 	%p1065, %r547, 1;
	shfl.sync.idx.b32	%r388|%p1066, %r2825, 0, 31, -1;
	mov.f32 	%f6934, 0f00000000;
	mov.f32 	%f6935, %f6934;
	@%p1065 bra 	$L__BB0_796;
	setp.eq.s32 	%p1067, %r545, 64;
	@%p1067 bra 	$L__BB0_777;
	setp.lt.u32 	%p1068, %r14, 15;
	mov.f32 	%f6934, 0f00000000;
	mov.b32 	%r2827, 0;
	@%p1068 bra 	$L__BB0_761;
	mov.f32 	%f6934, 0f00000000;
	mov.b32 	%r2826, 0;
$L__BB0_760:
	.pragma "nounroll";
	add.s32 	%r2197, %r2826, %r12;
	shl.b32 	%r2198, %r2197, 2;
	add.s32 	%r2199, %r8, %r2198;
	ld.shared.f32 	%f5232, [%r2199];
	mad.lo.s32 	%r2200, %r2826, %r545, %r1;
	shl.b32 	%r2201, %r2200, 2;
	add.s32 	%r2202, %r7, %r2201;
	ld.shared.f32 	%f5233, [%r2202];
	fma.rn.f32 	%f5234, %f5232, %f5233, %f6934;
	ld.shared.f32 	%f5235, [%r2199+4];
	shl.b32 	%r2203, %r545, 2;
	add.s32 	%r2204, %r2202, %r2203;
	ld.shared.f32 	%f5236, [%r2204];
	fma.rn.f32 	%f5237, %f5235, %f5236, %f5234;
	ld.shared.f32 	%f5238, [%r2199+8];
	add.s32 	%r2205, %r2204, %r2203;
	ld.shared.f32 	%f5239, [%r2205];
	fma.rn.f32 	%f5240, %f5238, %f5239, %f5237;
	ld.shared.f32 	%f5241, [%r2199+12];
	add.s32 	%r2206, %r2205, %r2203;
	ld.shared.f32 	%f5242, [%r2206];
	fma.rn.f32 	%f5243, %f5241, %f5242, %f5240;
	ld.shared.f32 	%f5244, [%r2199+16];
	add.s32 	%r2207, %r2206, %r2203;
	ld.shared.f32 	%f5245, [%r2207];
	fma.rn.f32 	%f5246, %f5244, %f5245, %f5243;
	ld.shared.f32 	%f5247, [%r2199+20];
	add.s32 	%r2208, %r2207, %r2203;
	ld.shared.f32 	%f5248, [%r2208];
	fma.rn.f32 	%f5249, %f5247, %f5248, %f5246;
	ld.shared.f32 	%f5250, [%r2199+24];
	add.s32 	%r2209, %r2208, %r2203;
	ld.shared.f32 	%f5251, [%r2209];
	fma.rn.f32 	%f5252, %f5250, %f5251, %f5249;
	ld.shared.f32 	%f5253, [%r2199+28];
	add.s32 	%r2210, %r2209, %r2203;
	ld.shared.f32 	%f5254, [%r2210];
	fma.rn.f32 	%f5255, %f5253, %f5254, %f5252;
	ld.shared.f32 	%f5256, [%r2199+32];
	add.s32 	%r2211, %r2210, %r2203;
	ld.shared.f32 	%f5257, [%r2211];
	fma.rn.f32 	%f5258, %f5256, %f5257, %f5255;
	ld.shared.f32 	%f5259, [%r2199+36];
	add.s32 	%r2212, %r2211, %r2203;
	ld.shared.f32 	%f5260, [%r2212];
	fma.rn.f32 	%f5261, %f5259, %f5260, %f5258;
	ld.shared.f32 	%f5262, [%r2199+40];
	add.s32 	%r2213, %r2212, %r2203;
	ld.shared.f32 	%f5263, [%r2213];
	fma.rn.f32 	%f5264, %f5262, %f5263, %f5261;
	ld.shared.f32 	%f5265, [%r2199+44];
	add.s32 	%r2214, %r2213, %r2203;
	ld.shared.f32 	%f5266, [%r2214];
	fma.rn.f32 	%f5267, %f5265, %f5266, %f5264;
	ld.shared.f32 	%f5268, [%r2199+48];
	add.s32 	%r2215, %r2214, %r2203;
	ld.shared.f32 	%f5269, [%r2215];
	fma.rn.f32 	%f5270, %f5268, %f5269, %f5267;
	ld.shared.f32 	%f5271, [%r2199+52];
	add.s32 	%r2216, %r2215, %r2203;
	ld.shared.f32 	%f5272, [%r2216];
	fma.rn.f32 	%f5273, %f5271, %f5272, %f5270;
	ld.shared.f32 	%f5274, [%r2199+56];
	add.s32 	%r2217, %r2216, %r2203;
	ld.shared.f32 	%f5275, [%r2217];
	fma.rn.f32 	%f5276, %f5274, %f5275, %f5273;
	ld.shared.f32 	%f5277, [%r2199+60];
	add.s32 	%r2218, %r2217, %r2203;
	ld.shared.f32 	%f5278, [%r2218];
	fma.rn.f32 	%f6934, %f5277, %f5278, %f5276;
	add.s32 	%r2826, %r2826, 16;
	setp.ne.s32 	%p1069, %r2826, %r18;
	mov.u32 	%r2827, %r18;
	@%p1069 bra 	$L__BB0_760;
$L__BB0_761:
	setp.eq.s32 	%p1070, %r17, 0;
	mov.f32 	%f6935, 0f00000000;
	@%p1070 bra 	$L__BB0_796;
	setp.eq.s32 	%p1071, %r17, 1;
	add.s32 	%r2219, %r2827, %r12;
	shl.b32 	%r2220, %r2219, 2;
	add.s32 	%r392, %r8, %r2220;
	ld.shared.f32 	%f5281, [%r392];
	mad.lo.s32 	%r2221, %r2827, %r545, %r1;
	shl.b32 	%r2222, %r2221, 2;
	add.s32 	%r393, %r7, %r2222;
	ld.shared.f32 	%f5282, [%r393];
	fma.rn.f32 	%f6934, %f5281, %f5282, %f6934;
	@%p1071 bra 	$L__BB0_796;
	setp.eq.s32 	%p1072, %r17, 2;
	ld.shared.f32 	%f5284, [%r392+4];
	shl.b32 	%r394, %r545, 2;
	add.s32 	%r395, %r393, %r394;
	ld.shared.f32 	%f5285, [%r395];
	fma.rn.f32 	%f6934, %f5284, %f5285, %f6934;
	@%p1072 bra 	$L__BB0_796;
	setp.eq.s32 	%p1073, %r17, 3;
	ld.shared.f32 	%f5287, [%r392+8];
	add.s32 	%r396, %r395, %r394;
	ld.shared.f32 	%f5288, [%r396];
	fma.rn.f32 	%f6934, %f5287, %f5288, %f6934;
	@%p1073 bra 	$L__BB0_796;
	setp.eq.s32 	%p1074, %r17, 4;
	ld.shared.f32 	%f5290, [%r392+12];
	add.s32 	%r397, %r396, %r394;
	ld.shared.f32 	%f5291, [%r397];
	fma.rn.f32 	%f6934, %f5290, %f5291, %f6934;
	@%p1074 bra 	$L__BB0_796;
	setp.eq.s32 	%p1075, %r17, 5;
	ld.shared.f32 	%f5293, [%r392+16];
	add.s32 	%r398, %r397, %r394;
	ld.shared.f32 	%f5294, [%r398];
	fma.rn.f32 	%f6934, %f5293, %f5294, %f6934;
	@%p1075 bra 	$L__BB0_796;
	setp.eq.s32 	%p1076, %r17, 6;
	ld.shared.f32 	%f5296, [%r392+20];
	add.s32 	%r399, %r398, %r394;
	ld.shared.f32 	%f5297, [%r399];
	fma.rn.f32 	%f6934, %f5296, %f5297, %f6934;
	@%p1076 bra 	$L__BB0_796;
	setp.eq.s32 	%p1077, %r17, 7;
	ld.shared.f32 	%f5299, [%r392+24];
	add.s32 	%r400, %r399, %r394;
	ld.shared.f32 	%f5300, [%r400];
	fma.rn.f32 	%f6934, %f5299, %f5300, %f6934;
	@%p1077 bra 	$L__BB0_796;
	setp.eq.s32 	%p1078, %r17, 8;
	ld.shared.f32 	%f5302, [%r392+28];
	add.s32 	%r401, %r400, %r394;
	ld.shared.f32 	%f5303, [%r401];
	fma.rn.f32 	%f6934, %f5302, %f5303, %f6934;
	@%p1078 bra 	$L__BB0_796;
	setp.eq.s32 	%p1079, %r17, 9;
	ld.shared.f32 	%f5305, [%r392+32];
	add.s32 	%r402, %r401, %r394;
	ld.shared.f32 	%f5306, [%r402];
	fma.rn.f32 	%f6934, %f5305, %f5306, %f6934;
	@%p1079 bra 	$L__BB0_796;
	setp.eq.s32 	%p1080, %r17, 10;
	ld.shared.f32 	%f5308, [%r392+36];
	add.s32 	%r403, %r402, %r394;
	ld.shared.f32 	%f5309, [%r403];
	fma.rn.f32 	%f6934, %f5308, %f5309, %f6934;
	@%p1080 bra 	$L__BB0_796;
	setp.eq.s32 	%p1081, %r17, 11;
	ld.shared.f32 	%f5311, [%r392+40];
	add.s32 	%r404, %r403, %r394;
	ld.shared.f32 	%f5312, [%r404];
	fma.rn.f32 	%f6934, %f5311, %f5312, %f6934;
	@%p1081 bra 	$L__BB0_796;
	setp.eq.s32 	%p1082, %r17, 12;
	ld.shared.f32 	%f5314, [%r392+44];
	add.s32 	%r405, %r404, %r394;
	ld.shared.f32 	%f5315, [%r405];
	fma.rn.f32 	%f6934, %f5314, %f5315, %f6934;
	@%p1082 bra 	$L__BB0_796;
	setp.eq.s32 	%p1083, %r17, 13;
	ld.shared.f32 	%f5317, [%r392+48];
	add.s32 	%r406, %r405, %r394;
	ld.shared.f32 	%f5318, [%r406];
	fma.rn.f32 	%f6934, %f5317, %f5318, %f6934;
	@%p1083 bra 	$L__BB0_796;
	setp.eq.s32 	%p1084, %r17, 14;
	ld.shared.f32 	%f5320, [%r392+52];
	add.s32 	%r407, %r406, %r394;
	ld.shared.f32 	%f5321, [%r407];
	fma.rn.f32 	%f6934, %f5320, %f5321, %f6934;
	@%p1084 bra 	$L__BB0_796;
	ld.shared.f32 	%f5323, [%r392+56];
	add.s32 	%r2223, %r407, %r394;
	ld.shared.f32 	%f5324, [%r2223];
	fma.rn.f32 	%f6934, %f5323, %f5324, %f6934;
	bra.uni 	$L__BB0_796;
$L__BB0_777:
	setp.lt.u32 	%p1085, %r14, 15;
	mov.f32 	%f6935, 0f00000000;
	mov.b32 	%r2829, 0;
	mov.f32 	%f6934, %f6935;
	@%p1085 bra 	$L__BB0_780;
	mov.f32 	%f6935, 0f00000000;
	mov.b32 	%r2828, 0;
$L__BB0_779:
	.pragma "nounroll";
	add.s32 	%r2226, %r2828, %r12;
	shl.b32 	%r2227, %r2226, 2;
	add.s32 	%r2228, %r8, %r2227;
	ld.shared.f32 	%f5328, [%r2228];
	shl.b32 	%r2229, %r2828, 6;
	add.s32 	%r2230, %r2229, %r1;
	shl.b32 	%r2231, %r2230, 2;
	add.s32 	%r2232, %r7, %r2231;
	ld.shared.f32 	%f5329, [%r2232];
	fma.rn.f32 	%f5330, %f5328, %f5329, %f6934;
	ld.shared.f32 	%f5331, [%r2232+128];
	fma.rn.f32 	%f5332, %f5328, %f5331, %f6935;
	ld.shared.f32 	%f5333, [%r2228+4];
	ld.shared.f32 	%f5334, [%r2232+256];
	fma.rn.f32 	%f5335, %f5333, %f5334, %f5330;
	ld.shared.f32 	%f5336, [%r2232+384];
	fma.rn.f32 	%f5337, %f5333, %f5336, %f5332;
	ld.shared.f32 	%f5338, [%r2228+8];
	ld.shared.f32 	%f5339, [%r2232+512];
	fma.rn.f32 	%f5340, %f5338, %f5339, %f5335;
	ld.shared.f32 	%f5341, [%r2232+640];
	fma.rn.f32 	%f5342, %f5338, %f5341, %f5337;
	ld.shared.f32 	%f5343, [%r2228+12];
	ld.shared.f32 	%f5344, [%r2232+768];
	fma.rn.f32 	%f5345, %f5343, %f5344, %f5340;
	ld.shared.f32 	%f5346, [%r2232+896];
	fma.rn.f32 	%f5347, %f5343, %f5346, %f5342;
	ld.shared.f32 	%f5348, [%r2228+16];
	ld.shared.f32 	%f5349, [%r2232+1024];
	fma.rn.f32 	%f5350, %f5348, %f5349, %f5345;
	ld.shared.f32 	%f5351, [%r2232+1152];
	fma.rn.f32 	%f5352, %f5348, %f5351, %f5347;
	ld.shared.f32 	%f5353, [%r2228+20];
	ld.shared.f32 	%f5354, [%r2232+1280];
	fma.rn.f32 	%f5355, %f5353, %f5354, %f5350;
	ld.shared.f32 	%f5356, [%r2232+1408];
	fma.rn.f32 	%f5357, %f5353, %f5356, %f5352;
	ld.shared.f32 	%f5358, [%r2228+24];
	ld.shared.f32 	%f5359, [%r2232+1536];
	fma.rn.f32 	%f5360, %f5358, %f5359, %f5355;
	ld.shared.f32 	%f5361, [%r2232+1664];
	fma.rn.f32 	%f5362, %f5358, %f5361, %f5357;
	ld.shared.f32 	%f5363, [%r2228+28];
	ld.shared.f32 	%f5364, [%r2232+1792];
	fma.rn.f32 	%f5365, %f5363, %f5364, %f5360;
	ld.shared.f32 	%f5366, [%r2232+1920];
	fma.rn.f32 	%f5367, %f5363, %f5366, %f5362;
	ld.shared.f32 	%f5368, [%r2228+32];
	ld.shared.f32 	%f5369, [%r2232+2048];
	fma.rn.f32 	%f5370, %f5368, %f5369, %f5365;
	ld.shared.f32 	%f5371, [%r2232+2176];
	fma.rn.f32 	%f5372, %f5368, %f5371, %f5367;
	ld.shared.f32 	%f5373, [%r2228+36];
	ld.shared.f32 	%f5374, [%r2232+2304];
	fma.rn.f32 	%f5375, %f5373, %f5374, %f5370;
	ld.shared.f32 	%f5376, [%r2232+2432];
	fma.rn.f32 	%f5377, %f5373, %f5376, %f5372;
	ld.shared.f32 	%f5378, [%r2228+40];
	ld.shared.f32 	%f5379, [%r2232+2560];
	fma.rn.f32 	%f5380, %f5378, %f5379, %f5375;
	ld.shared.f32 	%f5381, [%r2232+2688];
	fma.rn.f32 	%f5382, %f5378, %f5381, %f5377;
	ld.shared.f32 	%f5383, [%r2228+44];
	ld.shared.f32 	%f5384, [%r2232+2816];
	fma.rn.f32 	%f5385, %f5383, %f5384, %f5380;
	ld.shared.f32 	%f5386, [%r2232+2944];
	fma.rn.f32 	%f5387, %f5383, %f5386, %f5382;
	ld.shared.f32 	%f5388, [%r2228+48];
	ld.shared.f32 	%f5389, [%r2232+3072];
	fma.rn.f32 	%f5390, %f5388, %f5389, %f5385;
	ld.shared.f32 	%f5391, [%r2232+3200];
	fma.rn.f32 	%f5392, %f5388, %f5391, %f5387;
	ld.shared.f32 	%f5393, [%r2228+52];
	ld.shared.f32 	%f5394, [%r2232+3328];
	fma.rn.f32 	%f5395, %f5393, %f5394, %f5390;
	ld.shared.f32 	%f5396, [%r2232+3456];
	fma.rn.f32 	%f5397, %f5393, %f5396, %f5392;
	ld.shared.f32 	%f5398, [%r2228+56];
	ld.shared.f32 	%f5399, [%r2232+3584];
	fma.rn.f32 	%f5400, %f5398, %f5399, %f5395;
	ld.shared.f32 	%f5401, [%r2232+3712];
	fma.rn.f32 	%f5402, %f5398, %f5401, %f5397;
	ld.shared.f32 	%f5403, [%r2228+60];
	ld.shared.f32 	%f5404, [%r2232+3840];
	fma.rn.f32 	%f6934, %f5403, %f5404, %f5400;
	ld.shared.f32 	%f5405, [%r2232+3968];
	fma.rn.f32 	%f6935, %f5403, %f5405, %f5402;
	add.s32 	%r2828, %r2828, 16;
	setp.ne.s32 	%p1086, %r2828, %r18;
	mov.u32 	%r2829, %r18;
	@%p1086 bra 	$L__BB0_779;
$L__BB0_780:
	setp.eq.s32 	%p1087, %r17, 0;
	@%p1087 bra 	$L__BB0_796;
	setp.eq.s32 	%p1088, %r17, 1;
	add.s32 	%r2233, %r2829, %r12;
	shl.b32 	%r2234, %r2233, 2;
	add.s32 	%r411, %r8, %r2234;
	ld.shared.f32 	%f5406, [%r411];
	shl.b32 	%r2235, %r2829, 6;
	add.s32 	%r2236, %r2235, %r1;
	shl.b32 	%r2237, %r2236, 2;
	add.s32 	%r412, %r7, %r2237;
	ld.shared.f32 	%f5407, [%r412];
	fma.rn.f32 	%f6934, %f5406, %f5407, %f6934;
	ld.shared.f32 	%f5408, [%r412+128];
	fma.rn.f32 	%f6935, %f5406, %f5408, %f6935;
	@%p1088 bra 	$L__BB0_796;
	setp.eq.s32 	%p1089, %r17, 2;
	ld.shared.f32 	%f5409, [%r411+4];
	ld.shared.f32 	%f5410, [%r412+256];
	fma.rn.f32 	%f6934, %f5409, %f5410, %f6934;
	ld.shared.f32 	%f5411, [%r412+384];
	fma.rn.f32 	%f6935, %f5409, %f5411, %f6935;
	@%p1089 bra 	$L__BB0_796;
	setp.eq.s32 	%p1090, %r17, 3;
	ld.shared.f32 	%f5412, [%r411+8];
	ld.shared.f32 	%f5413, [%r412+512];
	fma.rn.f32 	%f6934, %f5412, %f5413, %f6934;
	ld.shared.f32 	%f5414, [%r412+640];
	fma.rn.f32 	%f6935, %f5412, %f5414, %f6935;
	@%p1090 bra 	$L__BB0_796;
	setp.eq.s32 	%p1091, %r17, 4;
	ld.shared.f32 	%f5415, [%r411+12];
	ld.shared.f32 	%f5416, [%r412+768];
	fma.rn.f32 	%f6934, %f5415, %f5416, %f6934;
	ld.shared.f32 	%f5417, [%r412+896];
	fma.rn.f32 	%f6935, %f5415, %f5417, %f6935;
	@%p1091 bra 	$L__BB0_796;
	setp.eq.s32 	%p1092, %r17, 5;
	ld.shared.f32 	%f5418, [%r411+16];
	ld.shared.f32 	%f5419, [%r412+1024];
	fma.rn.f32 	%f6934, %f5418, %f5419, %f6934;
	ld.shared.f32 	%f5420, [%r412+1152];
	fma.rn.f32 	%f6935, %f5418, %f5420, %f6935;
	@%p1092 bra 	$L__BB0_796;
	setp.eq.s32 	%p1093, %r17, 6;
	ld.shared.f32 	%f5421, [%r411+20];
	ld.shared.f32 	%f5422, [%r412+1280];
	fma.rn.f32 	%f6934, %f5421, %f5422, %f6934;
	ld.shared.f32 	%f5423, [%r412+1408];
	fma.rn.f32 	%f6935, %f5421, %f5423, %f6935;
	@%p1093 bra 	$L__BB0_796;
	setp.eq.s32 	%p1094, %r17, 7;
	ld.shared.f32 	%f5424, [%r411+24];
	ld.shared.f32 	%f5425, [%r412+1536];
	fma.rn.f32 	%f6934, %f5424, %f5425, %f6934;
	ld.shared.f32 	%f5426, [%r412+1664];
	fma.rn.f32 	%f6935, %f5424, %f5426, %f6935;
	@%p1094 bra 	$L__BB0_796;
	setp.eq.s32 	%p1095, %r17, 8;
	ld.shared.f32 	%f5427, [%r411+28];
	ld.shared.f32 	%f5428, [%r412+1792];
	fma.rn.f32 	%f6934, %f5427, %f5428, %f6934;
	ld.shared.f32 	%f5429, [%r412+1920];
	fma.rn.f32 	%f6935, %f5427, %f5429, %f6935;
	@%p1095 bra 	$L__BB0_796;
	setp.eq.s32 	%p1096, %r17, 9;
	ld.shared.f32 	%f5430, [%r411+32];
	ld.shared.f32 	%f5431, [%r412+2048];
	fma.rn.f32 	%f6934, %f5430, %f5431, %f6934;
	ld.shared.f32 	%f5432, [%r412+2176];
	fma.rn.f32 	%f6935, %f5430, %f5432, %f6935;
	@%p1096 bra 	$L__BB0_796;
	setp.eq.s32 	%p1097, %r17, 10;
	ld.shared.f32 	%f5433, [%r411+36];
	ld.shared.f32 	%f5434, [%r412+2304];
	fma.rn.f32 	%f6934, %f5433, %f5434, %f6934;
	ld.shared.f32 	%f5435, [%r412+2432];
	fma.rn.f32 	%f6935, %f5433, %f5435, %f6935;
	@%p1097 bra 	$L__BB0_796;
	setp.eq.s32 	%p1098, %r17, 11;
	ld.shared.f32 	%f5436, [%r411+40];
	ld.shared.f32 	%f5437, [%r412+2560];
	fma.rn.f32 	%f6934, %f5436, %f5437, %f6934;
	ld.shared.f32 	%f5438, [%r412+2688];
	fma.rn.f32 	%f6935, %f5436, %f5438, %f6935;
	@%p1098 bra 	$L__BB0_796;
	setp.eq.s32 	%p1099, %r17, 12;
	ld.shared.f32 	%f5439, [%r411+44];
	ld.shared.f32 	%f5440, [%r412+2816];
	fma.rn.f32 	%f6934, %f5439, %f5440, %f6934;
	ld.shared.f32 	%f5441, [%r412+2944];
	fma.rn.f32 	%f6935, %f5439, %f5441, %f6935;
	@%p1099 bra 	$L__BB0_796;
	setp.eq.s32 	%p1100, %r17, 13;
	ld.shared.f32 	%f5442, [%r411+48];
	ld.shared.f32 	%f5443, [%r412+3072];
	fma.rn.f32 	%f6934, %f5442, %f5443, %f6934;
	ld.shared.f32 	%f5444, [%r412+3200];
	fma.rn.f32 	%f6935, %f5442, %f5444, %f6935;
	@%p1100 bra 	$L__BB0_796;
	setp.eq.s32 	%p1101, %r17, 14;
	ld.shared.f32 	%f5445, [%r411+52];
	ld.shared.f32 	%f5446, [%r412+3328];
	fma.rn.f32 	%f6934, %f5445, %f5446, %f6934;
	ld.shared.f32 	%f5447, [%r412+3456];
	fma.rn.f32 	%f6935, %f5445, %f5447, %f6935;
	@%p1101 bra 	$L__BB0_796;
	ld.shared.f32 	%f5448, [%r411+56];
	ld.shared.f32 	%f5449, [%r412+3584];
	fma.rn.f32 	%f6934, %f5448, %f5449, %f6934;
	ld.shared.f32 	%f5450, [%r412+3712];
	fma.rn.f32 	%f6935, %f5448, %f5450, %f6935;
$L__BB0_796:
	setp.ne.s32 	%p1102, %r1, 0;
	mad.lo.s32 	%r2238, %r2817, %r547, %r13;
	mul.wide.s32 	%rd195, %r2238, 4;
	add.s64 	%rd26, %rd3, %rd195;
	ld.global.f32 	%f5451, [%rd26];
	add.s64 	%rd27, %rd2, %rd195;
	ld.global.f32 	%f5452, [%rd27];
	max.f32 	%f1067, %f5451, %f987;
	sub.f32 	%f5453, %f5451, %f1067;
	mul.f32 	%f5454, %f5453, 0f3FB8AA3B;
	ex2.approx.f32 	%f5455, %f5454;
	mul.f32 	%f1068, %f5452, %f5455;
	sub.f32 	%f5456, %f987, %f1067;
	mul.f32 	%f5457, %f5456, 0f3FB8AA3B;
	ex2.approx.f32 	%f1069, %f5457;
	mov.b32 	%f5458, %r388;
	fma.rn.f32 	%f1070, %f1069, %f5458, %f1068;
	@%p1102 bra 	$L__BB0_798;
	st.global.f32 	[%rd26], %f1067;
	st.global.f32 	[%rd27], %f1070;
$L__BB0_798:
	mov.u32 	%r2239, %tid.y;
	shl.b32 	%r2240, %r2239, 6;
	add.s32 	%r2241, %r1, %r2240;
	add.s32 	%r413, %r2241, 32;
	mad.lo.s32 	%r414, %r2817, %r2, %r4;
	add.s32 	%r2242, %r9, %r414;
	setp.ne.s32 	%p1103, %r545, 64;
	rcp.rn.f32 	%f1071, %f1070;
	mul.wide.s32 	%rd196, %r2242, 4;
	add.s64 	%rd197, %rd1, %rd196;
	ld.global.f32 	%f5459, [%rd197];
	mul.f32 	%f5460, %f1068, %f5459;
	fma.rn.f32 	%f5461, %f6934, %f1069, %f5460;
	mul.f32 	%f5462, %f1071, %f5461;
	st.global.f32 	[%rd197], %f5462;
	@%p1103 bra 	$L__BB0_800;
	add.s32 	%r2243, %r413, %r414;
	mul.wide.s32 	%rd198, %r2243, 4;
	add.s64 	%rd199, %rd1, %rd198;
	ld.global.f32 	%f5463, [%rd199];
	mul.f32 	%f5464, %f1068, %f5463;
	fma.rn.f32 	%f5465, %f6935, %f1069, %f5464;
	mul.f32 	%f5466, %f1071, %f5465;
	st.global.f32 	[%rd199], %f5466;
$L__BB0_800:
	bar.sync 	0;
	add.s32 	%r2817, %r2817, 1;
	setp.ne.s32 	%p1104, %r2817, %r546;
	@%p1104 bra 	$L__BB0_690;
	bar.sync 	0;
	mul.wide.s32 	%rd200, %r2, 4;
	add.s64 	%rd201, %rd24, %rd200;
	ld.global.nc.f32 	%f5467, [%rd201];
	shl.b32 	%r2244, %r9, 2;
	add.s32 	%r2245, %r6, %r2244;
	st.shared.f32 	[%r2245], %f5467;
	add.s64 	%rd202, %rd25, %rd200;
	ld.global.nc.f32 	%f5468, [%rd202];
	add.s32 	%r2246, %r7, %r2244;
	st.shared.f32 	[%r2246], %f5468;
	@%p1103 bra 	$L__BB0_803;
	ld.param.u64 	%rd266, [_Z14forward_kernelPKfS0_S0_iiiifPfS1_S1__param_2];
	ld.param.u64 	%rd252, [_Z14forward_kernelPKfS0_S0_iiiifPfS1_S1__param_1];
	mad.lo.s32 	%r2247, %r2738, %r2, %r4;
	add.s32 	%r2248, %r2247, %r2;
	add.s32 	%r2249, %r2248, %r2;
	add.s32 	%r2250, %r2249, %r2;
	add.s32 	%r2251, %r2250, %r2;
	add.s32 	%r2252, %r2251, %r2;
	add.s32 	%r2253, %r2252, %r2;
	add.s32 	%r2254, %r2253, %r2;
	cvt.s64.s32 	%rd203, %r2254;
	mov.u32 	%r2255, %tid.y;
	shl.b32 	%r2256, %r2255, 6;
	add.s32 	%r2257, %r1, %r2256;
	cvt.u64.u32 	%rd204, %r2257;
	add.s64 	%rd205, %rd203, %rd204;
	cvta.to.global.u64 	%rd206, %rd252;
	shl.b64 	%rd207, %rd205, 2;
	add.s64 	%rd208, %rd206, %rd207;
	ld.global.nc.f32 	%f5469, [%rd208+128];
	shl.b32 	%r2258, %r2257, 2;
	add.s32 	%r2259, %r6, %r2258;
	st.shared.f32 	[%r2259+128], %f5469;
	cvta.to.global.u64 	%rd209, %rd266;
	add.s64 	%rd210, %rd209, %rd207;
	ld.global.nc.f32 	%f5470, [%rd210+128];
	add.s32 	%r2260, %r7, %r2258;
	st.shared.f32 	[%r2260+128], %f5470;
$L__BB0_803:
	bar.sync 	0;
	mov.b32 	%r2830, 0;
$L__BB0_804:
	setp.ne.s32 	%p1106, %r545, 64;
	mad.lo.s32 	%r417, %r2830, %r2, %r4;
	add.s32 	%r2262, %r9, %r417;
	mul.wide.s32 	%rd211, %r2262, 4;
	add.s64 	%rd212, %rd4, %rd211;
	ld.global.nc.f32 	%f5471, [%rd212];
	st.shared.f32 	[%r10], %f5471;
	@%p1106 bra 	$L__BB0_806;
	add.s32 	%r2263, %r413, %r417;
	mul.wide.s32 	%rd213, %r2263, 4;
	add.s64 	%rd214, %rd4, %rd213;
	ld.global.nc.f32 	%f5472, [%rd214];
	st.shared.f32 	[%r11+128], %f5472;
$L__BB0_806:
	setp.lt.s32 	%p1107, %r547, 1;
	bar.sync 	0;
	mov.b32 	%r2835, -8388608;
	@%p1107 bra 	$L__BB0_849;
	setp.eq.s32 	%p1108, %r545, 64;
	@%p1108 bra 	$L__BB0_828;
	setp.lt.u32 	%p1109, %r14, 3;
	mov.f32 	%f6938, 0fFF800000;
	mov.b32 	%r2832, 0;
	@%p1109 bra 	$L__BB0_819;
	mov.f32 	%f6938, 0fFF800000;
	mov.b32 	%r2831, 0;
$L__BB0_810:
	setp.ne.s32 	%p1110, %r1, 0;
	ld.shared.f32 	%f6939, [%r10];
	mad.lo.s32 	%r2267, %r2831, %r545, %r1;
	shl.b32 	%r2268, %r2267, 2;
	add.s32 	%r419, %r6, %r2268;
	ld.shared.f32 	%f5476, [%r419];
	fma.rn.f32 	%f5477, %f6939, %f5476, 0f00000000;
	mov.b32 	%r2269, %f5477;
	shfl.sync.down.b32	%r2270|%p1111, %r2269, 16, 31, -1;
	mov.b32 	%f5478, %r2270;
	add.f32 	%f5479, %f5477, %f5478;
	mov.b32 	%r2271, %f5479;
	shfl.sync.down.b32	%r2272|%p1112, %r2271, 8, 31, -1;
	mov.b32 	%f5480, %r2272;
	add.f32 	%f5481, %f5479, %f5480;
	mov.b32 	%r2273, %f5481;
	shfl.sync.down.b32	%r2274|%p1113, %r2273, 4, 31, -1;
	mov.b32 	%f5482, %r2274;
	add.f32 	%f5483, %f5481, %f5482;
	mov.b32 	%r2275, %f5483;
	shfl.sync.down.b32	%r2276|%p1114, %r2275, 2, 31, -1;
	mov.b32 	%f5484, %r2276;
	add.f32 	%f5485, %f5483, %f5484;
	mov.b32 	%r2277, %f5485;
	shfl.sync.down.b32	%r2278|%p1115, %r2277, 1, 31, -1;
	mov.b32 	%f5486, %r2278;
	add.f32 	%f1074, %f5485, %f5486;
	add.s32 	%r2279, %r2831, %r12;
	shl.b32 	%r2280, %r2279, 2;
	add.s32 	%r420, %r8, %r2280;
	@%p1110 bra 	$L__BB0_812;
	mul.f32 	%f5487, %f1378, %f1074;
	st.shared.f32 	[%r420], %f5487;
	max.f32 	%f6938, %f6938, %f5487;
	ld.shared.f32 	%f6939, [%r10];
$L__BB0_812:
	setp.ne.s32 	%p1116, %r1, 0;
	shl.b32 	%r421, %r545, 2;
	add.s32 	%r422, %r419, %r421;
	ld.shared.f32 	%f5488, [%r422];
	fma.rn.f32 	%f5489, %f6939, %f5488, 0f00000000;
	mov.b32 	%r2281, %f5489;
	shfl.sync.down.b32	%r2282|%p1117, %r2281, 16, 31, -1;
	mov.b32 	%f5490, %r2282;
	add.f32 	%f5491, %f5489, %f5490;
	mov.b32 	%r2283, %f5491;
	shfl.sync.down.b32	%r2284|%p1118, %r2283, 8, 31, -1;
	mov.b32 	%f5492, %r2284;
	add.f32 	%f5493, %f5491, %f5492;
	mov.b32 	%r2285, %f5493;
	shfl.sync.down.b32	%r2286|%p1119, %r2285, 4, 31, -1;
	mov.b32 	%f5494, %r2286;
	add.f32 	%f5495, %f5493, %f5494;
	mov.b32 	%r2287, %f5495;
	shfl.sync.down.b32	%r2288|%p1120, %r2287, 2, 31, -1;
	mov.b32 	%f5496, %r2288;
	add.f32 	%f5497, %f5495, %f5496;
	mov.b32 	%r2289, %f5497;
	shfl.sync.down.b32	%r2290|%p1121, %r2289, 1, 31, -1;
	mov.b32 	%f5498, %r2290;
	add.f32 	%f1079, %f5497, %f5498;
	@%p1116 bra 	$L__BB0_814;
	mul.f32 	%f5499, %f1378, %f1079;
	st.shared.f32 	[%r420+4], %f5499;
	max.f32 	%f6938, %f6938, %f5499;
	ld.shared.f32 	%f6939, [%r10];
$L__BB0_814:
	setp.ne.s32 	%p1122, %r1, 0;
	add.s32 	%r423, %r422, %r421;
	ld.shared.f32 	%f5500, [%r423];
	fma.rn.f32 	%f5501, %f6939, %f5500, 0f00000000;
	mov.b32 	%r2291, %f5501;
	shfl.sync.down.b32	%r2292|%p1123, %r2291, 16, 31, -1;
	mov.b32 	%f5502, %r2292;
	add.f32 	%f5503, %f5501, %f5502;
	mov.b32 	%r2293, %f5503;
	shfl.sync.down.b32	%r2294|%p1124, %r2293, 8, 31, -1;
	mov.b32 	%f5504, %r2294;
	add.f32 	%f5505, %f5503, %f5504;
	mov.b32 	%r2295, %f5505;
	shfl.sync.down.b32	%r2296|%p1125, %r2295, 4, 31, -1;
	mov.b32 	%f5506, %r2296;
	add.f32 	%f5507, %f5505, %f5506;
	mov.b32 	%r2297, %f5507;
	shfl.sync.down.b32	%r2298|%p1126, %r2297, 2, 31, -1;
	mov.b32 	%f5508, %r2298;
	add.f32 	%f5509, %f5507, %f5508;
	mov.b32 	%r2299, %f5509;
	shfl.sync.down.b32	%r2300|%p1127, %r2299, 1, 31, -1;
	mov.b32 	%f5510, %r2300;
	add.f32 	%f1084, %f5509, %f5510;
	@%p1122 bra 	$L__BB0_816;
	mul.f32 	%f5511, %f1378, %f1084;
	st.shared.f32 	[%r420+8], %f5511;
	max.f32 	%f6938, %f6938, %f5511;
	ld.shared.f32 	%f6939, [%r10];
$L__BB0_816:
	setp.ne.s32 	%p1128, %r1, 0;
	add.s32 	%r2301, %r423, %r421;
	ld.shared.f32 	%f5512, [%r2301];
	fma.rn.f32 	%f5513, %f6939, %f5512, 0f00000000;
	mov.b32 	%r2302, %f5513;
	shfl.sync.down.b32	%r2303|%p1129, %r2302, 16, 31, -1;
	mov.b32 	%f5514, %r2303;
	add.f32 	%f5515, %f5513, %f5514;
	mov.b32 	%r2304, %f5515;
	shfl.sync.down.b32	%r2305|%p1130, %r2304, 8, 31, -1;
	mov.b32 	%f5516, %r2305;
	add.f32 	%f5517, %f5515, %f5516;
	mov.b32 	%r2306, %f5517;
	shfl.sync.down.b32	%r2307|%p1131, %r2306, 4, 31, -1;
	mov.b32 	%f5518, %r2307;
	add.f32 	%f5519, %f5517, %f5518;
	mov.b32 	%r2308, %f5519;
	shfl.sync.down.b32	%r2309|%p1132, %r2308, 2, 31, -1;
	mov.b32 	%f5520, %r2309;
	add.f32 	%f5521, %f5519, %f5520;
	mov.b32 	%r2310, %f5521;
	shfl.sync.down.b32	%r2311|%p1133, %r2310, 1, 31, -1;
	mov.b32 	%f5522, %r2311;
	add.f32 	%f1089, %f5521, %f5522;
	@%p1128 bra 	$L__BB0_818;
	mul.f32 	%f5523, %f1378, %f1089;
	st.shared.f32 	[%r420+12], %f5523;
	max.f32 	%f6938, %f6938, %f5523;
$L__BB0_818:
	add.s32 	%r2831, %r2831, 4;
	setp.ne.s32 	%p1134, %r2831, %r16;
	mov.u32 	%r2832, %r16;
	@%p1134 bra 	$L__BB0_810;
$L__BB0_819:
	setp.eq.s32 	%p1135, %r15, 0;
	@%p1135 bra 	$L__BB0_848;
	setp.ne.s32 	%p1136, %r1, 0;
	ld.shared.f32 	%f5524, [%r10];
	mad.lo.s32 	%r2312, %r2832, %r545, %r1;
	shl.b32 	%r2313, %r2312, 2;
	add.s32 	%r426, %r6, %r2313;
	ld.shared.f32 	%f5525, [%r426];
	fma.rn.f32 	%f5526, %f5524, %f5525, 0f00000000;
	mov.b32 	%r2314, %f5526;
	shfl.sync.down.b32	%r2315|%p1137, %r2314, 16, 31, -1;
	mov.b32 	%f5527, %r2315;
	add.f32 	%f5528, %f5526, %f5527;
	mov.b32 	%r2316, %f5528;
	shfl.sync.down.b32	%r2317|%p1138, %r2316, 8, 31, -1;
	mov.b32 	%f5529, %r2317;
	add.f32 	%f5530, %f5528, %f5529;
	mov.b32 	%r2318, %f5530;
	shfl.sync.down.b32	%r2319|%p1139, %r2318, 4, 31, -1;
	mov.b32 	%f5531, %r2319;
	add.f32 	%f5532, %f5530, %f5531;
	mov.b32 	%r2320, %f5532;
	shfl.sync.down.b32	%r2321|%p1140, %r2320, 2, 31, -1;
	mov.b32 	%f5533, %r2321;
	add.f32 	%f5534, %f5532, %f5533;
	mov.b32 	%r2322, %f5534;
	shfl.sync.down.b32	%r2323|%p1141, %r2322, 1, 31, -1;
	mov.b32 	%f5535, %r2323;
	add.f32 	%f1094, %f5534, %f5535;
	add.s32 	%r2324, %r2832, %r12;
	shl.b32 	%r2325, %r2324, 2;
	add.s32 	%r427, %r8, %r2325;
	@%p1136 bra 	$L__BB0_822;
	mul.f32 	%f5536, %f1378, %f1094;
	st.shared.f32 	[%r427], %f5536;
	max.f32 	%f6938, %f6938, %f5536;
$L__BB0_822:
	setp.eq.s32 	%p1142, %r15, 1;
	@%p1142 bra 	$L__BB0_848;
	setp.ne.s32 	%p1143, %r1, 0;
	ld.shared.f32 	%f5537, [%r10];
	shl.b32 	%r428, %r545, 2;
	add.s32 	%r429, %r426, %r428;
	ld.shared.f32 	%f5538, [%r429];
	fma.rn.f32 	%f5539, %f5537, %f5538, 0f00000000;
	mov.b32 	%r2326, %f5539;
	shfl.sync.down.b32	%r2327|%p1144, %r2326, 16, 31, -1;
	mov.b32 	%f5540, %r2327;
	add.f32 	%f5541, %f5539, %f5540;
	mov.b32 	%r2328, %f5541;
	shfl.sync.down.b32	%r2329|%p1145, %r2328, 8, 31, -1;
	mov.b32 	%f5542, %r2329;
	add.f32 	%f5543, %f5541, %f5542;
	mov.b32 	%r2330, %f5543;
	shfl.sync.down.b32	%r2331|%p1146, %r2330, 4, 31, -1;
	mov.b32 	%f5544, %r2331;
	add.f32 	%f5545, %f5543, %f5544;
	mov.b32 	%r2332, %f5545;
	shfl.sync.down.b32	%r2333|%p1147, %r2332, 2, 31, -1;
	mov.b32 	%f5546, %r2333;
	add.f32 	%f5547, %f5545, %f5546;
	mov.b32 	%r2334, %f5547;
	shfl.sync.down.b32	%r2335|%p1148, %r2334, 1, 31, -1;
	mov.b32 	%f5548, %r2335;
	add.f32 	%f1097, %f5547, %f5548;
	@%p1143 bra 	$L__BB0_825;
	mul.f32 	%f5549, %f1378, %f1097;
	st.shared.f32 	[%r427+4], %f5549;
	max.f32 	%f6938, %f6938, %f5549;
$L__BB0_825:
	setp.eq.s32 	%p1149, %r15, 2;
	@%p1149 bra 	$L__BB0_848;
	setp.ne.s32 	%p1150, %r1, 0;
	ld.shared.f32 	%f5550, [%r10];
	add.s32 	%r2336, %r429, %r428;
	ld.shared.f32 	%f5551, [%r2336];
	fma.rn.f32 	%f5552, %f5550, %f5551, 0f00000000;
	mov.b32 	%r2337, %f5552;
	shfl.sync.down.b32	%r2338|%p1151, %r2337, 16, 31, -1;
	mov.b32 	%f5553, %r2338;
	add.f32 	%f5554, %f5552, %f5553;
	mov.b32 	%r2339, %f5554;
	shfl.sync.down.b32	%r2340|%p1152, %r2339, 8, 31, -1;
	mov.b32 	%f5555, %r2340;
	add.f32 	%f5556, %f5554, %f5555;
	mov.b32 	%r2341, %f5556;
	shfl.sync.down.b32	%r2342|%p1153, %r2341, 4, 31, -1;
	mov.b32 	%f5557, %r2342;
	add.f32 	%f5558, %f5556, %f5557;
	mov.b32 	%r2343, %f5558;
	shfl.sync.down.b32	%r2344|%p1154, %r2343, 2, 31, -1;
	mov.b32 	%f5559, %r2344;
	add.f32 	%f5560, %f5558, %f5559;
	mov.b32 	%r2345, %f5560;
	shfl.sync.down.b32	%r2346|%p1155, %r2345, 1, 31, -1;
	mov.b32 	%f5561, %r2346;
	add.f32 	%f1100, %f5560, %f5561;
	@%p1150 bra 	$L__BB0_848;
	mul.f32 	%f5562, %f1378, %f1100;
	st.shared.f32 	[%r427+8], %f5562;
	max.f32 	%f6938, %f6938, %f5562;
	bra.uni 	$L__BB0_848;
$L__BB0_828:
	setp.lt.u32 	%p1156, %r14, 3;
	mov.f32 	%f6938, 0fFF800000;
	mov.b32 	%r2834, 0;
	@%p1156 bra 	$L__BB0_839;
	mov.f32 	%f6938, 0fFF800000;
	mov.b32 	%r2833, 0;
$L__BB0_830:
	setp.ne.s32 	%p1157, %r1, 0;
	ld.shared.f32 	%f6953, [%r10];
	shl.b32 	%r2349, %r2833, 6;
	add.s32 	%r2350, %r2349, %r1;
	shl.b32 	%r2351, %r2350, 2;
	add.s32 	%r431, %r6, %r2351;
	ld.shared.f32 	%f5566, [%r431];
	fma.rn.f32 	%f5567, %f6953, %f5566, 0f00000000;
	ld.shared.f32 	%f6952, [%r11+128];
	ld.shared.f32 	%f5568, [%r431+128];
	fma.rn.f32 	%f5569, %f6952, %f5568, %f5567;
	mov.b32 	%r2352, %f5569;
	shfl.sync.down.b32	%r2353|%p1158, %r2352, 16, 31, -1;
	mov.b32 	%f5570, %r2353;
	add.f32 	%f5571, %f5569, %f5570;
	mov.b32 	%r2354, %f5571;
	shfl.sync.down.b32	%r2355|%p1159, %r2354, 8, 31, -1;
	mov.b32 	%f5572, %r2355;
	add.f32 	%f5573, %f5571, %f5572;
	mov.b32 	%r2356, %f5573;
	shfl.sync.down.b32	%r2357|%p1160, %r2356, 4, 31, -1;
	mov.b32 	%f5574, %r2357;
	add.f32 	%f5575, %f5573, %f5574;
	mov.b32 	%r2358, %f5575;
	shfl.sync.down.b32	%r2359|%p1161, %r2358, 2, 31, -1;
	mov.b32 	%f5576, %r2359;
	add.f32 	%f5577, %f5575, %f5576;
	mov.b32 	%r2360, %f5577;
	shfl.sync.down.b32	%r2361|%p1162, %r2360, 1, 31, -1;
	mov.b32 	%f5578, %r2361;
	add.f32 	%f1105, %f5577, %f5578;
	add.s32 	%r2362, %r2833, %r12;
	shl.b32 	%r2363, %r2362, 2;
	add.s32 	%r432, %r8, %r2363;
	@%p1157 bra 	$L__BB0_832;
	mul.f32 	%f5579, %f1378, %f1105;
	st.shared.f32 	[%r432], %f5579;
	max.f32 	%f6938, %f6938, %f5579;
	ld.shared.f32 	%f6953, [%r10];
	ld.shared.f32 	%f6952, [%r11+128];
$L__BB0_832:
	setp.ne.s32 	%p1163, %r1, 0;
	ld.shared.f32 	%f5580, [%r431+256];
	fma.rn.f32 	%f5581, %f6953, %f5580, 0f00000000;
	ld.shared.f32 	%f5582, [%r431+384];
	fma.rn.f32 	%f5583, %f6952, %f5582, %f5581;
	mov.b32 	%r2364, %f5583;
	shfl.sync.down.b32	%r2365|%p1164, %r2364, 16, 31, -1;
	mov.b32 	%f5584, %r2365;
	add.f32 	%f5585, %f5583, %f5584;
	mov.b32 	%r2366, %f5585;
	shfl.sync.down.b32	%r2367|%p1165, %r2366, 8, 31, -1;
	mov.b32 	%f5586, %r2367;
	add.f32 	%f5587, %f5585, %f5586;
	mov.b32 	%r2368, %f5587;
	shfl.sync.down.b32	%r2369|%p1166, %r2368, 4, 31, -1;
	mov.b32 	%f5588, %r2369;
	add.f32 	%f5589, %f5587, %f5588;
	mov.b32 	%r2370, %f5589;
	shfl.sync.down.b32	%r2371|%p1167, %r2370, 2, 31, -1;
	mov.b32 	%f5590, %r2371;
	add.f32 	%f5591, %f5589, %f5590;
	mov.b32 	%r2372, %f5591;
	shfl.sync.down.b32	%r2373|%p1168, %r2372, 1, 31, -1;
	mov.b32 	%f5592, %r2373;
	add.f32 	%f1112, %f5591, %f5592;
	@%p1163 bra 	$L__BB0_834;
	mul.f32 	%f5593, %f1378, %f1112;
	st.shared.f32 	[%r432+4], %f5593;
	max.f32 	%f6938, %f6938, %f5593;
	ld.shared.f32 	%f6953, [%r10];
	ld.shared.f32 	%f6952, [%r11+128];
$L__BB0_834:
	setp.ne.s32 	%p1169, %r1, 0;
	ld.shared.f32 	%f5594, [%r431+512];
	fma.rn.f32 	%f5595, %f6953, %f5594, 0f00000000;
	ld.shared.f32 	%f5596, [%r431+640];
	fma.rn.f32 	%f5597, %f6952, %f5596, %f5595;
	mov.b32 	%r2374, %f5597;
	shfl.sync.down.b32	%r2375|%p1170, %r2374, 16, 31, -1;
	mov.b32 	%f5598, %r2375;
	add.f32 	%f5599, %f5597, %f5598;
	mov.b32 	%r2376, %f5599;
	shfl.sync.down.b32	%r2377|%p1171, %r2376, 8, 31, -1;
	mov.b32 	%f5600, %r2377;
	add.f32 	%f5601, %f5599, %f5600;
	mov.b32 	%r2378, %f5601;
	shfl.sync.down.b32	%r2379|%p1172, %r2378, 4, 31, -1;
	mov.b32 	%f5602, %r2379;
	add.f32 	%f5603, %f5601, %f5602;
	mov.b32 	%r2380, %f5603;
	shfl.sync.down.b32	%r2381|%p1173, %r2380, 2, 31, -1;
	mov.b32 	%f5604, %r2381;
	add.f32 	%f5605, %f5603, %f5604;
	mov.b32 	%r2382, %f5605;
	shfl.sync.down.b32	%r2383|%p1174, %r2382, 1, 31, -1;
	mov.b32 	%f5606, %r2383;
	add.f32 	%f1119, %f5605, %f5606;
	@%p1169 bra 	$L__BB0_836;
	mul.f32 	%f5607, %f1378, %f1119;
	st.shared.f32 	[%r432+8], %f5607;
	max.f32 	%f6938, %f6938, %f5607;
	ld.shared.f32 	%f6953, [%r10];
	ld.shared.f32 	%f6952, [%r11+128];
$L__BB0_836:
	setp.ne.s32 	%p1175, %r1, 0;
	ld.shared.f32 	%f5608, [%r431+768];
	fma.rn.f32 	%f5609, %f6953, %f5608, 0f00000000;
	ld.shared.f32 	%f5610, [%r431+896];
	fma.rn.f32 	%f5611, %f6952, %f5610, %f5609;
	mov.b32 	%r2384, %f5611;
	shfl.sync.down.b32	%r2385|%p1176, %r2384, 16, 31, -1;
	mov.b32 	%f5612, %r2385;
	add.f32 	%f5613, %f5611, %f5612;
	mov.b32 	%r2386, %f5613;
	shfl.sync.down.b32	%r2387|%p1177, %r2386, 8, 31, -1;
	mov.b32 	%f5614, %r2387;
	add.f32 	%f5615, %f5613, %f5614;
	mov.b32 	%r2388, %f5615;
	shfl.sync.down.b32	%r2389|%p1178, %r2388, 4, 31, -1;
	mov.b32 	%f5616, %r2389;
	add.f32 	%f5617, %f5615, %f5616;
	mov.b32 	%r2390, %f5617;
	shfl.sync.down.b32	%r2391|%p1179, %r2390, 2, 31, -1;
	mov.b32 	%f5618, %r2391;
	add.f32 	%f5619, %f5617, %f5618;
	mov.b32 	%r2392, %f5619;
	shfl.sync.down.b32	%r2393|%p1180, %r2392, 1, 31, -1;
	mov.b32 	%f5620, %r2393;
	add.f32 	%f1126, %f5619, %f5620;
	@%p1175 bra 	$L__BB0_838;
	mul.f32 	%f5621, %f1378, %f1126;
	st.shared.f32 	[%r432+12], %f5621;
	max.f32 	%f6938, %f6938, %f5621;
$L__BB0_838:
	add.s32 	%r2833, %r2833, 4;
	setp.ne.s32 	%p1181, %r2833, %r16;
	mov.u32 	%r2834, %r16;
	@%p1181 bra 	$L__BB0_830;
$L__BB0_839:
	setp.eq.s32 	%p1182, %r15, 0;
	@%p1182 bra 	$L__BB0_848;
	setp.ne.s32 	%p1183, %r1, 0;
	ld.shared.f32 	%f5622, [%r10];
	shl.b32 	%r2394, %r2834, 6;
	add.s32 	%r2395, %r2394, %r1;
	shl.b32 	%r2396, %r2395, 2;
	add.s32 	%r435, %r6, %r2396;
	ld.shared.f32 	%f5623, [%r435];
	fma.rn.f32 	%f5624, %f5622, %f5623, 0f00000000;
	ld.shared.f32 	%f5625, [%r11+128];
	ld.shared.f32 	%f5626, [%r435+128];
	fma.rn.f32 	%f5627, %f5625, %f5626, %f5624;
	mov.b32 	%r2397, %f5627;
	shfl.sync.down.b32	%r2398|%p1184, %r2397, 16, 31, -1;
	mov.b32 	%f5628, %r2398;
	add.f32 	%f5629, %f5627, %f5628;
	mov.b32 	%r2399, %f5629;
	shfl.sync.down.b32	%r2400|%p1185, %r2399, 8, 31, -1;
	mov.b32 	%f5630, %r2400;
	add.f32 	%f5631, %f5629, %f5630;
	mov.b32 	%r2401, %f5631;
	shfl.sync.down.b32	%r2402|%p1186, %r2401, 4, 31, -1;
	mov.b32 	%f5632, %r2402;
	add.f32 	%f5633, %f5631, %f5632;
	mov.b32 	%r2403, %f5633;
	shfl.sync.down.b32	%r2404|%p1187, %r2403, 2, 31, -1;
	mov.b32 	%f5634, %r2404;
	add.f32 	%f5635, %f5633, %f5634;
	mov.b32 	%r2405, %f5635;
	shfl.sync.down.b32	%r2406|%p1188, %r2405, 1, 31, -1;
	mov.b32 	%f5636, %r2406;
	add.f32 	%f1131, %f5635, %f5636;
	add.s32 	%r2407, %r2834, %r12;
	shl.b32 	%r2408, %r2407, 2;
	add.s32 	%r436, %r8, %r2408;
	@%p1183 bra 	$L__BB0_842;
	mul.f32 	%f5637, %f1378, %f1131;
	st.shared.f32 	[%r436], %f5637;
	max.f32 	%f6938, %f6938, %f5637;
$L__BB0_842:
	setp.eq.s32 	%p1189, %r15, 1;
	@%p1189 bra 	$L__BB0_848;
	setp.ne.s32 	%p1190, %r1, 0;
	ld.shared.f32 	%f5638, [%r10];
	ld.shared.f32 	%f5639, [%r435+256];
	fma.rn.f32 	%f5640, %f5638, %f5639, 0f00000000;
	ld.shared.f32 	%f5641, [%r11+128];
	ld.shared.f32 	%f5642, [%r435+384];
	fma.rn.f32 	%f5643, %f5641, %f5642, %f5640;
	mov.b32 	%r2409, %f5643;
	shfl.sync.down.b32	%r2410|%p1191, %r2409, 16, 31, -1;
	mov.b32 	%f5644, %r2410;
	add.f32 	%f5645, %f5643, %f5644;
	mov.b32 	%r2411, %f5645;
	shfl.sync.down.b32	%r2412|%p1192, %r2411, 8, 31, -1;
	mov.b32 	%f5646, %r2412;
	add.f32 	%f5647, %f5645, %f5646;
	mov.b32 	%r2413, %f5647;
	shfl.sync.down.b32	%r2414|%p1193, %r2413, 4, 31, -1;
	mov.b32 	%f5648, %r2414;
	add.f32 	%f5649, %f5647, %f5648;
	mov.b32 	%r2415, %f5649;
	shfl.sync.down.b32	%r2416|%p1194, %r2415, 2, 31, -1;
	mov.b32 	%f5650, %r2416;
	add.f32 	%f5651, %f5649, %f5650;
	mov.b32 	%r2417, %f5651;
	shfl.sync.down.b32	%r2418|%p1195, %r2417, 1, 31, -1;
	mov.b32 	%f5652, %r2418;
	add.f32 	%f1134, %f5651, %f5652;
	@%p1190 bra 	$L__BB0_845;
	mul.f32 	%f5653, %f1378, %f1134;
	st.shared.f32 	[%r436+4], %f5653;
	max.f32 	%f6938, %f6938, %f5653;
$L__BB0_845:
	setp.eq.s32 	%p1196, %r15, 2;
	@%p1196 bra 	$L__BB0_848;
	setp.ne.s32 	%p1197, %r1, 0;
	ld.shared.f32 	%f5654, [%r10];
	ld.shared.f32 	%f5655, [%r435+512];
	fma.rn.f32 	%f5656, %f5654, %f5655, 0f00000000;
	ld.shared.f32 	%f5657, [%r11+128];
	ld.shared.f32 	%f5658, [%r435+640];
	fma.rn.f32 	%f5659, %f5657, %f5658, %f5656;
	mov.b32 	%r2419, %f5659;
	shfl.sync.down.b32	%r2420|%p1198, %r2419, 16, 31, -1;
	mov.b32 	%f5660, %r2420;
	add.f32 	%f5661, %f5659, %f5660;
	mov.b32 	%r2421, %f5661;
	shfl.sync.down.b32	%r2422|%p1199, %r2421, 8, 31, -1;
	mov.b32 	%f5662, %r2422;
	add.f32 	%f5663, %f5661, %f5662;
	mov.b32 	%r2423, %f5663;
	shfl.sync.down.b32	%r2424|%p1200, %r2423, 4, 31, -1;
	mov.b32 	%f5664, %r2424;
	add.f32 	%f5665, %f5663, %f5664;
	mov.b32 	%r2425, %f5665;
	shfl.sync.down.b32	%r2426|%p1201, %r2425, 2, 31, -1;
	mov.b32 	%f5666, %r2426;
	add.f32 	%f5667, %f5665, %f5666;
	mov.b32 	%r2427, %f5667;
	shfl.sync.down.b32	%r2428|%p1202, %r2427, 1, 31, -1;
	mov.b32 	%f5668, %r2428;
	add.f32 	%f1137, %f5667, %f5668;
	@%p1197 bra 	$L__BB0_848;
	mul.f32 	%f5669, %f1378, %f1137;
	st.shared.f32 	[%r436+8], %f5669;
	max.f32 	%f6938, %f6938, %f5669;
$L__BB0_848:
	mov.b32 	%r2835, %f6938;
$L__BB0_849:
	shfl.sync.idx.b32	%r2430|%p1203, %r2835, 0, 31, -1;
	mov.b32 	%f1140, %r2430;
	mov.b32 	%r2838, 0;
	@%p105 bra 	$L__BB0_870;
	setp.lt.u32 	%p1205, %r14, 15;
	mov.f32 	%f6967, 0f00000000;
	mov.b32 	%r2837, 0;
	@%p1205 bra 	$L__BB0_853;
	mov.f32 	%f6967, 0f00000000;
	mov.b32 	%r2836, 0;
$L__BB0_852:
	.pragma "nounroll";
	add.s32 	%r2433, %r2836, %r12;
	shl.b32 	%r2434, %r2433, 2;
	add.s32 	%r2435, %r8, %r2434;
	ld.shared.f32 	%f5673, [%r2435];
	sub.f32 	%f5674, %f5673, %f1140;
	mul.f32 	%f5675, %f5674, 0f3FB8AA3B;
	ex2.approx.f32 	%f5676, %f5675;
	st.shared.f32 	[%r2435], %f5676;
	add.f32 	%f5677, %f6967, %f5676;
	ld.shared.f32 	%f5678, [%r2435+4];
	sub.f32 	%f5679, %f5678, %f1140;
	mul.f32 	%f5680, %f5679, 0f3FB8AA3B;
	ex2.approx.f32 	%f5681, %f5680;
	st.shared.f32 	[%r2435+4], %f5681;
	add.f32 	%f5682, %f5677, %f5681;
	ld.shared.f32 	%f5683, [%r2435+8];
	sub.f32 	%f5684, %f5683, %f1140;
	mul.f32 	%f5685, %f5684, 0f3FB8AA3B;
	ex2.approx.f32 	%f5686, %f5685;
	st.shared.f32 	[%r2435+8], %f5686;
	add.f32 	%f5687, %f5682, %f5686;
	ld.shared.f32 	%f5688, [%r2435+12];
	sub.f32 	%f5689, %f5688, %f1140;
	mul.f32 	%f5690, %f5689, 0f3FB8AA3B;
	ex2.approx.f32 	%f5691, %f5690;
	st.shared.f32 	[%r2435+12], %f5691;
	add.f32 	%f5692, %f5687, %f5691;
	ld.shared.f32 	%f5693, [%r2435+16];
	sub.f32 	%f5694, %f5693, %f1140;
	mul.f32 	%f5695, %f5694, 0f3FB8AA3B;
	ex2.approx.f32 	%f5696, %f5695;
	st.shared.f32 	[%r2435+16], %f5696;
	add.f32 	%f5697, %f5692, %f5696;
	ld.shared.f32 	%f5698, [%r2435+20];
	sub.f32 	%f5699, %f5698, %f1140;
	mul.f32 	%f5700, %f5699, 0f3FB8AA3B;
	ex2.approx.f32 	%f5701, %f5700;
	st.shared.f32 	[%r2435+20], %f5701;
	add.f32 	%f5702, %f5697, %f5701;
	ld.shared.f32 	%f5703, [%r2435+24];
	sub.f32 	%f5704, %f5703, %f1140;
	mul.f32 	%f5705, %f5704, 0f3FB8AA3B;
	ex2.approx.f32 	%f5706, %f5705;
	st.shared.f32 	[%r2435+24], %f5706;
	add.f32 	%f5707, %f5702, %f5706;
	ld.shared.f32 	%f5708, [%r2435+28];
	sub.f32 	%f5709, %f5708, %f1140;
	mul.f32 	%f5710, %f5709, 0f3FB8AA3B;
	ex2.approx.f32 	%f5711, %f5710;
	st.shared.f32 	[%r2435+28], %f5711;
	add.f32 	%f5712, %f5707, %f5711;
	ld.shared.f32 	%f5713, [%r2435+32];
	sub.f32 	%f5714, %f5713, %f1140;
	mul.f32 	%f5715, %f5714, 0f3FB8AA3B;
	ex2.approx.f32 	%f5716, %f5715;
	st.shared.f32 	[%r2435+32], %f5716;
	add.f32 	%f5717, %f5712, %f5716;
	ld.shared.f32 	%f5718, [%r2435+36];
	sub.f32 	%f5719, %f5718, %f1140;
	mul.f32 	%f5720, %f5719, 0f3FB8AA3B;
	ex2.approx.f32 	%f5721, %f5720;
	st.shared.f32 	[%r2435+36], %f5721;
	add.f32 	%f5722, %f5717, %f5721;
	ld.shared.f32 	%f5723, [%r2435+40];
	sub.f32 	%f5724, %f5723, %f1140;
	mul.f32 	%f5725, %f5724, 0f3FB8AA3B;
	ex2.approx.f32 	%f5726, %f5725;
	st.shared.f32 	[%r2435+40], %f5726;
	add.f32 	%f5727, %f5722, %f5726;
	ld.shared.f32 	%f5728, [%r2435+44];
	sub.f32 	%f5729, %f5728, %f1140;
	mul.f32 	%f5730, %f5729, 0f3FB8AA3B;
	ex2.approx.f32 	%f5731, %f5730;
	st.shared.f32 	[%r2435+44], %f5731;
	add.f32 	%f5732, %f5727, %f5731;
	ld.shared.f32 	%f5733, [%r2435+48];
	sub.f32 	%f5734, %f5733, %f1140;
	mul.f32 	%f5735, %f5734, 0f3FB8AA3B;
	ex2.approx.f32 	%f5736, %f5735;
	st.shared.f32 	[%r2435+48], %f5736;
	add.f32 	%f5737, %f5732, %f5736;
	ld.shared.f32 	%f5738, [%r2435+52];
	sub.f32 	%f5739, %f5738, %f1140;
	mul.f32 	%f5740, %f5739, 0f3FB8AA3B;
	ex2.approx.f32 	%f5741, %f5740;
	st.shared.f32 	[%r2435+52], %f5741;
	add.f32 	%f5742, %f5737, %f5741;
	ld.shared.f32 	%f5743, [%r2435+56];
	sub.f32 	%f5744, %f5743, %f1140;
	mul.f32 	%f5745, %f5744, 0f3FB8AA3B;
	ex2.approx.f32 	%f5746, %f5745;
	st.shared.f32 	[%r2435+56], %f5746;
	add.f32 	%f5747, %f5742, %f5746;
	ld.shared.f32 	%f5748, [%r2435+60];
	sub.f32 	%f5749, %f5748, %f1140;
	mul.f32 	%f5750, %f5749, 0f3FB8AA3B;
	ex2.approx.f32 	%f5751, %f5750;
	st.shared.f32 	[%r2435+60], %f5751;
	add.f32 	%f6967, %f5747, %f5751;
	add.s32 	%r2836, %r2836, 16;
	setp.ne.s32 	%p1206, %r2836, %r18;
	mov.u32 	%r2837, %r18;
	@%p1206 bra 	$L__BB0_852;
$L__BB0_853:
	setp.eq.s32 	%p1207, %r17, 0;
	@%p1207 bra 	$L__BB0_869;
	setp.eq.s32 	%p1208, %r17, 1;
	add.s32 	%r2436, %r2837, %r12;
	shl.b32 	%r2437, %r2436, 2;
	add.s32 	%r442, %r8, %r2437;
	ld.shared.f32 	%f5752, [%r442];
	sub.f32 	%f5753, %f5752, %f1140;
	mul.f32 	%f5754, %f5753, 0f3FB8AA3B;
	ex2.approx.f32 	%f5755, %f5754;
	st.shared.f32 	[%r442], %f5755;
	add.f32 	%f6967, %f6967, %f5755;
	@%p1208 bra 	$L__BB0_869;
	setp.eq.s32 	%p1209, %r17, 2;
	ld.shared.f32 	%f5756, [%r442+4];
	sub.f32 	%f5757, %f5756, %f1140;
	mul.f32 	%f5758, %f5757, 0f3FB8AA3B;
	ex2.approx.f32 	%f5759, %f5758;
	st.shared.f32 	[%r442+4], %f5759;
	add.f32 	%f6967, %f6967, %f5759;
	@%p1209 bra 	$L__BB0_869;
	setp.eq.s32 	%p1210, %r17, 3;
	ld.shared.f32 	%f5760, [%r442+8];
	sub.f32 	%f5761, %f5760, %f1140;
	mul.f32 	%f5762, %f5761, 0f3FB8AA3B;
	ex2.approx.f32 	%f5763, %f5762;
	st.shared.f32 	[%r442+8], %f5763;
	add.f32 	%f6967, %f6967, %f5763;
	@%p1210 bra 	$L__BB0_869;
	setp.eq.s32 	%p1211, %r17, 4;
	ld.shared.f32 	%f5764, [%r442+12];
	sub.f32 	%f5765, %f5764, %f1140;
	mul.f32 	%f5766, %f5765, 0f3FB8AA3B;
	ex2.approx.f32 	%f5767, %f5766;
	st.shared.f32 	[%r442+12], %f5767;
	add.f32 	%f6967, %f6967, %f5767;
	@%p1211 bra 	$L__BB0_869;
	setp.eq.s32 	%p1212, %r17, 5;
	ld.shared.f32 	%f5768, [%r442+16];
	sub.f32 	%f5769, %f5768, %f1140;
	mul.f32 	%f5770, %f5769, 0f3FB8AA3B;
	ex2.approx.f32 	%f5771, %f5770;
	st.shared.f32 	[%r442+16], %f5771;
	add.f32 	%f6967, %f6967, %f5771;
	@%p1212 bra 	$L__BB0_869;
	setp.eq.s32 	%p1213, %r17, 6;
	ld.shared.f32 	%f5772, [%r442+20];
	sub.f32 	%f5773, %f5772, %f1140;
	mul.f32 	%f5774, %f5773, 0f3FB8AA3B;
	ex2.approx.f32 	%f5775, %f5774;
	st.shared.f32 	[%r442+20], %f5775;
	add.f32 	%f6967, %f6967, %f5775;
	@%p1213 bra 	$L__BB0_869;
	setp.eq.s32 	%p1214, %r17, 7;
	ld.shared.f32 	%f5776, [%r442+24];
	sub.f32 	%f5777, %f5776, %f1140;
	mul.f32 	%f5778, %f5777, 0f3FB8AA3B;
	ex2.approx.f32 	%f5779, %f5778;
	st.shared.f32 	[%r442+24], %f5779;
	add.f32 	%f6967, %f6967, %f5779;
	@%p1214 bra 	$L__BB0_869;
	setp.eq.s32 	%p1215, %r17, 8;
	ld.shared.f32 	%f5780, [%r442+28];
	sub.f32 	%f5781, %f5780, %f1140;
	mul.f32 	%f5782, %f5781, 0f3FB8AA3B;
	ex2.approx.f32 	%f5783, %f5782;
	st.shared.f32 	[%r442+28], %f5783;
	add.f32 	%f6967, %f6967, %f5783;
	@%p1215 bra 	$L__BB0_869;
	setp.eq.s32 	%p1216, %r17, 9;
	ld.shared.f32 	%f5784, [%r442+32];
	sub.f32 	%f5785, %f5784, %f1140;
	mul.f32 	%f5786, %f5785, 0f3FB8AA3B;
	ex2.approx.f32 	%f5787, %f5786;
	st.shared.f32 	[%r442+32], %f5787;
	add.f32 	%f6967, %f6967, %f5787;
	@%p1216 bra 	$L__BB0_869;
	setp.eq.s32 	%p1217, %r17, 10;
	ld.shared.f32 	%f5788, [%r442+36];
	sub.f32 	%f5789, %f5788, %f1140;
	mul.f32 	%f5790, %f5789, 0f3FB8AA3B;
	ex2.approx.f32 	%f5791, %f5790;
	st.shared.f32 	[%r442+36], %f5791;
	add.f32 	%f6967, %f6967, %f5791;
	@%p1217 bra 	$L__BB0_869;
	setp.eq.s32 	%p1218, %r17, 11;
	ld.shared.f32 	%f5792, [%r442+40];
	sub.f32 	%f5793, %f5792, %f1140;
	mul.f32 	%f5794, %f5793, 0f3FB8AA3B;
	ex2.approx.f32 	%f5795, %f5794;
	st.shared.f32 	[%r442+40], %f5795;
	add.f32 	%f6967, %f6967, %f5795;
	@%p1218 bra 	$L__BB0_869;
	setp.eq.s32 	%p1219, %r17, 12;
	ld.shared.f32 	%f5796, [%r442+44];
	sub.f32 	%f5797, %f5796, %f1140;
	mul.f32 	%f5798, %f5797, 0f3FB8AA3B;
	ex2.approx.f32 	%f5799, %f5798;
	st.shared.f32 	[%r442+44], %f5799;
	add.f32 	%f6967, %f6967, %f5799;
	@%p1219 bra 	$L__BB0_869;
	setp.eq.s32 	%p1220, %r17, 13;
	ld.shared.f32 	%f5800, [%r442+48];
	sub.f32 	%f5801, %f5800, %f1140;
	mul.f32 	%f5802, %f5801, 0f3FB8AA3B;
	ex2.approx.f32 	%f5803, %f5802;
	st.shared.f32 	[%r442+48], %f5803;
	add.f32 	%f6967, %f6967, %f5803;
	@%p1220 bra 	$L__BB0_869;
	setp.eq.s32 	%p1221, %r17, 14;
	ld.shared.f32 	%f5804, [%r442+52];
	sub.f32 	%f5805, %f5804, %f1140;
	mul.f32 	%f5806, %f5805, 0f3FB8AA3B;
	ex2.approx.f32 	%f5807, %f5806;
	st.shared.f32 	[%r442+52], %f5807;
	add.f32 	%f6967, %f6967, %f5807;
	@%p1221 bra 	$L__BB0_869;
	ld.shared.f32 	%f5808, [%r442+56];
	sub.f32 	%f5809, %f5808, %f1140;
	mul.f32 	%f5810, %f5809, 0f3FB8AA3B;
	ex2.approx.f32 	%f5811, %f5810;
	st.shared.f32 	[%r442+56], %f5811;
	add.f32 	%f6967, %f6967, %f5811;
$L__BB0_869:
	mov.b32 	%r2838, %f6967;
$L__BB0_870:
	setp.lt.s32 	%p1222, %r547, 1;
	shfl.sync.idx.b32	%r445|%p1223, %r2838, 0, 31, -1;
	mov.f32 	%f6977, 0f00000000;
	mov.f32 	%f6978, %f6977;
	@%p1222 bra 	$L__BB0_910;
	setp.eq.s32 	%p1224, %r545, 64;
	@%p1224 bra 	$L__BB0_891;
	setp.lt.u32 	%p1225, %r14, 15;
	mov.f32 	%f6977, 0f00000000;
	mov.b32 	%r2840, 0;
	@%p1225 bra 	$L__BB0_875;
	mov.f32 	%f6977, 0f00000000;
	mov.b32 	%r2839, 0;
$L__BB0_874:
	.pragma "nounroll";
	add.s32 	%r2440, %r2839, %r12;
	shl.b32 	%r2441, %r2440, 2;
	add.s32 	%r2442, %r8, %r2441;
	ld.shared.f32 	%f5816, [%r2442];
	mad.lo.s32 	%r2443, %r2839, %r545, %r1;
	shl.b32 	%r2444, %r2443, 2;
	add.s32 	%r2445, %r7, %r2444;
	ld.shared.f32 	%f5817, [%r2445];
	fma.rn.f32 	%f5818, %f5816, %f5817, %f6977;
	ld.shared.f32 	%f5819, [%r2442+4];
	shl.b32 	%r2446, %r545, 2;
	add.s32 	%r2447, %r2445, %r2446;
	ld.shared.f32 	%f5820, [%r2447];
	fma.rn.f32 	%f5821, %f5819, %f5820, %f5818;
	ld.shared.f32 	%f5822, [%r2442+8];
	add.s32 	%r2448, %r2447, %r2446;
	ld.shared.f32 	%f5823, [%r2448];
	fma.rn.f32 	%f5824, %f5822, %f5823, %f5821;
	ld.shared.f32 	%f5825, [%r2442+12];
	add.s32 	%r2449, %r2448, %r2446;
	ld.shared.f32 	%f5826, [%r2449];
	fma.rn.f32 	%f5827, %f5825, %f5826, %f5824;
	ld.shared.f32 	%f5828, [%r2442+16];
	add.s32 	%r2450, %r2449, %r2446;
	ld.shared.f32 	%f5829, [%r2450];
	fma.rn.f32 	%f5830, %f5828, %f5829, %f5827;
	ld.shared.f32 	%f5831, [%r2442+20];
	add.s32 	%r2451, %r2450, %r2446;
	ld.shared.f32 	%f5832, [%r2451];
	fma.rn.f32 	%f5833, %f5831, %f5832, %f5830;
	ld.shared.f32 	%f5834, [%r2442+24];
	add.s32 	%r2452, %r2451, %r2446;
	ld.shared.f32 	%f5835, [%r2452];
	fma.rn.f32 	%f5836, %f5834, %f5835, %f5833;
	ld.shared.f32 	%f5837, [%r2442+28];
	add.s32 	%r2453, %r2452, %r2446;
	ld.shared.f32 	%f5838, [%r2453];
	fma.rn.f32 	%f5839, %f5837, %f5838, %f5836;
	ld.shared.f32 	%f5840, [%r2442+32];
	add.s32 	%r2454, %r2453, %r2446;
	ld.shared.f32 	%f5841, [%r2454];
	fma.rn.f32 	%f5842, %f5840, %f5841, %f5839;
	ld.shared.f32 	%f5843, [%r2442+36];
	add.s32 	%r2455, %r2454, %r2446;
	ld.shared.f32 	%f5844, [%r2455];
	fma.rn.f32 	%f5845, %f5843, %f5844, %f5842;
	ld.shared.f32 	%f5846, [%r2442+40];
	add.s32 	%r2456, %r2455, %r2446;
	ld.shared.f32 	%f5847, [%r2456];
	fma.rn.f32 	%f5848, %f5846, %f5847, %f5845;
	ld.shared.f32 	%f5849, [%r2442+44];
	add.s32 	%r2457, %r2456, %r2446;
	ld.shared.f32 	%f5850, [%r2457];
	fma.rn.f32 	%f5851, %f5849, %f5850, %f5848;
	ld.shared.f32 	%f5852, [%r2442+48];
	add.s32 	%r2458, %r2457, %r2446;
	ld.shared.f32 	%f5853, [%r2458];
	fma.rn.f32 	%f5854, %f5852, %f5853, %f5851;
	ld.shared.f32 	%f5855, [%r2442+52];
	add.s32 	%r2459, %r2458, %r2446;
	ld.shared.f32 	%f5856, [%r2459];
	fma.rn.f32 	%f5857, %f5855, %f5856, %f5854;
	ld.shared.f32 	%f5858, [%r2442+56];
	add.s32 	%r2460, %r2459, %r2446;
	ld.shared.f32 	%f5859, [%r2460];
	fma.rn.f32 	%f5860, %f5858, %f5859, %f5857;
	ld.shared.f32 	%f5861, [%r2442+60];
	add.s32 	%r2461, %r2460, %r2446;
	ld.shared.f32 	%f5862, [%r2461];
	fma.rn.f32 	%f6977, %f5861, %f5862, %f5860;
	add.s32 	%r2839, %r2839, 16;
	setp.ne.s32 	%p1226, %r2839, %r18;
	mov.u32 	%r2840, %r18;
	@%p1226 bra 	$L__BB0_874;
$L__BB0_875:
	setp.eq.s32 	%p1227, %r17, 0;
	mov.f32 	%f6978, 0f00000000;
	@%p1227 bra 	$L__BB0_910;
	setp.eq.s32 	%p1228, %r17, 1;
	add.s32 	%r2462, %r2840, %r12;
	shl.b32 	%r2463, %r2462, 2;
	add.s32 	%r449, %r8, %r2463;
	ld.shared.f32 	%f5865, [%r449];
	mad.lo.s32 	%r2464, %r2840, %r545, %r1;
	shl.b32 	%r2465, %r2464, 2;
	add.s32 	%r450, %r7, %r2465;
	ld.shared.f32 	%f5866, [%r450];
	fma.rn.f32 	%f6977, %f5865, %f5866, %f6977;
	@%p1228 bra 	$L__BB0_910;
	setp.eq.s32 	%p1229, %r17, 2;
	ld.shared.f32 	%f5868, [%r449+4];
	shl.b32 	%r451, %r545, 2;
	add.s32 	%r452, %r450, %r451;
	ld.shared.f32 	%f5869, [%r452];
	fma.rn.f32 	%f6977, %f5868, %f5869, %f6977;
	@%p1229 bra 	$L__BB0_910;
	setp.eq.s32 	%p1230, %r17, 3;
	ld.shared.f32 	%f5871, [%r449+8];
	add.s32 	%r453, %r452, %r451;
	ld.shared.f32 	%f5872, [%r453];
	fma.rn.f32 	%f6977, %f5871, %f5872, %f6977;
	@%p1230 bra 	$L__BB0_910;
	setp.eq.s32 	%p1231, %r17, 4;
	ld.shared.f32 	%f5874, [%r449+12];
	add.s32 	%r454, %r453, %r451;
	ld.shared.f32 	%f5875, [%r454];
	fma.rn.f32 	%f6977, %f5874, %f5875, %f6977;
	@%p1231 bra 	$L__BB0_910;
	setp.eq.s32 	%p1232, %r17, 5;
	ld.shared.f32 	%f5877, [%r449+16];
	add.s32 	%r455, %r454, %r451;
	ld.shared.f32 	%f5878, [%r455];
	fma.rn.f32 	%f6977, %f5877, %f5878, %f6977;
	@%p1232 bra 	$L__BB0_910;
	setp.eq.s32 	%p1233, %r17, 6;
	ld.shared.f32 	%f5880, [%r449+20];
	add.s32 	%r456, %r455, %r451;
	ld.shared.f32 	%f5881, [%r456];
	fma.rn.f32 	%f6977, %f5880, %f5881, %f6977;
	@%p1233 bra 	$L__BB0_910;
	setp.eq.s32 	%p1234, %r17, 7;
	ld.shared.f32 	%f5883, [%r449+24];
	add.s32 	%r457, %r456, %r451;
	ld.shared.f32 	%f5884, [%r457];
	fma.rn.f32 	%f6977, %f5883, %f5884, %f6977;
	@%p1234 bra 	$L__BB0_910;
	setp.eq.s32 	%p1235, %r17, 8;
	ld.shared.f32 	%f5886, [%r449+28];
	add.s32 	%r458, %r457, %r451;
	ld.shared.f32 	%f5887, [%r458];
	fma.rn.f32 	%f6977, %f5886, %f5887, %f6977;
	@%p1235 bra 	$L__BB0_910;
	setp.eq.s32 	%p1236, %r17, 9;
	ld.shared.f32 	%f5889, [%r449+32];
	add.s32 	%r459, %r458, %r451;
	ld.shared.f32 	%f5890, [%r459];
	fma.rn.f32 	%f6977, %f5889, %f5890, %f6977;
	@%p1236 bra 	$L__BB0_910;
	setp.eq.s32 	%p1237, %r17, 10;
	ld.shared.f32 	%f5892, [%r449+36];
	add.s32 	%r460, %r459, %r451;
	ld.shared.f32 	%f5893, [%r460];
	fma.rn.f32 	%f6977, %f5892, %f5893, %f6977;
	@%p1237 bra 	$L__BB0_910;
	setp.eq.s32 	%p1238, %r17, 11;
	ld.shared.f32 	%f5895, [%r449+40];
	add.s32 	%r461, %r460, %r451;
	ld.shared.f32 	%f5896, [%r461];
	fma.rn.f32 	%f6977, %f5895, %f5896, %f6977;
	@%p1238 bra 	$L__BB0_910;
	setp.eq.s32 	%p1239, %r17, 12;
	ld.shared.f32 	%f5898, [%r449+44];
	add.s32 	%r462, %r461, %r451;
	ld.shared.f32 	%f5899, [%r462];
	fma.rn.f32 	%f6977, %f5898, %f5899, %f6977;
	@%p1239 bra 	$L__BB0_910;
	setp.eq.s32 	%p1240, %r17, 13;
	ld.shared.f32 	%f5901, [%r449+48];
	add.s32 	%r463, %r462, %r451;
	ld.shared.f32 	%f5902, [%r463];
	fma.rn.f32 	%f6977, %f5901, %f5902, %f6977;
	@%p1240 bra 	$L__BB0_910;
	setp.eq.s32 	%p1241, %r17, 14;
	ld.shared.f32 	%f5904, [%r449+52];
	add.s32 	%r464, %r463, %r451;
	ld.shared.f32 	%f5905, [%r464];
	fma.rn.f32 	%f6977, %f5904, %f5905, %f6977;
	@%p1241 bra 	$L__BB0_910;
	ld.shared.f32 	%f5907, [%r449+56];
	add.s32 	%r2466, %r464, %r451;
	ld.shared.f32 	%f5908, [%r2466];
	fma.rn.f32 	%f6977, %f5907, %f5908, %f6977;
	bra.uni 	$L__BB0_910;
$L__BB0_891:
	setp.lt.u32 	%p1242, %r14, 15;
	mov.f32 	%f6978, 0f00000000;
	mov.b32 	%r2842, 0;
	mov.f32 	%f6977, %f6978;
	@%p1242 bra 	$L__BB0_894;
	mov.f32 	%f6978, 0f00000000;
	mov.b32 	%r2841, 0;
$L__BB0_893:
	.pragma "nounroll";
	add.s32 	%r2469, %r2841, %r12;
	shl.b32 	%r2470, %r2469, 2;
	add.s32 	%r2471, %r8, %r2470;
	ld.shared.f32 	%f5912, [%r2471];
	shl.b32 	%r2472, %r2841, 6;
	add.s32 	%r2473, %r2472, %r1;
	shl.b32 	%r2474, %r2473, 2;
	add.s32 	%r2475, %r7, %r2474;
	ld.shared.f32 	%f5913, [%r2475];
	fma.rn.f32 	%f5914, %f5912, %f5913, %f6977;
	ld.shared.f32 	%f5915, [%r2475+128];
	fma.rn.f32 	%f5916, %f5912, %f5915, %f6978;
	ld.shared.f32 	%f5917, [%r2471+4];
	ld.shared.f32 	%f5918, [%r2475+256];
	fma.rn.f32 	%f5919, %f5917, %f5918, %f5914;
	ld.shared.f32 	%f5920, [%r2475+384];
	fma.rn.f32 	%f5921, %f5917, %f5920, %f5916;
	ld.shared.f32 	%f5922, [%r2471+8];
	ld.shared.f32 	%f5923, [%r2475+512];
	fma.rn.f32 	%f5924, %f5922, %f5923, %f5919;
	ld.shared.f32 	%f5925, [%r2475+640];
	fma.rn.f32 	%f5926, %f5922, %f5925, %f5921;
	ld.shared.f32 	%f5927, [%r2471+12];
	ld.shared.f32 	%f5928, [%r2475+768];
	fma.rn.f32 	%f5929, %f5927, %f5928, %f5924;
	ld.shared.f32 	%f5930, [%r2475+896];
	fma.rn.f32 	%f5931, %f5927, %f5930, %f5926;
	ld.shared.f32 	%f5932, [%r2471+16];
	ld.shared.f32 	%f5933, [%r2475+1024];
	fma.rn.f32 	%f5934, %f5932, %f5933, %f5929;
	ld.shared.f32 	%f5935, [%r2475+1152];
	fma.rn.f32 	%f5936, %f5932, %f5935, %f5931;
	ld.shared.f32 	%f5937, [%r2471+20];
	ld.shared.f32 	%f5938, [%r2475+1280];
	fma.rn.f32 	%f5939, %f5937, %f5938, %f5934;
	ld.shared.f32 	%f5940, [%r2475+1408];
	fma.rn.f32 	%f5941, %f5937, %f5940, %f5936;
	ld.shared.f32 	%f5942, [%r2471+24];
	ld.shared.f32 	%f5943, [%r2475+1536];
	fma.rn.f32 	%f5944, %f5942, %f5943, %f5939;
	ld.shared.f32 	%f5945, [%r2475+1664];
	fma.rn.f32 	%f5946, %f5942, %f5945, %f5941;
	ld.shared.f32 	%f5947, [%r2471+28];
	ld.shared.f32 	%f5948, [%r2475+1792];
	fma.rn.f32 	%f5949, %f5947, %f5948, %f5944;
	ld.shared.f32 	%f5950, [%r2475+1920];
	fma.rn.f32 	%f5951, %f5947, %f5950, %f5946;
	ld.shared.f32 	%f5952, [%r2471+32];
	ld.shared.f32 	%f5953, [%r2475+2048];
	fma.rn.f32 	%f5954, %f5952, %f5953, %f5949;
	ld.shared.f32 	%f5955, [%r2475+2176];
	fma.rn.f32 	%f5956, %f5952, %f5955, %f5951;
	ld.shared.f32 	%f5957, [%r2471+36];
	ld.shared.f32 	%f5958, [%r2475+2304];
	fma.rn.f32 	%f5959, %f5957, %f5958, %f5954;
	ld.shared.f32 	%f5960, [%r2475+2432];
	fma.rn.f32 	%f5961, %f5957, %f5960, %f5956;
	ld.shared.f32 	%f5962, [%r2471+40];
	ld.shared.f32 	%f5963, [%r2475+2560];
	fma.rn.f32 	%f5964, %f5962, %f5963, %f5959;
	ld.shared.f32 	%f5965, [%r2475+2688];
	fma.rn.f32 	%f5966, %f5962, %f5965, %f5961;
	ld.shared.f32 	%f5967, [%r2471+44];
	ld.shared.f32 	%f5968, [%r2475+2816];
	fma.rn.f32 	%f5969, %f5967, %f5968, %f5964;
	ld.shared.f32 	%f5970, [%r2475+2944];
	fma.rn.f32 	%f5971, %f5967, %f5970, %f5966;
	ld.shared.f32 	%f5972, [%r2471+48];
	ld.shared.f32 	%f5973, [%r2475+3072];
	fma.rn.f32 	%f5974, %f5972, %f5973, %f5969;
	ld.shared.f32 	%f5975, [%r2475+3200];
	fma.rn.f32 	%f5976, %f5972, %f5975, %f5971;
	ld.shared.f32 	%f5977, [%r2471+52];
	ld.shared.f32 	%f5978, [%r2475+3328];
	fma.rn.f32 	%f5979, %f5977, %f5978, %f5974;
	ld.shared.f32 	%f5980, [%r2475+3456];
	fma.rn.f32 	%f5981, %f5977, %f5980, %f5976;
	ld.shared.f32 	%f5982, [%r2471+56];
	ld.shared.f32 	%f5983, [%r2475+3584];
	fma.rn.f32 	%f5984, %f5982, %f5983, %f5979;
	ld.shared.f32 	%f5985, [%r2475+3712];
	fma.rn.f32 	%f5986, %f5982, %f5985, %f5981;
	ld.shared.f32 	%f5987, [%r2471+60];
	ld.shared.f32 	%f5988, [%r2475+3840];
	fma.rn.f32 	%f6977, %f5987, %f5988, %f5984;
	ld.shared.f32 	%f5989, [%r2475+3968];
	fma.rn.f32 	%f6978, %f5987, %f5989, %f5986;
	add.s32 	%r2841, %r2841, 16;
	setp.ne.s32 	%p1243, %r2841, %r18;
	mov.u32 	%r2842, %r18;
	@%p1243 bra 	$L__BB0_893;
$L__BB0_894:
	setp.eq.s32 	%p1244, %r17, 0;
	@%p1244 bra 	$L__BB0_910;
	setp.eq.s32 	%p1245, %r17, 1;
	add.s32 	%r2476, %r2842, %r12;
	shl.b32 	%r2477, %r2476, 2;
	add.s32 	%r468, %r8, %r2477;
	ld.shared.f32 	%f5990, [%r468];
	shl.b32 	%r2478, %r2842, 6;
	add.s32 	%r2479, %r2478, %r1;
	shl.b32 	%r2480, %r2479, 2;
	add.s32 	%r469, %r7, %r2480;
	ld.shared.f32 	%f5991, [%r469];
	fma.rn.f32 	%f6977, %f5990, %f5991, %f6977;
	ld.shared.f32 	%f5992, [%r469+128];
	fma.rn.f32 	%f6978, %f5990, %f5992, %f6978;
	@%p1245 bra 	$L__BB0_910;
	setp.eq.s32 	%p1246, %r17, 2;
	ld.shared.f32 	%f5993, [%r468+4];
	ld.shared.f32 	%f5994, [%r469+256];
	fma.rn.f32 	%f6977, %f5993, %f5994, %f6977;
	ld.shared.f32 	%f5995, [%r469+384];
	fma.rn.f32 	%f6978, %f5993, %f5995, %f6978;
	@%p1246 bra 	$L__BB0_910;
	setp.eq.s32 	%p1247, %r17, 3;
	ld.shared.f32 	%f5996, [%r468+8];
	ld.shared.f32 	%f5997, [%r469+512];
	fma.rn.f32 	%f6977, %f5996, %f5997, %f6977;
	ld.shared.f32 	%f5998, [%r469+640];
	fma.rn.f32 	%f6978, %f5996, %f5998, %f6978;
	@%p1247 bra 	$L__BB0_910;
	setp.eq.s32 	%p1248, %r17, 4;
	ld.shared.f32 	%f5999, [%r468+12];
	ld.shared.f32 	%f6000, [%r469+768];
	fma.rn.f32 	%f6977, %f5999, %f6000, %f6977;
	ld.shared.f32 	%f6001, [%r469+896];
	fma.rn.f32 	%f6978, %f5999, %f6001, %f6978;
	@%p1248 bra 	$L__BB0_910;
	setp.eq.s32 	%p1249, %r17, 5;
	ld.shared.f32 	%f6002, [%r468+16];
	ld.shared.f32 	%f6003, [%r469+1024];
	fma.rn.f32 	%f6977, %f6002, %f6003, %f6977;
	ld.shared.f32 	%f6004, [%r469+1152];
	fma.rn.f32 	%f6978, %f6002, %f6004, %f6978;
	@%p1249 bra 	$L__BB0_910;
	setp.eq.s32 	%p1250, %r17, 6;
	ld.shared.f32 	%f6005, [%r468+20];
	ld.shared.f32 	%f6006, [%r469+1280];
	fma.rn.f32 	%f6977, %f6005, %f6006, %f6977;
	ld.shared.f32 	%f6007, [%r469+1408];
	fma.rn.f32 	%f6978, %f6005, %f6007, %f6978;
	@%p1250 bra 	$L__BB0_910;
	setp.eq.s32 	%p1251, %r17, 7;
	ld.shared.f32 	%f6008, [%r468+24];
	ld.shared.f32 	%f6009, [%r469+1536];
	fma.rn.f32 	%f6977, %f6008, %f6009, %f6977;
	ld.shared.f32 	%f6010, [%r469+1664];
	fma.rn.f32 	%f6978, %f6008, %f6010, %f6978;
	@%p1251 bra 	$L__BB0_910;
	setp.eq.s32 	%p1252, %r17, 8;
	ld.shared.f32 	%f6011, [%r468+28];
	ld.shared.f32 	%f6012, [%r469+1792];
	fma.rn.f32 	%f6977, %f6011, %f6012, %f6977;
	ld.shared.f32 	%f6013, [%r469+1920];
	fma.rn.f32 	%f6978, %f6011, %f6013, %f6978;
	@%p1252 bra 	$L__BB0_910;
	setp.eq.s32 	%p1253, %r17, 9;
	ld.shared.f32 	%f6014, [%r468+32];
	ld.shared.f32 	%f6015, [%r469+2048];
	fma.rn.f32 	%f6977, %f6014, %f6015, %f6977;
	ld.shared.f32 	%f6016, [%r469+2176];
	fma.rn.f32 	%f6978, %f6014, %f6016, %f6978;
	@%p1253 bra 	$L__BB0_910;
	setp.eq.s32 	%p1254, %r17, 10;
	ld.shared.f32 	%f6017, [%r468+36];
	ld.shared.f32 	%f6018, [%r469+2304];
	fma.rn.f32 	%f6977, %f6017, %f6018, %f6977;
	ld.shared.f32 	%f6019, [%r469+2432];
	fma.rn.f32 	%f6978, %f6017, %f6019, %f6978;
	@%p1254 bra 	$L__BB0_910;
	setp.eq.s32 	%p1255, %r17, 11;
	ld.shared.f32 	%f6020, [%r468+40];
	ld.shared.f32 	%f6021, [%r469+2560];
	fma.rn.f32 	%f6977, %f6020, %f6021, %f6977;
	ld.shared.f32 	%f6022, [%r469+2688];
	fma.rn.f32 	%f6978, %f6020, %f6022, %f6978;
	@%p1255 bra 	$L__BB0_910;
	setp.eq.s32 	%p1256, %r17, 12;
	ld.shared.f32 	%f6023, [%r468+44];
	ld.shared.f32 	%f6024, [%r469+2816];
	fma.rn.f32 	%f6977, %f6023, %f6024, %f6977;
	ld.shared.f32 	%f6025, [%r469+2944];
	fma.rn.f32 	%f6978, %f6023, %f6025, %f6978;
	@%p1256 bra 	$L__BB0_910;
	setp.eq.s32 	%p1257, %r17, 13;
	ld.shared.f32 	%f6026, [%r468+48];
	ld.shared.f32 	%f6027, [%r469+3072];
	fma.rn.f32 	%f6977, %f6026, %f6027, %f6977;
	ld.shared.f32 	%f6028, [%r469+3200];
	fma.rn.f32 	%f6978, %f6026, %f6028, %f6978;
	@%p1257 bra 	$L__BB0_910;
	setp.eq.s32 	%p1258, %r17, 14;
	ld.shared.f32 	%f6029, [%r468+52];
	ld.shared.f32 	%f6030, [%r469+3328];
	fma.rn.f32 	%f6977, %f6029, %f6030, %f6977;
	ld.shared.f32 	%f6031, [%r469+3456];
	fma.rn.f32 	%f6978, %f6029, %f6031, %f6978;
	@%p1258 bra 	$L__BB0_910;
	ld.shared.f32 	%f6032, [%r468+56];
	ld.shared.f32 	%f6033, [%r469+3584];
	fma.rn.f32 	%f6977, %f6032, %f6033, %f6977;
	ld.shared.f32 	%f6034, [%r469+3712];
	fma.rn.f32 	%f6978, %f6032, %f6034, %f6978;
$L__BB0_910:
	setp.ne.s32 	%p1259, %r1, 0;
	mad.lo.s32 	%r2481, %r2830, %r547, %r13;
	mul.wide.s32 	%rd215, %r2481, 4;
	add.s64 	%rd28, %rd3, %rd215;
	ld.global.f32 	%f6035, [%rd28];
	add.s64 	%rd29, %rd2, %rd215;
	ld.global.f32 	%f6036, [%rd29];
	max.f32 	%f1220, %f6035, %f1140;
	sub.f32 	%f6037, %f6035, %f1220;
	mul.f32 	%f6038, %f6037, 0f3FB8AA3B;
	ex2.approx.f32 	%f6039, %f6038;
	mul.f32 	%f1221, %f6036, %f6039;
	sub.f32 	%f6040, %f1140, %f1220;
	mul.f32 	%f6041, %f6040, 0f3FB8AA3B;
	ex2.approx.f32 	%f1222, %f6041;
	mov.b32 	%f6042, %r445;
	fma.rn.f32 	%f1223, %f1222, %f6042, %f1221;
	@%p1259 bra 	$L__BB0_912;
	st.global.f32 	[%rd28], %f1220;
	st.global.f32 	[%rd29], %f1223;
$L__BB0_912:
	mad.lo.s32 	%r470, %r2830, %r2, %r4;
	add.s32 	%r2482, %r9, %r470;
	setp.ne.s32 	%p1260, %r545, 64;
	rcp.rn.f32 	%f1224, %f1223;
	mul.wide.s32 	%rd216, %r2482, 4;
	add.s64 	%rd217, %rd1, %rd216;
	ld.global.f32 	%f6043, [%rd217];
	mul.f32 	%f6044, %f1221, %f6043;
	fma.rn.f32 	%f6045, %f6977, %f1222, %f6044;
	mul.f32 	%f6046, %f1224, %f6045;
	st.global.f32 	[%rd217], %f6046;
	@%p1260 bra 	$L__BB0_914;
	add.s32 	%r2483, %r413, %r470;
	mul.wide.s32 	%rd218, %r2483, 4;
	add.s64 	%rd219, %rd1, %rd218;
	ld.global.f32 	%f6047, [%rd219];
	mul.f32 	%f6048, %f1221, %f6047;
	fma.rn.f32 	%f6049, %f6978, %f1222, %f6048;
	mul.f32 	%f6050, %f1224, %f6049;
	st.global.f32 	[%rd219], %f6050;
$L__BB0_914:
	bar.sync 	0;
	add.s32 	%r2830, %r2830, 1;
	setp.ne.s32 	%p1261, %r2830, %r546;
	@%p1261 bra 	$L__BB0_804;
	bar.sync 	0;
	add.s32 	%r2738, %r2738, 8;
	and.b32  	%r2844, %r546, 2147483640;
	setp.ne.s32 	%p1262, %r2738, %r2844;
	@%p1262 bra 	$L__BB0_3;
$L__BB0_916:
	and.b32  	%r2484, %r546, 7;
	setp.eq.s32 	%p1263, %r2484, 0;
	@%p1263 bra 	$L__BB0_1033;
	and.b32  	%r475, %r547, 3;
	and.b32  	%r476, %r547, 2147483644;
	and.b32  	%r477, %r547, 15;
	and.b32  	%r478, %r547, 2147483632;
	shl.b32 	%r479, %r545, 4;
	shl.b32 	%r2486, %r547, 2;
	add.s32 	%r2487, %r2486, 12;
	mul.lo.s32 	%r480, %r545, %r2487;
	add.s32 	%r2488, %r2486, 8;
	mul.lo.s32 	%r481, %r545, %r2488;
	add.s32 	%r2489, %r2486, 4;
	mul.lo.s32 	%r482, %r545, %r2489;
	mov.b32 	%r2845, 0;
$L__BB0_918:
	.pragma "nounroll";
	ld.param.u64 	%rd267, [_Z14forward_kernelPKfS0_S0_iiiifPfS1_S1__param_2];
	ld.param.u64 	%rd253, [_Z14forward_kernelPKfS0_S0_iiiifPfS1_S1__param_1];
	setp.ne.s32 	%p1264, %r545, 64;
	mad.lo.s32 	%r485, %r2844, %r2, %r4;
	add.s32 	%r2490, %r9, %r485;
	cvta.to.global.u64 	%rd220, %rd253;
	mul.wide.s32 	%rd221, %r2490, 4;
	add.s64 	%rd222, %rd220, %rd221;
	ld.global.nc.f32 	%f6051, [%rd222];
	shl.b32 	%r2491, %r9, 2;
	add.s32 	%r2492, %r6, %r2491;
	st.shared.f32 	[%r2492], %f6051;
	cvta.to.global.u64 	%rd223, %rd267;
	add.s64 	%rd224, %rd223, %rd221;
	ld.global.nc.f32 	%f6052, [%rd224];
	add.s32 	%r2493, %r7, %r2491;
	st.shared.f32 	[%r2493], %f6052;
	@%p1264 bra 	$L__BB0_920;
	ld.param.u64 	%rd268, [_Z14forward_kernelPKfS0_S0_iiiifPfS1_S1__param_2];
	ld.param.u64 	%rd254, [_Z14forward_kernelPKfS0_S0_iiiifPfS1_S1__param_1];
	cvt.s64.s32 	%rd225, %r485;
	mov.u32 	%r2494, %tid.y;
	shl.b32 	%r2495, %r2494, 6;
	add.s32 	%r2496, %r1, %r2495;
	cvt.u64.u32 	%rd226, %r2496;
	add.s64 	%rd227, %rd225, %rd226;
	cvta.to.global.u64 	%rd228, %rd254;
	shl.b64 	%rd229, %rd227, 2;
	add.s64 	%rd230, %rd228, %rd229;
	ld.global.nc.f32 	%f6053, [%rd230+128];
	shl.b32 	%r2497, %r2496, 2;
	add.s32 	%r2498, %r6, %r2497;
	st.shared.f32 	[%r2498+128], %f6053;
	cvta.to.global.u64 	%rd231, %rd268;
	add.s64 	%rd232, %rd231, %rd229;
	ld.global.nc.f32 	%f6054, [%rd232+128];
	add.s32 	%r2499, %r7, %r2497;
	st.shared.f32 	[%r2499+128], %f6054;
$L__BB0_920:
	bar.sync 	0;
	mov.b32 	%r2846, 0;
$L__BB0_921:
	setp.ne.s32 	%p1265, %r545, 64;
	mad.lo.s32 	%r487, %r2846, %r2, %r4;
	add.s32 	%r2501, %r9, %r487;
	mul.wide.s32 	%rd233, %r2501, 4;
	add.s64 	%rd234, %rd4, %rd233;
	ld.global.nc.f32 	%f6055, [%rd234];
	st.shared.f32 	[%r10], %f6055;
	@%p1265 bra 	$L__BB0_923;
	mov.u32 	%r2502, %tid.y;
	shl.b32 	%r2503, %r2502, 6;
	add.s32 	%r2504, %r1, %r2503;
	add.s32 	%r2505, %r2504, %r487;
	add.s32 	%r2506, %r2505, 32;
	mul.wide.s32 	%rd235, %r2506, 4;
	add.s64 	%rd236, %rd4, %rd235;
	ld.global.nc.f32 	%f6056, [%rd236];
	st.shared.f32 	[%r11+128], %f6056;
$L__BB0_923:
	setp.lt.s32 	%p1266, %r547, 1;
	bar.sync 	0;
	mov.b32 	%r2853, -8388608;
	@%p1266 bra 	$L__BB0_966;
	setp.eq.s32 	%p1267, %r545, 64;
	@%p1267 bra 	$L__BB0_945;
	setp.lt.u32 	%p1268, %r14, 3;
	mov.f32 	%f6981, 0fFF800000;
	mov.b32 	%r2850, 0;
	@%p1268 bra 	$L__BB0_936;
	mov.u32 	%r2509, %tid.y;
	shl.b32 	%r2510, %r2509, 2;
	mad.lo.s32 	%r2511, %r545, 12, %r2510;
	mov.u32 	%r2512, smem;
	mad.lo.s32 	%r2513, %r547, %r2511, %r2512;
	add.s32 	%r2847, %r2513, 8;
	and.b32  	%r2514, %r547, 2147483644;
	neg.s32 	%r2849, %r2514;
	shl.b32 	%r2515, %r1, 2;
	add.s32 	%r2848, %r2512, %r2515;
	mov.f32 	%f6981, 0fFF800000;
$L__BB0_927:
	setp.ne.s32 	%p1269, %r1, 0;
	ld.shared.f32 	%f6982, [%r10];
	shl.b32 	%r2516, %r2, 2;
	add.s32 	%r2517, %r2848, %r2516;
	ld.shared.f32 	%f6060, [%r2517];
	fma.rn.f32 	%f6061, %f6982, %f6060, 0f00000000;
	mov.b32 	%r2518, %f6061;
	shfl.sync.down.b32	%r2519|%p1270, %r2518, 16, 31, -1;
	mov.b32 	%f6062, %r2519;
	add.f32 	%f6063, %f6061, %f6062;
	mov.b32 	%r2520, %f6063;
	shfl.sync.down.b32	%r2521|%p1271, %r2520, 8, 31, -1;
	mov.b32 	%f6064, %r2521;
	add.f32 	%f6065, %f6063, %f6064;
	mov.b32 	%r2522, %f6065;
	shfl.sync.down.b32	%r2523|%p1272, %r2522, 4, 31, -1;
	mov.b32 	%f6066, %r2523;
	add.f32 	%f6067, %f6065, %f6066;
	mov.b32 	%r2524, %f6067;
	shfl.sync.down.b32	%r2525|%p1273, %r2524, 2, 31, -1;
	mov.b32 	%f6068, %r2525;
	add.f32 	%f6069, %f6067, %f6068;
	mov.b32 	%r2526, %f6069;
	shfl.sync.down.b32	%r2527|%p1274, %r2526, 1, 31, -1;
	mov.b32 	%f6070, %r2527;
	add.f32 	%f1227, %f6069, %f6070;
	@%p1269 bra 	$L__BB0_929;
	mul.f32 	%f6071, %f1378, %f1227;
	st.shared.f32 	[%r2847+-8], %f6071;
	max.f32 	%f6981, %f6981, %f6071;
	ld.shared.f32 	%f6982, [%r10];
$L__BB0_929:
	setp.ne.s32 	%p1275, %r1, 0;
	add.s32 	%r2528, %r2848, %r482;
	ld.shared.f32 	%f6072, [%r2528];
	fma.rn.f32 	%f6073, %f6982, %f6072, 0f00000000;
	mov.b32 	%r2529, %f6073;
	shfl.sync.down.b32	%r2530|%p1276, %r2529, 16, 31, -1;
	mov.b32 	%f6074, %r2530;
	add.f32 	%f6075, %f6073, %f6074;
	mov.b32 	%r2531, %f6075;
	shfl.sync.down.b32	%r2532|%p1277, %r2531, 8, 31, -1;
	mov.b32 	%f6076, %r2532;
	add.f32 	%f6077, %f6075, %f6076;
	mov.b32 	%r2533, %f6077;
	shfl.sync.down.b32	%r2534|%p1278, %r2533, 4, 31, -1;
	mov.b32 	%f6078, %r2534;
	add.f32 	%f6079, %f6077, %f6078;
	mov.b32 	%r2535, %f6079;
	shfl.sync.down.b32	%r2536|%p1279, %r2535, 2, 31, -1;
	mov.b32 	%f6080, %r2536;
	add.f32 	%f6081, %f6079, %f6080;
	mov.b32 	%r2537, %f6081;
	shfl.sync.down.b32	%r2538|%p1280, %r2537, 1, 31, -1;
	mov.b32 	%f6082, %r2538;
	add.f32 	%f1232, %f6081, %f6082;
	@%p1275 bra 	$L__BB0_931;
	mul.f32 	%f6083, %f1378, %f1232;
	st.shared.f32 	[%r2847+-4], %f6083;
	max.f32 	%f6981, %f6981, %f6083;
	ld.shared.f32 	%f6982, [%r10];
$L__BB0_931:
	setp.ne.s32 	%p1281, %r1, 0;
	add.s32 	%r2539, %r2848, %r481;
	ld.shared.f32 	%f6084, [%r2539];
	fma.rn.f32 	%f6085, %f6982, %f6084, 0f00000000;
	mov.b32 	%r2540, %f6085;
	shfl.sync.down.b32	%r2541|%p1282, %r2540, 16, 31, -1;
	mov.b32 	%f6086, %r2541;
	add.f32 	%f6087, %f6085, %f6086;
	mov.b32 	%r2542, %f6087;
	shfl.sync.down.b32	%r2543|%p1283, %r2542, 8, 31, -1;
	mov.b32 	%f6088, %r2543;
	add.f32 	%f6089, %f6087, %f6088;
	mov.b32 	%r2544, %f6089;
	shfl.sync.down.b32	%r2545|%p1284, %r2544, 4, 31, -1;
	mov.b32 	%f6090, %r2545;
	add.f32 	%f6091, %f6089, %f6090;
	mov.b32 	%r2546, %f6091;
	shfl.sync.down.b32	%r2547|%p1285, %r2546, 2, 31, -1;
	mov.b32 	%f6092, %r2547;
	add.f32 	%f6093, %f6091, %f6092;
	mov.b32 	%r2548, %f6093;
	shfl.sync.down.b32	%r2549|%p1286, %r2548, 1, 31, -1;
	mov.b32 	%f6094, %r2549;
	add.f32 	%f1237, %f6093, %f6094;
	@%p1281 bra 	$L__BB0_933;
	mul.f32 	%f6095, %f1378, %f1237;
	st.shared.f32 	[%r2847], %f6095;
	max.f32 	%f6981, %f6981, %f6095;
	ld.shared.f32 	%f6982, [%r10];
$L__BB0_933:
	setp.ne.s32 	%p1287, %r1, 0;
	add.s32 	%r2550, %r2848, %r480;
	ld.shared.f32 	%f6096, [%r2550];
	fma.rn.f32 	%f6097, %f6982, %f6096, 0f00000000;
	mov.b32 	%r2551, %f6097;
	shfl.sync.down.b32	%r2552|%p1288, %r2551, 16, 31, -1;
	mov.b32 	%f6098, %r2552;
	add.f32 	%f6099, %f6097, %f6098;
	mov.b32 	%r2553, %f6099;
	shfl.sync.down.b32	%r2554|%p1289, %r2553, 8, 31, -1;
	mov.b32 	%f6100, %r2554;
	add.f32 	%f6101, %f6099, %f6100;
	mov.b32 	%r2555, %f6101;
	shfl.sync.down.b32	%r2556|%p1290, %r2555, 4, 31, -1;
	mov.b32 	%f6102, %r2556;
	add.f32 	%f6103, %f6101, %f6102;
	mov.b32 	%r2557, %f6103;
	shfl.sync.down.b32	%r2558|%p1291, %r2557, 2, 31, -1;
	mov.b32 	%f6104, %r2558;
	add.f32 	%f6105, %f6103, %f6104;
	mov.b32 	%r2559, %f6105;
	shfl.sync.down.b32	%r2560|%p1292, %r2559, 1, 31, -1;
	mov.b32 	%f6106, %r2560;
	add.f32 	%f1242, %f6105, %f6106;
	@%p1287 bra 	$L__BB0_935;
	mul.f32 	%f6107, %f1378, %f1242;
	st.shared.f32 	[%r2847+4], %f6107;
	max.f32 	%f6981, %f6981, %f6107;
$L__BB0_935:
	add.s32 	%r2849, %r2849, 4;
	add.s32 	%r2848, %r2848, %r479;
	add.s32 	%r2847, %r2847, 16;
	setp.ne.s32 	%p1293, %r2849, 0;
	mov.u32 	%r2850, %r476;
	@%p1293 bra 	$L__BB0_927;
$L__BB0_936:
	setp.eq.s32 	%p1294, %r475, 0;
	@%p1294 bra 	$L__BB0_965;
	setp.ne.s32 	%p1295, %r1, 0;
	ld.shared.f32 	%f6108, [%r10];
	mad.lo.s32 	%r2561, %r2850, %r545, %r1;
	shl.b32 	%r2562, %r2561, 2;
	add.s32 	%r498, %r6, %r2562;
	ld.shared.f32 	%f6109, [%r498];
	fma.rn.f32 	%f6110, %f6108, %f6109, 0f00000000;
	mov.b32 	%r2563, %f6110;
	shfl.sync.down.b32	%r2564|%p1296, %r2563, 16, 31, -1;
	mov.b32 	%f6111, %r2564;
	add.f32 	%f6112, %f6110, %f6111;
	mov.b32 	%r2565, %f6112;
	shfl.sync.down.b32	%r2566|%p1297, %r2565, 8, 31, -1;
	mov.b32 	%f6113, %r2566;
	add.f32 	%f6114, %f6112, %f6113;
	mov.b32 	%r2567, %f6114;
	shfl.sync.down.b32	%r2568|%p1298, %r2567, 4, 31, -1;
	mov.b32 	%f6115, %r2568;
	add.f32 	%f6116, %f6114, %f6115;
	mov.b32 	%r2569, %f6116;
	shfl.sync.down.b32	%r2570|%p1299, %r2569, 2, 31, -1;
	mov.b32 	%f6117, %r2570;
	add.f32 	%f6118, %f6116, %f6117;
	mov.b32 	%r2571, %f6118;
	shfl.sync.down.b32	%r2572|%p1300, %r2571, 1, 31, -1;
	mov.b32 	%f6119, %r2572;
	add.f32 	%f1247, %f6118, %f6119;
	add.s32 	%r2573, %r2850, %r12;
	shl.b32 	%r2574, %r2573, 2;
	add.s32 	%r499, %r8, %r2574;
	@%p1295 bra 	$L__BB0_939;
	mul.f32 	%f6120, %f1378, %f1247;
	st.shared.f32 	[%r499], %f6120;
	max.f32 	%f6981, %f6981, %f6120;
$L__BB0_939:
	setp.eq.s32 	%p1301, %r475, 1;
	@%p1301 bra 	$L__BB0_965;
	setp.ne.s32 	%p1302, %r1, 0;
	ld.shared.f32 	%f6121, [%r10];
	shl.b32 	%r500, %r545, 2;
	add.s32 	%r501, %r498, %r500;
	ld.shared.f32 	%f6122, [%r501];
	fma.rn.f32 	%f6123, %f6121, %f6122, 0f00000000;
	mov.b32 	%r2575, %f6123;
	shfl.sync.down.b32	%r2576|%p1303, %r2575, 16, 31, -1;
	mov.b32 	%f6124, %r2576;
	add.f32 	%f6125, %f6123, %f6124;
	mov.b32 	%r2577, %f6125;
	shfl.sync.down.b32	%r2578|%p1304, %r2577, 8, 31, -1;
	mov.b32 	%f6126, %r2578;
	add.f32 	%f6127, %f6125, %f6126;
	mov.b32 	%r2579, %f6127;
	shfl.sync.down.b32	%r2580|%p1305, %r2579, 4, 31, -1;
	mov.b32 	%f6128, %r2580;
	add.f32 	%f6129, %f6127, %f6128;
	mov.b32 	%r2581, %f6129;
	shfl.sync.down.b32	%r2582|%p1306, %r2581, 2, 31, -1;
	mov.b32 	%f6130, %r2582;
	add.f32 	%f6131, %f6129, %f6130;
	mov.b32 	%r2583, %f6131;
	shfl.sync.down.b32	%r2584|%p1307, %r2583, 1, 31, -1;
	mov.b32 	%f6132, %r2584;
	add.f32 	%f1250, %f6131, %f6132;
	@%p1302 bra 	$L__BB0_942;
	mul.f32 	%f6133, %f1378, %f1250;
	st.shared.f32 	[%r499+4], %f6133;
	max.f32 	%f6981, %f6981, %f6133;
$L__BB0_942:
	setp.eq.s32 	%p1308, %r475, 2;
	@%p1308 bra 	$L__BB0_965;
	setp.ne.s32 	%p1309, %r1, 0;
	ld.shared.f32 	%f6134, [%r10];
	add.s32 	%r2585, %r501, %r500;
	ld.shared.f32 	%f6135, [%r2585];
	fma.rn.f32 	%f6136, %f6134, %f6135, 0f00000000;
	mov.b32 	%r2586, %f6136;
	shfl.sync.down.b32	%r2587|%p1310, %r2586, 16, 31, -1;
	mov.b32 	%f6137, %r2587;
	add.f32 	%f6138, %f6136, %f6137;
	mov.b32 	%r2588, %f6138;
	shfl.sync.down.b32	%r2589|%p1311, %r2588, 8, 31, -1;
	mov.b32 	%f6139, %r2589;
	add.f32 	%f6140, %f6138, %f6139;
	mov.b32 	%r2590, %f6140;
	shfl.sync.down.b32	%r2591|%p1312, %r2590, 4, 31, -1;
	mov.b32 	%f6141, %r2591;
	add.f32 	%f6142, %f6140, %f6141;
	mov.b32 	%r2592, %f6142;
	shfl.sync.down.b32	%r2593|%p1313, %r2592, 2, 31, -1;
	mov.b32 	%f6143, %r2593;
	add.f32 	%f6144, %f6142, %f6143;
	mov.b32 	%r2594, %f6144;
	shfl.sync.down.b32	%r2595|%p1314, %r2594, 1, 31, -1;
	mov.b32 	%f6145, %r2595;
	add.f32 	%f1253, %f6144, %f6145;
	@%p1309 bra 	$L__BB0_965;
	mul.f32 	%f6146, %f1378, %f1253;
	st.shared.f32 	[%r499+8], %f6146;
	max.f32 	%f6981, %f6981, %f6146;
	bra.uni 	$L__BB0_965;
$L__BB0_945:
	setp.lt.u32 	%p1315, %r14, 3;
	mov.f32 	%f6981, 0fFF800000;
	mov.b32 	%r2852, 0;
	@%p1315 bra 	$L__BB0_956;
	mov.f32 	%f6981, 0fFF800000;
	mov.b32 	%r2851, 0;
$L__BB0_947:
	setp.ne.s32 	%p1316, %r1, 0;
	ld.shared.f32 	%f6996, [%r10];
	shl.b32 	%r2598, %r2851, 6;
	add.s32 	%r2599, %r2598, %r1;
	shl.b32 	%r2600, %r2599, 2;
	add.s32 	%r503, %r6, %r2600;
	ld.shared.f32 	%f6150, [%r503];
	fma.rn.f32 	%f6151, %f6996, %f6150, 0f00000000;
	ld.shared.f32 	%f6995, [%r11+128];
	ld.shared.f32 	%f6152, [%r503+128];
	fma.rn.f32 	%f6153, %f6995, %f6152, %f6151;
	mov.b32 	%r2601, %f6153;
	shfl.sync.down.b32	%r2602|%p1317, %r2601, 16, 31, -1;
	mov.b32 	%f6154, %r2602;
	add.f32 	%f6155, %f6153, %f6154;
	mov.b32 	%r2603, %f6155;
	shfl.sync.down.b32	%r2604|%p1318, %r2603, 8, 31, -1;
	mov.b32 	%f6156, %r2604;
	add.f32 	%f6157, %f6155, %f6156;
	mov.b32 	%r2605, %f6157;
	shfl.sync.down.b32	%r2606|%p1319, %r2605, 4, 31, -1;
	mov.b32 	%f6158, %r2606;
	add.f32 	%f6159, %f6157, %f6158;
	mov.b32 	%r2607, %f6159;
	shfl.sync.down.b32	%r2608|%p1320, %r2607, 2, 31, -1;
	mov.b32 	%f6160, %r2608;
	add.f32 	%f6161, %f6159, %f6160;
	mov.b32 	%r2609, %f6161;
	shfl.sync.down.b32	%r2610|%p1321, %r2609, 1, 31, -1;
	mov.b32 	%f6162, %r2610;
	add.f32 	%f1258, %f6161, %f6162;
	add.s32 	%r2611, %r2851, %r12;
	shl.b32 	%r2612, %r2611, 2;
	add.s32 	%r504, %r8, %r2612;
	@%p1316 bra 	$L__BB0_949;
	mul.f32 	%f6163, %f1378, %f1258;
	st.shared.f32 	[%r504], %f6163;
	max.f32 	%f6981, %f6981, %f6163;
	ld.shared.f32 	%f6996, [%r10];
	ld.shared.f32 	%f6995, [%r11+128];
$L__BB0_949:
	setp.ne.s32 	%p1322, %r1, 0;
	ld.shared.f32 	%f6164, [%r503+256];
	fma.rn.f32 	%f6165, %f6996, %f6164, 0f00000000;
	ld.shared.f32 	%f6166, [%r503+384];
	fma.rn.f32 	%f6167, %f6995, %f6166, %f6165;
	mov.b32 	%r2613, %f6167;
	shfl.sync.down.b32	%r2614|%p1323, %r2613, 16, 31, -1;
	mov.b32 	%f6168, %r2614;
	add.f32 	%f6169, %f6167, %f6168;
	mov.b32 	%r2615, %f6169;
	shfl.sync.down.b32	%r2616|%p1324, %r2615, 8, 31, -1;
	mov.b32 	%f6170, %r2616;
	add.f32 	%f6171, %f6169, %f6170;
	mov.b32 	%r2617, %f6171;
	shfl.sync.down.b32	%r2618|%p1325, %r2617, 4, 31, -1;
	mov.b32 	%f6172, %r2618;
	add.f32 	%f6173, %f6171, %f6172;
	mov.b32 	%r2619, %f6173;
	shfl.sync.down.b32	%r2620|%p1326, %r2619, 2, 31, -1;
	mov.b32 	%f6174, %r2620;
	add.f32 	%f6175, %f6173, %f6174;
	mov.b32 	%r2621, %f6175;
	shfl.sync.down.b32	%r2622|%p1327, %r2621, 1, 31, -1;
	mov.b32 	%f6176, %r2622;
	add.f32 	%f1265, %f6175, %f6176;
	@%p1322 bra 	$L__BB0_951;
	mul.f32 	%f6177, %f1378, %f1265;
	st.shared.f32 	[%r504+4], %f6177;
	max.f32 	%f6981, %f6981, %f6177;
	ld.shared.f32 	%f6996, [%r10];
	ld.shared.f32 	%f6995, [%r11+128];
$L__BB0_951:
	setp.ne.s32 	%p1328, %r1, 0;
	ld.shared.f32 	%f6178, [%r503+512];
	fma.rn.f32 	%f6179, %f6996, %f6178, 0f00000000;
	ld.shared.f32 	%f6180, [%r503+640];
	fma.rn.f32 	%f6181, %f6995, %f6180, %f6179;
	mov.b32 	%r2623, %f6181;
	shfl.sync.down.b32	%r2624|%p1329, %r2623, 16, 31, -1;
	mov.b32 	%f6182, %r2624;
	add.f32 	%f6183, %f6181, %f6182;
	mov.b32 	%r2625, %f6183;
	shfl.sync.down.b32	%r2626|%p1330, %r2625, 8, 31, -1;
	mov.b32 	%f6184, %r2626;
	add.f32 	%f6185, %f6183, %f6184;
	mov.b32 	%r2627, %f6185;
	shfl.sync.down.b32	%r2628|%p1331, %r2627, 4, 31, -1;
	mov.b32 	%f6186, %r2628;
	add.f32 	%f6187, %f6185, %f6186;
	mov.b32 	%r2629, %f6187;
	shfl.sync.down.b32	%r2630|%p1332, %r2629, 2, 31, -1;
	mov.b32 	%f6188, %r2630;
	add.f32 	%f6189, %f6187, %f6188;
	mov.b32 	%r2631, %f6189;
	shfl.sync.down.b32	%r2632|%p1333, %r2631, 1, 31, -1;
	mov.b32 	%f6190, %r2632;
	add.f32 	%f1272, %f6189, %f6190;
	@%p1328 bra 	$L__BB0_953;
	mul.f32 	%f6191, %f1378, %f1272;
	st.shared.f32 	[%r504+8], %f6191;
	max.f32 	%f6981, %f6981, %f6191;
	ld.shared.f32 	%f6996, [%r10];
	ld.shared.f32 	%f6995, [%r11+128];
$L__BB0_953:
	setp.ne.s32 	%p1334, %r1, 0;
	ld.shared.f32 	%f6192, [%r503+768];
	fma.rn.f32 	%f6193, %f6996, %f6192, 0f00000000;
	ld.shared.f32 	%f6194, [%r503+896];
	fma.rn.f32 	%f6195, %f6995, %f6194, %f6193;
	mov.b32 	%r2633, %f6195;
	shfl.sync.down.b32	%r2634|%p1335, %r2633, 16, 31, -1;
	mov.b32 	%f6196, %r2634;
	add.f32 	%f6197, %f6195, %f6196;
	mov.b32 	%r2635, %f6197;
	shfl.sync.down.b32	%r2636|%p1336, %r2635, 8, 31, -1;
	mov.b32 	%f6198, %r2636;
	add.f32 	%f6199, %f6197, %f6198;
	mov.b32 	%r2637, %f6199;
	shfl.sync.down.b32	%r2638|%p1337, %r2637, 4, 31, -1;
	mov.b32 	%f6200, %r2638;
	add.f32 	%f6201, %f6199, %f6200;
	mov.b32 	%r2639, %f6201;
	shfl.sync.down.b32	%r2640|%p1338, %r2639, 2, 31, -1;
	mov.b32 	%f6202, %r2640;
	add.f32 	%f6203, %f6201, %f6202;
	mov.b32 	%r2641, %f6203;
	shfl.sync.down.b32	%r2642|%p1339, %r2641, 1, 31, -1;
	mov.b32 	%f6204, %r2642;
	add.f32 	%f1279, %f6203, %f6204;
	@%p1334 bra 	$L__BB0_955;
	mul.f32 	%f6205, %f1378, %f1279;
	st.shared.f32 	[%r504+12], %f6205;
	max.f32 	%f6981, %f6981, %f6205;
$L__BB0_955:
	add.s32 	%r2851, %r2851, 4;
	setp.ne.s32 	%p1340, %r2851, %r476;
	mov.u32 	%r2852, %r476;
	@%p1340 bra 	$L__BB0_947;
$L__BB0_956:
	setp.eq.s32 	%p1341, %r475, 0;
	@%p1341 bra 	$L__BB0_965;
	setp.ne.s32 	%p1342, %r1, 0;
	ld.shared.f32 	%f6206, [%r10];
	shl.b32 	%r2643, %r2852, 6;
	add.s32 	%r2644, %r2643, %r1;
	shl.b32 	%r2645, %r2644, 2;
	add.s32 	%r507, %r6, %r2645;
	ld.shared.f32 	%f6207, [%r507];
	fma.rn.f32 	%f6208, %f6206, %f6207, 0f00000000;
	ld.shared.f32 	%f6209, [%r11+128];
	ld.shared.f32 	%f6210, [%r507+128];
	fma.rn.f32 	%f6211, %f6209, %f6210, %f6208;
	mov.b32 	%r2646, %f6211;
	shfl.sync.down.b32	%r2647|%p1343, %r2646, 16, 31, -1;
	mov.b32 	%f6212, %r2647;
	add.f32 	%f6213, %f6211, %f6212;
	mov.b32 	%r2648, %f6213;
	shfl.sync.down.b32	%r2649|%p1344, %r2648, 8, 31, -1;
	mov.b32 	%f6214, %r2649;
	add.f32 	%f6215, %f6213, %f6214;
	mov.b32 	%r2650, %f6215;
	shfl.sync.down.b32	%r2651|%p1345, %r2650, 4, 31, -1;
	mov.b32 	%f6216, %r2651;
	add.f32 	%f6217, %f6215, %f6216;
	mov.b32 	%r2652, %f6217;
	shfl.sync.down.b32	%r2653|%p1346, %r2652, 2, 31, -1;
	mov.b32 	%f6218, %r2653;
	add.f32 	%f6219, %f6217, %f6218;
	mov.b32 	%r2654, %f6219;
	shfl.sync.down.b32	%r2655|%p1347, %r2654, 1, 31, -1;
	mov.b32 	%f6220, %r2655;
	add.f32 	%f1284, %f6219, %f6220;
	add.s32 	%r2656, %r2852, %r12;
	shl.b32 	%r2657, %r2656, 2;
	add.s32 	%r508, %r8, %r2657;
	@%p1342 bra 	$L__BB0_959;
	mul.f32 	%f6221, %f1378, %f1284;
	st.shared.f32 	[%r508], %f6221;
	max.f32 	%f6981, %f6981, %f6221;
$L__BB0_959:
	setp.eq.s32 	%p1348, %r475, 1;
	@%p1348 bra 	$L__BB0_965;
	setp.ne.s32 	%p1349, %r1, 0;
	ld.shared.f32 	%f6222, [%r10];
	ld.shared.f32 	%f6223, [%r507+256];
	fma.rn.f32 	%f6224, %f6222, %f6223, 0f00000000;
	ld.shared.f32 	%f6225, [%r11+128];
	ld.shared.f32 	%f6226, [%r507+384];
	fma.rn.f32 	%f6227, %f6225, %f6226, %f6224;
	mov.b32 	%r2658, %f6227;
	shfl.sync.down.b32	%r2659|%p1350, %r2658, 16, 31, -1;
	mov.b32 	%f6228, %r2659;
	add.f32 	%f6229, %f6227, %f6228;
	mov.b32 	%r2660, %f6229;
	shfl.sync.down.b32	%r2661|%p1351, %r2660, 8, 31, -1;
	mov.b32 	%f6230, %r2661;
	add.f32 	%f6231, %f6229, %f6230;
	mov.b32 	%r2662, %f6231;
	shfl.sync.down.b32	%r2663|%p1352, %r2662, 4, 31, -1;
	mov.b32 	%f6232, %r2663;
	add.f32 	%f6233, %f6231, %f6232;
	mov.b32 	%r2664, %f6233;
	shfl.sync.down.b32	%r2665|%p1353, %r2664, 2, 31, -1;
	mov.b32 	%f6234, %r2665;
	add.f32 	%f6235, %f6233, %f6234;
	mov.b32 	%r2666, %f6235;
	shfl.sync.down.b32	%r2667|%p1354, %r2666, 1, 31, -1;
	mov.b32 	%f6236, %r2667;
	add.f32 	%f1287, %f6235, %f6236;
	@%p1349 bra 	$L__BB0_962;
	mul.f32 	%f6237, %f1378, %f1287;
	st.shared.f32 	[%r508+4], %f6237;
	max.f32 	%f6981, %f6981, %f6237;
$L__BB0_962:
	setp.eq.s32 	%p1355, %r475, 2;
	@%p1355 bra 	$L__BB0_965;
	setp.ne.s32 	%p1356, %r1, 0;
	ld.shared.f32 	%f6238, [%r10];
	ld.shared.f32 	%f6239, [%r507+512];
	fma.rn.f32 	%f6240, %f6238, %f6239, 0f00000000;
	ld.shared.f32 	%f6241, [%r11+128];
	ld.shared.f32 	%f6242, [%r507+640];
	fma.rn.f32 	%f6243, %f6241, %f6242, %f6240;
	mov.b32 	%r2668, %f6243;
	shfl.sync.down.b32	%r2669|%p1357, %r2668, 16, 31, -1;
	mov.b32 	%f6244, %r2669;
	add.f32 	%f6245, %f6243, %f6244;
	mov.b32 	%r2670, %f6245;
	shfl.sync.down.b32	%r2671|%p1358, %r2670, 8, 31, -1;
	mov.b32 	%f6246, %r2671;
	add.f32 	%f6247, %f6245, %f6246;
	mov.b32 	%r2672, %f6247;
	shfl.sync.down.b32	%r2673|%p1359, %r2672, 4, 31, -1;
	mov.b32 	%f6248, %r2673;
	add.f32 	%f6249, %f6247, %f6248;
	mov.b32 	%r2674, %f6249;
	shfl.sync.down.b32	%r2675|%p1360, %r2674, 2, 31, -1;
	mov.b32 	%f6250, %r2675;
	add.f32 	%f6251, %f6249, %f6250;
	mov.b32 	%r2676, %f6251;
	shfl.sync.down.b32	%r2677|%p1361, %r2676, 1, 31, -1;
	mov.b32 	%f6252, %r2677;
	add.f32 	%f1290, %f6251, %f6252;
	@%p1356 bra 	$L__BB0_965;
	mul.f32 	%f6253, %f1378, %f1290;
	st.shared.f32 	[%r508+8], %f6253;
	max.f32 	%f6981, %f6981, %f6253;
$L__BB0_965:
	mov.b32 	%r2853, %f6981;
$L__BB0_966:
	shfl.sync.idx.b32	%r2679|%p1362, %r2853, 0, 31, -1;
	mov.b32 	%f1293, %r2679;
	mov.b32 	%r2856, 0;
	not.pred 	%p1363, %p1;
	@%p1363 bra 	$L__BB0_987;
	setp.lt.u32 	%p1364, %r14, 15;
	mov.f32 	%f7010, 0f00000000;
	mov.b32 	%r2855, 0;
	@%p1364 bra 	$L__BB0_970;
	mov.f32 	%f7010, 0f00000000;
	mov.b32 	%r2854, 0;
$L__BB0_969:
	.pragma "nounroll";
	add.s32 	%r2682, %r2854, %r12;
	shl.b32 	%r2683, %r2682, 2;
	add.s32 	%r2684, %r8, %r2683;
	ld.shared.f32 	%f6257, [%r2684];
	sub.f32 	%f6258, %f6257, %f1293;
	mul.f32 	%f6259, %f6258, 0f3FB8AA3B;
	ex2.approx.f32 	%f6260, %f6259;
	st.shared.f32 	[%r2684], %f6260;
	add.f32 	%f6261, %f7010, %f6260;
	ld.shared.f32 	%f6262, [%r2684+4];
	sub.f32 	%f6263, %f6262, %f1293;
	mul.f32 	%f6264, %f6263, 0f3FB8AA3B;
	ex2.approx.f32 	%f6265, %f6264;
	st.shared.f32 	[%r2684+4], %f6265;
	add.f32 	%f6266, %f6261, %f6265;
	ld.shared.f32 	%f6267, [%r2684+8];
	sub.f32 	%f6268, %f6267, %f1293;
	mul.f32 	%f6269, %f6268, 0f3FB8AA3B;
	ex2.approx.f32 	%f6270, %f6269;
	st.shared.f32 	[%r2684+8], %f6270;
	add.f32 	%f6271, %f6266, %f6270;
	ld.shared.f32 	%f6272, [%r2684+12];
	sub.f32 	%f6273, %f6272, %f1293;
	mul.f32 	%f6274, %f6273, 0f3FB8AA3B;
	ex2.approx.f32 	%f6275, %f6274;
	st.shared.f32 	[%r2684+12], %f6275;
	add.f32 	%f6276, %f6271, %f6275;
	ld.shared.f32 	%f6277, [%r2684+16];
	sub.f32 	%f6278, %f6277, %f1293;
	mul.f32 	%f6279, %f6278, 0f3FB8AA3B;
	ex2.approx.f32 	%f6280, %f6279;
	st.shared.f32 	[%r2684+16], %f6280;
	add.f32 	%f6281, %f6276, %f6280;
	ld.shared.f32 	%f6282, [%r2684+20];
	sub.f32 	%f6283, %f6282, %f1293;
	mul.f32 	%f6284, %f6283, 0f3FB8AA3B;
	ex2.approx.f32 	%f6285, %f6284;
	st.shared.f32 	[%r2684+20], %f6285;
	add.f32 	%f6286, %f6281, %f6285;
	ld.shared.f32 	%f6287, [%r2684+24];
	sub.f32 	%f6288, %f6287, %f1293;
	mul.f32 	%f6289, %f6288, 0f3FB8AA3B;
	ex2.approx.f32 	%f6290, %f6289;
	st.shared.f32 	[%r2684+24], %f6290;
	add.f32 	%f6291, %f6286, %f6290;
	ld.shared.f32 	%f6292, [%r2684+28];
	sub.f32 	%f6293, %f6292, %f1293;
	mul.f32 	%f6294, %f6293, 0f3FB8AA3B;
	ex2.approx.f32 	%f6295, %f6294;
	st.shared.f32 	[%r2684+28], %f6295;
	add.f32 	%f6296, %f6291, %f6295;
	ld.shared.f32 	%f6297, [%r2684+32];
	sub.f32 	%f6298, %f6297, %f1293;
	mul.f32 	%f6299, %f6298, 0f3FB8AA3B;
	ex2.approx.f32 	%f6300, %f6299;
	st.shared.f32 	[%r2684+32], %f6300;
	add.f32 	%f6301, %f6296, %f6300;
	ld.shared.f32 	%f6302, [%r2684+36];
	sub.f32 	%f6303, %f6302, %f1293;
	mul.f32 	%f6304, %f6303, 0f3FB8AA3B;
	ex2.approx.f32 	%f6305, %f6304;
	st.shared.f32 	[%r2684+36], %f6305;
	add.f32 	%f6306, %f6301, %f6305;
	ld.shared.f32 	%f6307, [%r2684+40];
	sub.f32 	%f6308, %f6307, %f1293;
	mul.f32 	%f6309, %f6308, 0f3FB8AA3B;
	ex2.approx.f32 	%f6310, %f6309;
	st.shared.f32 	[%r2684+40], %f6310;
	add.f32 	%f6311, %f6306, %f6310;
	ld.shared.f32 	%f6312, [%r2684+44];
	sub.f32 	%f6313, %f6312, %f1293;
	mul.f32 	%f6314, %f6313, 0f3FB8AA3B;
	ex2.approx.f32 	%f6315, %f6314;
	st.shared.f32 	[%r2684+44], %f6315;
	add.f32 	%f6316, %f6311, %f6315;
	ld.shared.f32 	%f6317, [%r2684+48];
	sub.f32 	%f6318, %f6317, %f1293;
	mul.f32 	%f6319, %f6318, 0f3FB8AA3B;
	ex2.approx.f32 	%f6320, %f6319;
	st.shared.f32 	[%r2684+48], %f6320;
	add.f32 	%f6321, %f6316, %f6320;
	ld.shared.f32 	%f6322, [%r2684+52];
	sub.f32 	%f6323, %f6322, %f1293;
	mul.f32 	%f6324, %f6323, 0f3FB8AA3B;
	ex2.approx.f32 	%f6325, %f6324;
	st.shared.f32 	[%r2684+52], %f6325;
	add.f32 	%f6326, %f6321, %f6325;
	ld.shared.f32 	%f6327, [%r2684+56];
	sub.f32 	%f6328, %f6327, %f1293;
	mul.f32 	%f6329, %f6328, 0f3FB8AA3B;
	ex2.approx.f32 	%f6330, %f6329;
	st.shared.f32 	[%r2684+56], %f6330;
	add.f32 	%f6331, %f6326, %f6330;
	ld.shared.f32 	%f6332, [%r2684+60];
	sub.f32 	%f6333, %f6332, %f1293;
	mul.f32 	%f6334, %f6333, 0f3FB8AA3B;
	ex2.approx.f32 	%f6335, %f6334;
	st.shared.f32 	[%r2684+60], %f6335;
	add.f32 	%f7010, %f6331, %f6335;
	add.s32 	%r2854, %r2854, 16;
	setp.ne.s32 	%p1365, %r2854, %r478;
	mov.u32 	%r2855, %r478;
	@%p1365 bra 	$L__BB0_969;
$L__BB0_970:
	setp.eq.s32 	%p1366, %r477, 0;
	@%p1366 bra 	$L__BB0_986;
	setp.eq.s32 	%p1367, %r477, 1;
	add.s32 	%r2685, %r2855, %r12;
	shl.b32 	%r2686, %r2685, 2;
	add.s32 	%r514, %r8, %r2686;
	ld.shared.f32 	%f6336, [%r514];
	sub.f32 	%f6337, %f6336, %f1293;
	mul.f32 	%f6338, %f6337, 0f3FB8AA3B;
	ex2.approx.f32 	%f6339, %f6338;
	st.shared.f32 	[%r514], %f6339;
	add.f32 	%f7010, %f7010, %f6339;
	@%p1367 bra 	$L__BB0_986;
	setp.eq.s32 	%p1368, %r477, 2;
	ld.shared.f32 	%f6340, [%r514+4];
	sub.f32 	%f6341, %f6340, %f1293;
	mul.f32 	%f6342, %f6341, 0f3FB8AA3B;
	ex2.approx.f32 	%f6343, %f6342;
	st.shared.f32 	[%r514+4], %f6343;
	add.f32 	%f7010, %f7010, %f6343;
	@%p1368 bra 	$L__BB0_986;
	setp.eq.s32 	%p1369, %r477, 3;
	ld.shared.f32 	%f6344, [%r514+8];
	sub.f32 	%f6345, %f6344, %f1293;
	mul.f32 	%f6346, %f6345, 0f3FB8AA3B;
	ex2.approx.f32 	%f6347, %f6346;
	st.shared.f32 	[%r514+8], %f6347;
	add.f32 	%f7010, %f7010, %f6347;
	@%p1369 bra 	$L__BB0_986;
	setp.eq.s32 	%p1370, %r477, 4;
	ld.shared.f32 	%f6348, [%r514+12];
	sub.f32 	%f6349, %f6348, %f1293;
	mul.f32 	%f6350, %f6349, 0f3FB8AA3B;
	ex2.approx.f32 	%f6351, %f6350;
	st.shared.f32 	[%r514+12], %f6351;
	add.f32 	%f7010, %f7010, %f6351;
	@%p1370 bra 	$L__BB0_986;
	setp.eq.s32 	%p1371, %r477, 5;
	ld.shared.f32 	%f6352, [%r514+16];
	sub.f32 	%f6353, %f6352, %f1293;
	mul.f32 	%f6354, %f6353, 0f3FB8AA3B;
	ex2.approx.f32 	%f6355, %f6354;
	st.shared.f32 	[%r514+16], %f6355;
	add.f32 	%f7010, %f7010, %f6355;
	@%p1371 bra 	$L__BB0_986;
	setp.eq.s32 	%p1372, %r477, 6;
	ld.shared.f32 	%f6356, [%r514+20];
	sub.f32 	%f6357, %f6356, %f1293;
	mul.f32 	%f6358, %f6357, 0f3FB8AA3B;
	ex2.approx.f32 	%f6359, %f6358;
	st.shared.f32 	[%r514+20], %f6359;
	add.f32 	%f7010, %f7010, %f6359;
	@%p1372 bra 	$L__BB0_986;
	setp.eq.s32 	%p1373, %r477, 7;
	ld.shared.f32 	%f6360, [%r514+24];
	sub.f32 	%f6361, %f6360, %f1293;
	mul.f32 	%f6362, %f6361, 0f3FB8AA3B;
	ex2.approx.f32 	%f6363, %f6362;
	st.shared.f32 	[%r514+24], %f6363;
	add.f32 	%f7010, %f7010, %f6363;
	@%p1373 bra 	$L__BB0_986;
	setp.eq.s32 	%p1374, %r477, 8;
	ld.shared.f32 	%f6364, [%r514+28];
	sub.f32 	%f6365, %f6364, %f1293;
	mul.f32 	%f6366, %f6365, 0f3FB8AA3B;
	ex2.approx.f32 	%f6367, %f6366;
	st.shared.f32 	[%r514+28], %f6367;
	add.f32 	%f7010, %f7010, %f6367;
	@%p1374 bra 	$L__BB0_986;
	setp.eq.s32 	%p1375, %r477, 9;
	ld.shared.f32 	%f6368, [%r514+32];
	sub.f32 	%f6369, %f6368, %f1293;
	mul.f32 	%f6370, %f6369, 0f3FB8AA3B;
	ex2.approx.f32 	%f6371, %f6370;
	st.shared.f32 	[%r514+32], %f6371;
	add.f32 	%f7010, %f7010, %f6371;
	@%p1375 bra 	$L__BB0_986;
	setp.eq.s32 	%p1376, %r477, 10;
	ld.shared.f32 	%f6372, [%r514+36];
	sub.f32 	%f6373, %f6372, %f1293;
	mul.f32 	%f6374, %f6373, 0f3FB8AA3B;
	ex2.approx.f32 	%f6375, %f6374;
	st.shared.f32 	[%r514+36], %f6375;
	add.f32 	%f7010, %f7010, %f6375;
	@%p1376 bra 	$L__BB0_986;
	setp.eq.s32 	%p1377, %r477, 11;
	ld.shared.f32 	%f6376, [%r514+40];
	sub.f32 	%f6377, %f6376, %f1293;
	mul.f32 	%f6378, %f6377, 0f3FB8AA3B;
	ex2.approx.f32 	%f6379, %f6378;
	st.shared.f32 	[%r514+40], %f6379;
	add.f32 	%f7010, %f7010, %f6379;
	@%p1377 bra 	$L__BB0_986;
	setp.eq.s32 	%p1378, %r477, 12;
	ld.shared.f32 	%f6380, [%r514+44];
	sub.f32 	%f6381, %f6380, %f1293;
	mul.f32 	%f6382, %f6381, 0f3FB8AA3B;
	ex2.approx.f32 	%f6383, %f6382;
	st.shared.f32 	[%r514+44], %f6383;
	add.f32 	%f7010, %f7010, %f6383;
	@%p1378 bra 	$L__BB0_986;
	setp.eq.s32 	%p1379, %r477, 13;
	ld.shared.f32 	%f6384, [%r514+48];
	sub.f32 	%f6385, %f6384, %f1293;
	mul.f32 	%f6386, %f6385, 0f3FB8AA3B;
	ex2.approx.f32 	%f6387, %f6386;
	st.shared.f32 	[%r514+48], %f6387;
	add.f32 	%f7010, %f7010, %f6387;
	@%p1379 bra 	$L__BB0_986;
	setp.eq.s32 	%p1380, %r477, 14;
	ld.shared.f32 	%f6388, [%r514+52];
	sub.f32 	%f6389, %f6388, %f1293;
	mul.f32 	%f6390, %f6389, 0f3FB8AA3B;
	ex2.approx.f32 	%f6391, %f6390;
	st.shared.f32 	[%r514+52], %f6391;
	add.f32 	%f7010, %f7010, %f6391;
	@%p1380 bra 	$L__BB0_986;
	ld.shared.f32 	%f6392, [%r514+56];
	sub.f32 	%f6393, %f6392, %f1293;
	mul.f32 	%f6394, %f6393, 0f3FB8AA3B;
	ex2.approx.f32 	%f6395, %f6394;
	st.shared.f32 	[%r514+56], %f6395;
	add.f32 	%f7010, %f7010, %f6395;
$L__BB0_986:
	mov.b32 	%r2856, %f7010;
$L__BB0_987:
	setp.lt.s32 	%p1381, %r547, 1;
	shfl.sync.idx.b32	%r517|%p1382, %r2856, 0, 31, -1;
	mov.f32 	%f7020, 0f00000000;
	mov.f32 	%f7021, %f7020;
	@%p1381 bra 	$L__BB0_1027;
	setp.eq.s32 	%p1383, %r545, 64;
	@%p1383 bra 	$L__BB0_1008;
	setp.lt.u32 	%p1384, %r14, 15;
	mov.f32 	%f7020, 0f00000000;
	mov.b32 	%r2858, 0;
	@%p1384 bra 	$L__BB0_992;
	mov.f32 	%f7020, 0f00000000;
	mov.b32 	%r2857, 0;
$L__BB0_991:
	.pragma "nounroll";
	add.s32 	%r2689, %r2857, %r12;
	shl.b32 	%r2690, %r2689, 2;
	add.s32 	%r2691, %r8, %r2690;
	ld.shared.f32 	%f6400, [%r2691];
	mad.lo.s32 	%r2692, %r2857, %r545, %r1;
	shl.b32 	%r2693, %r2692, 2;
	add.s32 	%r2694, %r7, %r2693;
	ld.shared.f32 	%f6401, [%r2694];
	fma.rn.f32 	%f6402, %f6400, %f6401, %f7020;
	ld.shared.f32 	%f6403, [%r2691+4];
	shl.b32 	%r2695, %r545, 2;
	add.s32 	%r2696, %r2694, %r2695;
	ld.shared.f32 	%f6404, [%r2696];
	fma.rn.f32 	%f6405, %f6403, %f6404, %f6402;
	ld.shared.f32 	%f6406, [%r2691+8];
	add.s32 	%r2697, %r2696, %r2695;
	ld.shared.f32 	%f6407, [%r2697];
	fma.rn.f32 	%f6408, %f6406, %f6407, %f6405;
	ld.shared.f32 	%f6409, [%r2691+12];
	add.s32 	%r2698, %r2697, %r2695;
	ld.shared.f32 	%f6410, [%r2698];
	fma.rn.f32 	%f6411, %f6409, %f6410, %f6408;
	ld.shared.f32 	%f6412, [%r2691+16];
	add.s32 	%r2699, %r2698, %r2695;
	ld.shared.f32 	%f6413, [%r2699];
	fma.rn.f32 	%f6414, %f6412, %f6413, %f6411;
	ld.shared.f32 	%f6415, [%r2691+20];
	add.s32 	%r2700, %r2699, %r2695;
	ld.shared.f32 	%f6416, [%r2700];
	fma.rn.f32 	%f6417, %f6415, %f6416, %f6414;
	ld.shared.f32 	%f6418, [%r2691+24];
	add.s32 	%r2701, %r2700, %r2695;
	ld.shared.f32 	%f6419, [%r2701];
	fma.rn.f32 	%f6420, %f6418, %f6419, %f6417;
	ld.shared.f32 	%f6421, [%r2691+28];
	add.s32 	%r2702, %r2701, %r2695;
	ld.shared.f32 	%f6422, [%r2702];
	fma.rn.f32 	%f6423, %f6421, %f6422, %f6420;
	ld.shared.f32 	%f6424, [%r2691+32];
	add.s32 	%r2703, %r2702, %r2695;
	ld.shared.f32 	%f6425, [%r2703];
	fma.rn.f32 	%f6426, %f6424, %f6425, %f6423;
	ld.shared.f32 	%f6427, [%r2691+36];
	add.s32 	%r2704, %r2703, %r2695;
	ld.shared.f32 	%f6428, [%r2704];
	fma.rn.f32 	%f6429, %f6427, %f6428, %f6426;
	ld.shared.f32 	%f6430, [%r2691+40];
	add.s32 	%r2705, %r2704, %r2695;
	ld.shared.f32 	%f6431, [%r2705];
	fma.rn.f32 	%f6432, %f6430, %f6431, %f6429;
	ld.shared.f32 	%f6433, [%r2691+44];
	add.s32 	%r2706, %r2705, %r2695;
	ld.shared.f32 	%f6434, [%r2706];
	fma.rn.f32 	%f6435, %f6433, %f6434, %f6432;
	ld.shared.f32 	%f6436, [%r2691+48];
	add.s32 	%r2707, %r2706, %r2695;
	ld.shared.f32 	%f6437, [%r2707];
	fma.rn.f32 	%f6438, %f6436, %f6437, %f6435;
	ld.shared.f32 	%f6439, [%r2691+52];
	add.s32 	%r2708, %r2707, %r2695;
	ld.shared.f32 	%f6440, [%r2708];
	fma.rn.f32 	%f6441, %f6439, %f6440, %f6438;
	ld.shared.f32 	%f6442, [%r2691+56];
	add.s32 	%r2709, %r2708, %r2695;
	ld.shared.f32 	%f6443, [%r2709];
	fma.rn.f32 	%f6444, %f6442, %f6443, %f6441;
	ld.shared.f32 	%f6445, [%r2691+60];
	add.s32 	%r2710, %r2709, %r2695;
	ld.shared.f32 	%f6446, [%r2710];
	fma.rn.f32 	%f7020, %f6445, %f6446, %f6444;
	add.s32 	%r2857, %r2857, 16;
	setp.ne.s32 	%p1385, %r2857, %r478;
	mov.u32 	%r2858, %r478;
	@%p1385 bra 	$L__BB0_991;
$L__BB0_992:
	setp.eq.s32 	%p1386, %r477, 0;
	mov.f32 	%f7021, 0f00000000;
	@%p1386 bra 	$L__BB0_1027;
	setp.eq.s32 	%p1387, %r477, 1;
	add.s32 	%r2711, %r2858, %r12;
	shl.b32 	%r2712, %r2711, 2;
	add.s32 	%r521, %r8, %r2712;
	ld.shared.f32 	%f6449, [%r521];
	mad.lo.s32 	%r2713, %r2858, %r545, %r1;
	shl.b32 	%r2714, %r2713, 2;
	add.s32 	%r522, %r7, %r2714;
	ld.shared.f32 	%f6450, [%r522];
	fma.rn.f32 	%f7020, %f6449, %f6450, %f7020;
	@%p1387 bra 	$L__BB0_1027;
	setp.eq.s32 	%p1388, %r477, 2;
	ld.shared.f32 	%f6452, [%r521+4];
	shl.b32 	%r523, %r545, 2;
	add.s32 	%r524, %r522, %r523;
	ld.shared.f32 	%f6453, [%r524];
	fma.rn.f32 	%f7020, %f6452, %f6453, %f7020;
	@%p1388 bra 	$L__BB0_1027;
	setp.eq.s32 	%p1389, %r477, 3;
	ld.shared.f32 	%f6455, [%r521+8];
	add.s32 	%r525, %r524, %r523;
	ld.shared.f32 	%f6456, [%r525];
	fma.rn.f32 	%f7020, %f6455, %f6456, %f7020;
	@%p1389 bra 	$L__BB0_1027;
	setp.eq.s32 	%p1390, %r477, 4;
	ld.shared.f32 	%f6458, [%r521+12];
	add.s32 	%r526, %r525, %r523;
	ld.shared.f32 	%f6459, [%r526];
	fma.rn.f32 	%f7020, %f6458, %f6459, %f7020;
	@%p1390 bra 	$L__BB0_1027;
	setp.eq.s32 	%p1391, %r477, 5;
	ld.shared.f32 	%f6461, [%r521+16];
	add.s32 	%r527, %r526, %r523;
	ld.shared.f32 	%f6462, [%r527];
	fma.rn.f32 	%f7020, %f6461, %f6462, %f7020;
	@%p1391 bra 	$L__BB0_1027;
	setp.eq.s32 	%p1392, %r477, 6;
	ld.shared.f32 	%f6464, [%r521+20];
	add.s32 	%r528, %r527, %r523;
	ld.shared.f32 	%f6465, [%r528];
	fma.rn.f32 	%f7020, %f6464, %f6465, %f7020;
	@%p1392 bra 	$L__BB0_1027;
	setp.eq.s32 	%p1393, %r477, 7;
	ld.shared.f32 	%f6467, [%r521+24];
	add.s32 	%r529, %r528, %r523;
	ld.shared.f32 	%f6468, [%r529];
	fma.rn.f32 	%f7020, %f6467, %f6468, %f7020;
	@%p1393 bra 	$L__BB0_1027;
	setp.eq.s32 	%p1394, %r477, 8;
	ld.shared.f32 	%f6470, [%r521+28];
	add.s32 	%r530, %r529, %r523;
	ld.shared.f32 	%f6471, [%r530];
	fma.rn.f32 	%f7020, %f6470, %f6471, %f7020;
	@%p1394 bra 	$L__BB0_1027;
	setp.eq.s32 	%p1395, %r477, 9;
	ld.shared.f32 	%f6473, [%r521+32];
	add.s32 	%r531, %r530, %r523;
	ld.shared.f32 	%f6474, [%r531];
	fma.rn.f32 	%f7020, %f6473, %f6474, %f7020;
	@%p1395 bra 	$L__BB0_1027;
	setp.eq.s32 	%p1396, %r477, 10;
	ld.shared.f32 	%f6476, [%r521+36];
	add.s32 	%r532, %r531, %r523;
	ld.shared.f32 	%f6477, [%r532];
	fma.rn.f32 	%f7020, %f6476, %f6477, %f7020;
	@%p1396 bra 	$L__BB0_1027;
	setp.eq.s32 	%p1397, %r477, 11;
	ld.shared.f32 	%f6479, [%r521+40];
	add.s32 	%r533, %r532, %r523;
	ld.shared.f32 	%f6480, [%r533];
	fma.rn.f32 	%f7020, %f6479, %f6480, %f7020;
	@%p1397 bra 	$L__BB0_1027;
	setp.eq.s32 	%p1398, %r477, 12;
	ld.shared.f32 	%f6482, [%r521+44];
	add.s32 	%r534, %r533, %r523;
	ld.shared.f32 	%f6483, [%r534];
	fma.rn.f32 	%f7020, %f6482, %f6483, %f7020;
	@%p1398 bra 	$L__BB0_1027;
	setp.eq.s32 	%p1399, %r477, 13;
	ld.shared.f32 	%f6485, [%r521+48];
	add.s32 	%r535, %r534, %r523;
	ld.shared.f32 	%f6486, [%r535];
	fma.rn.f32 	%f7020, %f6485, %f6486, %f7020;
	@%p1399 bra 	$L__BB0_1027;
	setp.eq.s32 	%p1400, %r477, 14;
	ld.shared.f32 	%f6488, [%r521+52];
	add.s32 	%r536, %r535, %r523;
	ld.shared.f32 	%f6489, [%r536];
	fma.rn.f32 	%f7020, %f6488, %f6489, %f7020;
	@%p1400 bra 	$L__BB0_1027;
	ld.shared.f32 	%f6491, [%r521+56];
	add.s32 	%r2715, %r536, %r523;
	ld.shared.f32 	%f6492, [%r2715];
	fma.rn.f32 	%f7020, %f6491, %f6492, %f7020;
	bra.uni 	$L__BB0_1027;
$L__BB0_1008:
	setp.lt.u32 	%p1401, %r14, 15;
	mov.f32 	%f7021, 0f00000000;
	mov.b32 	%r2860, 0;
	mov.f32 	%f7020, %f7021;
	@%p1401 bra 	$L__BB0_1011;
	mov.f32 	%f7021, 0f00000000;
	mov.b32 	%r2859, 0;
$L__BB0_1010:
	.pragma "nounroll";
	add.s32 	%r2718, %r2859, %r12;
	shl.b32 	%r2719, %r2718, 2;
	add.s32 	%r2720, %r8, %r2719;
	ld.shared.f32 	%f6496, [%r2720];
	shl.b32 	%r2721, %r2859, 6;
	add.s32 	%r2722, %r2721, %r1;
	shl.b32 	%r2723, %r2722, 2;
	add.s32 	%r2724, %r7, %r2723;
	ld.shared.f32 	%f6497, [%r2724];
	fma.rn.f32 	%f6498, %f6496, %f6497, %f7020;
	ld.shared.f32 	%f6499, [%r2724+128];
	fma.rn.f32 	%f6500, %f6496, %f6499, %f7021;
	ld.shared.f32 	%f6501, [%r2720+4];
	ld.shared.f32 	%f6502, [%r2724+256];
	fma.rn.f32 	%f6503, %f6501, %f6502, %f6498;
	ld.shared.f32 	%f6504, [%r2724+384];
	fma.rn.f32 	%f6505, %f6501, %f6504, %f6500;
	ld.shared.f32 	%f6506, [%r2720+8];
	ld.shared.f32 	%f6507, [%r2724+512];
	fma.rn.f32 	%f6508, %f6506, %f6507, %f6503;
	ld.shared.f32 	%f6509, [%r2724+640];
	fma.rn.f32 	%f6510, %f6506, %f6509, %f6505;
	ld.shared.f32 	%f6511, [%r2720+12];
	ld.shared.f32 	%f6512, [%r2724+768];
	fma.rn.f32 	%f6513, %f6511, %f6512, %f6508;
	ld.shared.f32 	%f6514, [%r2724+896];
	fma.rn.f32 	%f6515, %f6511, %f6514, %f6510;
	ld.shared.f32 	%f6516, [%r2720+16];
	ld.shared.f32 	%f6517, [%r2724+1024];
	fma.rn.f32 	%f6518, %f6516, %f6517, %f6513;
	ld.shared.f32 	%f6519, [%r2724+1152];
	fma.rn.f32 	%f6520, %f6516, %f6519, %f6515;
	ld.shared.f32 	%f6521, [%r2720+20];
	ld.shared.f32 	%f6522, [%r2724+1280];
	fma.rn.f32 	%f6523, %f6521, %f6522, %f6518;
	ld.shared.f32 	%f6524, [%r2724+1408];
	fma.rn.f32 	%f6525, %f6521, %f6524, %f6520;
	ld.shared.f32 	%f6526, [%r2720+24];
	ld.shared.f32 	%f6527, [%r2724+1536];
	fma.rn.f32 	%f6528, %f6526, %f6527, %f6523;
	ld.shared.f32 	%f6529, [%r2724+1664];
	fma.rn.f32 	%f6530, %f6526, %f6529, %f6525;
	ld.shared.f32 	%f6531, [%r2720+28];
	ld.shared.f32 	%f6532, [%r2724+1792];
	fma.rn.f32 	%f6533, %f6531, %f6532, %f6528;
	ld.shared.f32 	%f6534, [%r2724+1920];
	fma.rn.f32 	%f6535, %f6531, %f6534, %f6530;
	ld.shared.f32 	%f6536, [%r2720+32];
	ld.shared.f32 	%f6537, [%r2724+2048];
	fma.rn.f32 	%f6538, %f6536, %f6537, %f6533;
	ld.shared.f32 	%f6539, [%r2724+2176];
	fma.rn.f32 	%f6540, %f6536, %f6539, %f6535;
	ld.shared.f32 	%f6541, [%r2720+36];
	ld.shared.f32 	%f6542, [%r2724+2304];
	fma.rn.f32 	%f6543, %f6541, %f6542, %f6538;
	ld.shared.f32 	%f6544, [%r2724+2432];
	fma.rn.f32 	%f6545, %f6541, %f6544, %f6540;
	ld.shared.f32 	%f6546, [%r2720+40];
	ld.shared.f32 	%f6547, [%r2724+2560];
	fma.rn.f32 	%f6548, %f6546, %f6547, %f6543;
	ld.shared.f32 	%f6549, [%r2724+2688];
	fma.rn.f32 	%f6550, %f6546, %f6549, %f6545;
	ld.shared.f32 	%f6551, [%r2720+44];
	ld.shared.f32 	%f6552, [%r2724+2816];
	fma.rn.f32 	%f6553, %f6551, %f6552, %f6548;
	ld.shared.f32 	%f6554, [%r2724+2944];
	fma.rn.f32 	%f6555, %f6551, %f6554, %f6550;
	ld.shared.f32 	%f6556, [%r2720+48];
	ld.shared.f32 	%f6557, [%r2724+3072];
	fma.rn.f32 	%f6558, %f6556, %f6557, %f6553;
	ld.shared.f32 	%f6559, [%r2724+3200];
	fma.rn.f32 	%f6560, %f6556, %f6559, %f6555;
	ld.shared.f32 	%f6561, [%r2720+52];
	ld.shared.f32 	%f6562, [%r2724+3328];
	fma.rn.f32 	%f6563, %f6561, %f6562, %f6558;
	ld.shared.f32 	%f6564, [%r2724+3456];
	fma.rn.f32 	%f6565, %f6561, %f6564, %f6560;
	ld.shared.f32 	%f6566, [%r2720+56];
	ld.shared.f32 	%f6567, [%r2724+3584];
	fma.rn.f32 	%f6568, %f6566, %f6567, %f6563;
	ld.shared.f32 	%f6569, [%r2724+3712];
	fma.rn.f32 	%f6570, %f6566, %f6569, %f6565;
	ld.shared.f32 	%f6571, [%r2720+60];
	ld.shared.f32 	%f6572, [%r2724+3840];
	fma.rn.f32 	%f7020, %f6571, %f6572, %f6568;
	ld.shared.f32 	%f6573, [%r2724+3968];
	fma.rn.f32 	%f7021, %f6571, %f6573, %f6570;
	add.s32 	%r2859, %r2859, 16;
	setp.ne.s32 	%p1402, %r2859, %r478;
	mov.u32 	%r2860, %r478;
	@%p1402 bra 	$L__BB0_1010;
$L__BB0_1011:
	setp.eq.s32 	%p1403, %r477, 0;
	@%p1403 bra 	$L__BB0_1027;
	setp.eq.s32 	%p1404, %r477, 1;
	add.s32 	%r2725, %r2860, %r12;
	shl.b32 	%r2726, %r2725, 2;
	add.s32 	%r540, %r8, %r2726;
	ld.shared.f32 	%f6574, [%r540];
	shl.b32 	%r2727, %r2860, 6;
	add.s32 	%r2728, %r2727, %r1;
	shl.b32 	%r2729, %r2728, 2;
	add.s32 	%r541, %r7, %r2729;
	ld.shared.f32 	%f6575, [%r541];
	fma.rn.f32 	%f7020, %f6574, %f6575, %f7020;
	ld.shared.f32 	%f6576, [%r541+128];
	fma.rn.f32 	%f7021, %f6574, %f6576, %f7021;
	@%p1404 bra 	$L__BB0_1027;
	setp.eq.s32 	%p1405, %r477, 2;
	ld.shared.f32 	%f6577, [%r540+4];
	ld.shared.f32 	%f6578, [%r541+256];
	fma.rn.f32 	%f7020, %f6577, %f6578, %f7020;
	ld.shared.f32 	%f6579, [%r541+384];
	fma.rn.f32 	%f7021, %f6577, %f6579, %f7021;
	@%p1405 bra 	$L__BB0_1027;
	setp.eq.s32 	%p1406, %r477, 3;
	ld.shared.f32 	%f6580, [%r540+8];
	ld.shared.f32 	%f6581, [%r541+512];
	fma.rn.f32 	%f7020, %f6580, %f6581, %f7020;
	ld.shared.f32 	%f6582, [%r541+640];
	fma.rn.f32 	%f7021, %f6580, %f6582, %f7021;
	@%p1406 bra 	$L__BB0_1027;
	setp.eq.s32 	%p1407, %r477, 4;
	ld.shared.f32 	%f6583, [%r540+12];
	ld.shared.f32 	%f6584, [%r541+768];
	fma.rn.f32 	%f7020, %f6583, %f6584, %f7020;
	ld.shared.f32 	%f6585, [%r541+896];
	fma.rn.f32 	%f7021, %f6583, %f6585, %f7021;
	@%p1407 bra 	$L__BB0_1027;
	setp.eq.s32 	%p1408, %r477, 5;
	ld.shared.f32 	%f6586, [%r540+16];
	ld.shared.f32 	%f6587, [%r541+1024];
	fma.rn.f32 	%f7020, %f6586, %f6587, %f7020;
	ld.shared.f32 	%f6588, [%r541+1152];
	fma.rn.f32 	%f7021, %f6586, %f6588, %f7021;
	@%p1408 bra 	$L__BB0_1027;
	setp.eq.s32 	%p1409, %r477, 6;
	ld.shared.f32 	%f6589, [%r540+20];
	ld.shared.f32 	%f6590, [%r541+1280];
	fma.rn.f32 	%f7020, %f6589, %f6590, %f7020;
	ld.shared.f32 	%f6591, [%r541+1408];
	fma.rn.f32 	%f7021, %f6589, %f6591, %f7021;
	@%p1409 bra 	$L__BB0_1027;
	setp.eq.s32 	%p1410, %r477, 7;
	ld.shared.f32 	%f6592, [%r540+24];
	ld.shared.f32 	%f6593, [%r541+1536];
	fma.rn.f32 	%f7020, %f6592, %f6593, %f7020;
	ld.shared.f32 	%f6594, [%r541+1664];
	fma.rn.f32 	%f7021, %f6592, %f6594, %f7021;
	@%p1410 bra 	$L__BB0_1027;
	setp.eq.s32 	%p1411, %r477, 8;
	ld.shared.f32 	%f6595, [%r540+28];
	ld.shared.f32 	%f6596, [%r541+1792];
	fma.rn.f32 	%f7020, %f6595, %f6596, %f7020;
	ld.shared.f32 	%f6597, [%r541+1920];
	fma.rn.f32 	%f7021, %f6595, %f6597, %f7021;
	@%p1411 bra 	$L__BB0_1027;
	setp.eq.s32 	%p1412, %r477, 9;
	ld.shared.f32 	%f6598, [%r540+32];
	ld.shared.f32 	%f6599, [%r541+2048];
	fma.rn.f32 	%f7020, %f6598, %f6599, %f7020;
	ld.shared.f32 	%f6600, [%r541+2176];
	fma.rn.f32 	%f7021, %f6598, %f6600, %f7021;
	@%p1412 bra 	$L__BB0_1027;
	setp.eq.s32 	%p1413, %r477, 10;
	ld.shared.f32 	%f6601, [%r540+36];
	ld.shared.f32 	%f6602, [%r541+2304];
	fma.rn.f32 	%f7020, %f6601, %f6602, %f7020;
	ld.shared.f32 	%f6603, [%r541+2432];
	fma.rn.f32 	%f7021, %f6601, %f6603, %f7021;
	@%p1413 bra 	$L__BB0_1027;
	setp.eq.s32 	%p1414, %r477, 11;
	ld.shared.f32 	%f6604, [%r540+40];
	ld.shared.f32 	%f6605, [%r541+2560];
	fma.rn.f32 	%f7020, %f6604, %f6605, %f7020;
	ld.shared.f32 	%f6606, [%r541+2688];
	fma.rn.f32 	%f7021, %f6604, %f6606, %f7021;
	@%p1414 bra 	$L__BB0_1027;
	setp.eq.s32 	%p1415, %r477, 12;
	ld.shared.f32 	%f6607, [%r540+44];
	ld.shared.f32 	%f6608, [%r541+2816];
	fma.rn.f32 	%f7020, %f6607, %f6608, %f7020;
	ld.shared.f32 	%f6609, [%r541+2944];
	fma.rn.f32 	%f7021, %f6607, %f6609, %f7021;
	@%p1415 bra 	$L__BB0_1027;
	setp.eq.s32 	%p1416, %r477, 13;
	ld.shared.f32 	%f6610, [%r540+48];
	ld.shared.f32 	%f6611, [%r541+3072];
	fma.rn.f32 	%f7020, %f6610, %f6611, %f7020;
	ld.shared.f32 	%f6612, [%r541+3200];
	fma.rn.f32 	%f7021, %f6610, %f6612, %f7021;
	@%p1416 bra 	$L__BB0_1027;
	setp.eq.s32 	%p1417, %r477, 14;
	ld.shared.f32 	%f6613, [%r540+52];
	ld.shared.f32 	%f6614, [%r541+3328];
	fma.rn.f32 	%f7020, %f6613, %f6614, %f7020;
	ld.shared.f32 	%f6615, [%r541+3456];
	fma.rn.f32 	%f7021, %f6613, %f6615, %f7021;
	@%p1417 bra 	$L__BB0_1027;
	ld.shared.f32 	%f6616, [%r540+56];
	ld.shared.f32 	%f6617, [%r541+3584];
	fma.rn.f32 	%f7020, %f6616, %f6617, %f7020;
	ld.shared.f32 	%f6618, [%r541+3712];
	fma.rn.f32 	%f7021, %f6616, %f6618, %f7021;
$L__BB0_1027:
	setp.ne.s32 	%p1418, %r1, 0;
	mad.lo.s32 	%r2730, %r2846, %r547, %r13;
	mul.wide.s32 	%rd237, %r2730, 4;
	add.s64 	%rd30, %rd3, %rd237;
	ld.global.f32 	%f6619, [%rd30];
	add.s64 	%rd31, %rd2, %rd237;
	ld.global.f32 	%f6620, [%rd31];
	max.f32 	%f1373, %f6619, %f1293;
	sub.f32 	%f6621, %f6619, %f1373;
	mul.f32 	%f6622, %f6621, 0f3FB8AA3B;
	ex2.approx.f32 	%f6623, %f6622;
	mul.f32 	%f1374, %f6620, %f6623;
	sub.f32 	%f6624, %f1293, %f1373;
	mul.f32 	%f6625, %f6624, 0f3FB8AA3B;
	ex2.approx.f32 	%f1375, %f6625;
	mov.b32 	%f6626, %r517;
	fma.rn.f32 	%f1376, %f1375, %f6626, %f1374;
	@%p1418 bra 	$L__BB0_1029;
	st.global.f32 	[%rd30], %f1373;
	st.global.f32 	[%rd31], %f1376;
$L__BB0_1029:
	add.s32 	%r2731, %r9, %r487;
	setp.ne.s32 	%p1419, %r545, 64;
	rcp.rn.f32 	%f1377, %f1376;
	mul.wide.s32 	%rd238, %r2731, 4;
	add.s64 	%rd239, %rd1, %rd238;
	ld.global.f32 	%f6627, [%rd239];
	mul.f32 	%f6628, %f1374, %f6627;
	fma.rn.f32 	%f6629, %f7020, %f1375, %f6628;
	mul.f32 	%f6630, %f1377, %f6629;
	st.global.f32 	[%rd239], %f6630;
	@%p1419 bra 	$L__BB0_1031;
	mov.u32 	%r2732, %tid.y;
	shl.b32 	%r2733, %r2732, 6;
	add.s32 	%r2734, %r1, %r2733;
	add.s32 	%r2735, %r2734, %r487;
	add.s32 	%r2736, %r2735, 32;
	mul.wide.s32 	%rd240, %r2736, 4;
	add.s64 	%rd241, %rd1, %rd240;
	ld.global.f32 	%f6631, [%rd241];
	mul.f32 	%f6632, %f1374, %f6631;
	fma.rn.f32 	%f6633, %f7021, %f1375, %f6632;
	mul.f32 	%f6634, %f1377, %f6633;
	st.global.f32 	[%rd241], %f6634;
$L__BB0_1031:
	bar.sync 	0;
	add.s32 	%r2846, %r2846, 1;
	setp.ne.s32 	%p1420, %r2846, %r546;
	@%p1420 bra 	$L__BB0_921;
	bar.sync 	0;
	add.s32 	%r2844, %r2844, 1;
	add.s32 	%r2845, %r2845, 1;
	and.b32  	%r2737, %r546, 7;
	setp.ne.s32 	%p1421, %r2845, %r2737;
	@%p1421 bra 	$L__BB0_918;
$L__BB0_1033:
	ret;

}


// ===== COMPILED SASS (sm_100) =====

	.target	sm_100

	.elftype	@"ET_EXEC"


//--------------------- .note.nv.tkinfo           --------------------------
	.section	.note.nv.tkinfo,"",@"SHT_NOTE"
	.sectionflags	@"SHF_NOTE_NV_TKINFO"
	.tkinfo
        /*0018*/ 	.word	0x00000002
        /*0030*/ 	.string	""
        /*0030*/ 	.string	"ptxas"
        /*0030*/ 	.string	"Cuda compilation tools, release 13.0, V13.0.88"
        /*0030*/ 	.string	"Build cuda_13.0.r13.0/compiler.36424714_0"
        /*0030*/ 	.string	"-arch sm_100 -m 64 "



//--------------------- .note.nv.cuinfo           --------------------------
	.section	.note.nv.cuinfo,"",@"SHT_NOTE"
	.sectionflags	@"SHF_NOTE_NV_CUINFO"
        /*0018*/ 	.short	0x0002
        /*001a*/ 	.short	0x0064
        /*001c*/ 	.short	0x0082
	.zero		2


//--------------------- .nv.info                  --------------------------
	.section	.nv.info,"",@"SHT_CUDA_INFO"
	.align	4


	//----- nvinfo : EIATTR_REGCOUNT
	.align		4
        /*0000*/ 	.byte	0x04, 0x2f
        /*0002*/ 	.short	(.L_1 - .L_0)
	.align		4
.L_0:
        /*0004*/ 	.word	index@(_Z14forward_kernelPKfS0_S0_iiiifPfS1_S1_)
        /*0008*/ 	.word	0x00000028


	//----- nvinfo : EIATTR_FRAME_SIZE
	.align		4
.L_1:
        /*000c*/ 	.byte	0x04, 0x11
        /*000e*/ 	.short	(.L_3 - .L_2)
	.align		4
.L_2:
        /*0010*/ 	.word	index@($__internal_0_$__cuda_sm20_rcp_rn_f32_slowpath)
        /*0014*/ 	.word	0x00000000


	//----- nvinfo : EIATTR_FRAME_SIZE
	.align		4
.L_3:
        /*0018*/ 	.byte	0x04, 0x11
        /*001a*/ 	.short	(.L_5 - .L_4)
	.align		4
.L_4:
        /*001c*/ 	.word	index@(_Z14forward_kernelPKfS0_S0_iiiifPfS1_S1_)
        /*0020*/ 	.word	0x00000000


	//----- nvinfo : EIATTR_MIN_STACK_SIZE
	.align		4
.L_5:
        /*0024*/ 	.byte	0x04, 0x12
        /*0026*/ 	.short	(.L_7 - .L_6)
	.align		4
.L_6:
        /*0028*/ 	.word	index@(_Z14forward_kernelPKfS0_S0_iiiifPfS1_S1_)
        /*002c*/ 	.word	0x00000000
.L_7:


//--------------------- .nv.compat                --------------------------
	.section	.nv.compat,"",@"SHT_CUDA_COMPAT_INFO"
	.align	4
        /*0000*/ 	.byte	0x02, 0x09, 0x00, 0x00, 0x02, 0x02, 0x01, 0x00, 0x02, 0x05, 0x05, 0x00, 0x03, 0x07, 0x01, 0x01
        /*0010*/ 	.byte	0x02, 0x03, 0x00, 0x00, 0x02, 0x06, 0x01, 0x00, 0x04, 0x0b, 0x08, 0x00, 0x01, 0x00, 0x00, 0x00
        /*0020*/ 	.byte	0x00, 0x00, 0x00, 0x00


//--------------------- .nv.info._Z14forward_kernelPKfS0_S0_iiiifPfS1_S1_ --------------------------
	.section	.nv.info._Z14forward_kernelPKfS0_S0_iiiifPfS1_S1_,"",@"SHT_CUDA_INFO"
	.sectionflags	@""
	.align	4


	//----- nvinfo : EIATTR_CUDA_API_VERSION
	.align		4
        /*0000*/ 	.byte	0x04, 0x37
        /*0002*/ 	.short	(.L_9 - .L_8)
.L_8:
        /*0004*/ 	.word	0x00000082


	//----- nvinfo : EIATTR_KPARAM_INFO
	.align		4
.L_9:
        /*0008*/ 	.byte	0x04, 0x17
        /*000a*/ 	.short	(.L_11 - .L_10)
.L_10:
        /*000c*/ 	.word	0x00000000
        /*0010*/ 	.short	0x000a
        /*0012*/ 	.short	0x0040
        /*0014*/ 	.byte	0x00, 0xf5, 0x21, 0x00


	//----- nvinfo : EIATTR_KPARAM_INFO
	.align		4
.L_11:
        /*0018*/ 	.byte	0x04, 0x17
        /*001a*/ 	.short	(.L_13 - .L_12)
.L_12:
        /*001c*/ 	.word	0x00000000
        /*0020*/ 	.short	0x0009
        /*0022*/ 	.short	0x0038
        /*0024*/ 	.byte	0x00, 0xf5, 0x21, 0x00


	//----- nvinfo : EIATTR_KPARAM_INFO
	.align		4
.L_13:
        /*0028*/ 	.byte	0x04, 0x17
        /*002a*/ 	.short	(.L_15 - .L_14)
.L_14:
        /*002c*/ 	.word	0x00000000
        /*0030*/ 	.short	0x0008
        /*0032*/ 	.short	0x0030
        /*0034*/ 	.byte	0x00, 0xf5, 0x21, 0x00


	//----- nvinfo : EIATTR_KPARAM_INFO
	.align		4
.L_15:
        /*0038*/ 	.byte	0x04, 0x17
        /*003a*/ 	.short	(.L_17 - .L_16)
.L_16:
        /*003c*/ 	.word	0x00000000
        /*0040*/ 	.short	0x0007
        /*0042*/ 	.short	0x0028
        /*0044*/ 	.byte	0x00, 0xf0, 0x11, 0x00


	//----- nvinfo : EIATTR_KPARAM_INFO
	.align		4
.L_17:
        /*0048*/ 	.byte	0x04, 0x17
        /*004a*/ 	.short	(.L_19 - .L_18)
.L_18:
        /*004c*/ 	.word	0x00000000
        /*0050*/ 	.short	0x0006
        /*0052*/ 	.short	0x0024
        /*0054*/ 	.byte	0x00, 0xf0, 0x11, 0x00


	//----- nvinfo : EIATTR_KPARAM_INFO
	.align		4
.L_19:
        /*0058*/ 	.byte	0x04, 0x17
        /*005a*/ 	.short	(.L_21 - .L_20)
.L_20:
        /*005c*/ 	.word	0x00000000
        /*0060*/ 	.short	0x0005
        /*0062*/ 	.short	0x0020
        /*0064*/ 	.byte	0x00, 0xf0, 0x11, 0x00


	//----- nvinfo : EIATTR_KPARAM_INFO
	.align		4
.L_21:
        /*0068*/ 	.byte	0x04, 0x17
        /*006a*/ 	.short	(.L_23 - .L_22)
.L_22:
        /*006c*/ 	.word	0x00000000
        /*0070*/ 	.short	0x0004
        /*0072*/ 	.short	0x001c
        /*0074*/ 	.byte	0x00, 0xf0, 0x11, 0x00


	//----- nvinfo : EIATTR_KPARAM_INFO
	.align		4
.L_23:
        /*0078*/ 	.byte	0x04, 0x17
        /*007a*/ 	.short	(.L_25 - .L_24)
.L_24:
        /*007c*/ 	.word	0x00000000
        /*0080*/ 	.short	0x0003
        /*0082*/ 	.short	0x0018
        /*0084*/ 	.byte	0x00, 0xf0, 0x11, 0x00


	//----- nvinfo : EIATTR_KPARAM_INFO
	.align		4
.L_25:
        /*0088*/ 	.byte	0x04, 0x17
        /*008a*/ 	.short	(.L_27 - .L_26)
.L_26:
        /*008c*/ 	.word	0x00000000
        /*0090*/ 	.short	0x0002
        /*0092*/ 	.short	0x0010
        /*0094*/ 	.byte	0x00, 0xf5, 0x21, 0x00


	//----- nvinfo : EIATTR_KPARAM_INFO
	.align		4
.L_27:
        /*0098*/ 	.byte	0x04, 0x17
        /*009a*/ 	.short	(.L_29 - .L_28)
.L_28:
        /*009c*/ 	.word	0x00000000
        /*00a0*/ 	.short	0x0001
        /*00a2*/ 	.short	0x0008
        /*00a4*/ 	.byte	0x00, 0xf5, 0x21, 0x00


	//----- nvinfo : EIATTR_KPARAM_INFO
	.align		4
.L_29:
        /*00a8*/ 	.byte	0x04, 0x17
        /*00aa*/ 	.short	(.L_31 - .L_30)
.L_30:
        /*00ac*/ 	.word	0x00000000
        /*00b0*/ 	.short	0x0000
        /*00b2*/ 	.short	0x0000
        /*00b4*/ 	.byte	0x00, 0xf5, 0x21, 0x00


	//----- nvinfo : EIATTR_SPARSE_MMA_MASK
	.align		4
.L_31:
        /*00b8*/ 	.byte	0x03, 0x50
        /*00ba*/ 	.short	0x0000


	//----- nvinfo : EIATTR_MAXREG_COUNT
	.align		4
        /*00bc*/ 	.byte	0x03, 0x1b
        /*00be*/ 	.short	0x00ff


	//----- nvinfo : EIATTR_NUM_BARRIERS
	.align		4
        /*00c0*/ 	.byte	0x02, 0x4c
        /*00c2*/ 	.byte	0x01
	.zero		1


	//----- nvinfo : EIATTR_MERCURY_ISA_VERSION
	.align		4
        /*00c4*/ 	.byte	0x03, 0x5f
        /*00c6*/ 	.short	0x0101


	//----- nvinfo : EIATTR_COOP_GROUP_MASK_REGIDS
	.align		4
        /*00c8*/ 	.byte	0x04, 0x29
        /*00ca*/ 	.short	(.L_33 - .L_32)


	//   ....[0]....
.L_32:
        /*00cc*/ 	.word	0xffffffff


	//   ....[1]....
        /*00d0*/ 	.word	0xffffffff


	//   ....[2]....
        /*00d4*/ 	.word	0xffffffff


	//   ....[3]....
        /*00d8*/ 	.word	0xffffffff


	//   ....[4]....
        /*00dc*/ 	.word	0xffffffff


	//   ....[5]....
        /*00e0*/ 	.word	0xffffffff


	//   ....[6]....
        /*00e4*/ 	.word	0xffffffff


	//   ....[7]....
        /*00e8*/ 	.word	0xffffffff


	//   ....[8]....
        /*00ec*/ 	.word	0xffffffff


	//   ....[9]....
        /*00f0*/ 	.word	0xffffffff


	//   ....[10]....
        /*00f4*/ 	.word	0xffffffff


	//   ....[11]....
        /*00f8*/ 	.word	0xffffffff


	//   ....[12]....
        /*00fc*/ 	.word	0xffffffff


	//   ....[13]....
        /*0100*/ 	.word	0xffffffff


	//   ....[14]....
        /*0104*/ 	.word	0xffffffff


	//   ....[15]....
        /*0108*/ 	.word	0xffffffff


	//   ....[16]....
        /*010c*/ 	.word	0xffffffff


	//   ....[17]....
        /*0110*/ 	.word	0xffffffff


	//   ....[18]....
        /*0114*/ 	.word	0xffffffff


	//   ....[19]....
        /*0118*/ 	.word	0xffffffff


	//   ....[20]....
        /*011c*/ 	.word	0xffffffff


	//   ....[21]....
        /*0120*/ 	.word	0xffffffff


	//   ....[22]....
        /*0124*/ 	.word	0xffffffff


	//   ....[23]....
        /*0128*/ 	.word	0xffffffff


	//   ....[24]....
        /*012c*/ 	.word	0xffffffff


	//   ....[25]....
        /*0130*/ 	.word	0xffffffff


	//   ....[26]....
        /*0134*/ 	.word	0xffffffff


	//   ....[27]....
        /*0138*/ 	.word	0xffffffff


	//   ....[28]....
        /*013c*/ 	.word	0xffffffff


	//   ....[29]....
        /*0140*/ 	.word	0xffffffff


	//   ....[30]....
        /*0144*/ 	.word	0xffffffff


	//   ....[31]....
        /*0148*/ 	.word	0xffffffff


	//   ....[32]....
        /*014c*/ 	.word	0xffffffff


	//   ....[33]....
        /*0150*/ 	.word	0xffffffff


	//   ....[34]....
        /*0154*/ 	.word	0xffffffff


	//   ....[35]....
        /*0158*/ 	.word	0xffffffff


	//   ....[36]....
        /*015c*/ 	.word	0xffffffff


	//   ....[37]....
        /*0160*/ 	.word	0xffffffff


	//   ....[38]....
        /*0164*/ 	.word	0xffffffff


	//   ....[39]....
        /*0168*/ 	.word	0xffffffff


	//   ....[40]....
        /*016c*/ 	.word	0xffffffff


	//   ....[41]....
        /*0170*/ 	.word	0xffffffff


	//   ....[42]....
        /*0174*/ 	.word	0xffffffff


	//   ....[43]....
        /*0178*/ 	.word	0xffffffff


	//   ....[44]....
        /*017c*/ 	.word	0xffffffff


	//   ....[45]....
        /*0180*/ 	.word	0xffffffff


	//   ....[46]....
        /*0184*/ 	.word	0xffffffff


	//   ....[47]....
        /*0188*/ 	.word	0xffffffff


	//   ....[48]....
        /*018c*/ 	.word	0xffffffff


	//   ....[49]....
        /*0190*/ 	.word	0xffffffff


	//   ....[50]....
        /*0194*/ 	.word	0xffffffff


	//   ....[51]....
        /*0198*/ 	.word	0xffffffff


	//   ....[52]....
        /*019c*/ 	.word	0xffffffff


	//   ....[53]....
        /*01a0*/ 	.word	0xffffffff


	//   ....[54]....
        /*01a4*/ 	.word	0xffffffff


	//   ....[55]....
        /*01a8*/ 	.word	0xffffffff


	//   ....[56]....
        /*01ac*/ 	.word	0xffffffff


	//   ....[57]....
        /*01b0*/ 	.word	0xffffffff


	//   ....[58]....
        /*01b4*/ 	.word	0xffffffff


	//   ....[59]....
        /*01b8*/ 	.word	0xffffffff


	//   ....[60]....
        /*01bc*/ 	.word	0xffffffff


	//   ....[61]....
        /*01c0*/ 	.word	0xffffffff


	//   ....[62]....
        /*01c4*/ 	.word	0xffffffff


	//   ....[63]....
        /*01c8*/ 	.word	0xffffffff


	//   ....[64]....
        /*01cc*/ 	.word	0xffffffff


	//   ....[65]....
        /*01d0*/ 	.word	0xffffffff


	//   ....[66]....
        /*01d4*/ 	.word	0xffffffff


	//   ....[67]....
        /*01d8*/ 	.word	0xffffffff


	//   ....[68]....
        /*01dc*/ 	.word	0xffffffff


	//   ....[69]....
        /*01e0*/ 	.word	0xffffffff


	//   ....[70]....
        /*01e4*/ 	.word	0xffffffff


	//   ....[71]....
        /*01e8*/ 	.word	0xffffffff


	//   ....[72]....
        /*01ec*/ 	.word	0xffffffff


	//   ....[73]....
        /*01f0*/ 	.word	0xffffffff


	//   ....[74]....
        /*01f4*/ 	.word	0xffffffff


	//   ....[75]....
        /*01f8*/ 	.word	0xffffffff


	//   ....[76]....
        /*01fc*/ 	.word	0xffffffff


	//   ....[77]....
        /*0200*/ 	.word	0xffffffff


	//   ....[78]....
        /*0204*/ 	.word	0xffffffff


	//   ....[79]....
        /*0208*/ 	.word	0xffffffff


	//   ....[80]....
        /*020c*/ 	.word	0xffffffff


	//   ....[81]....
        /*0210*/ 	.word	0xffffffff


	//   ....[82]....
        /*0214*/ 	.word	0xffffffff


	//   ....[83]....
        /*0218*/ 	.word	0xffffffff


	//   ....[84]....
        /*021c*/ 	.word	0xffffffff


	//   ....[85]....
        /*0220*/ 	.word	0xffffffff


	//   ....[86]....
        /*0224*/ 	.word	0xffffffff


	//   ....[87]....
        /*0228*/ 	.word	0xffffffff


	//   ....[88]....
        /*022c*/ 	.word	0xffffffff


	//   ....[89]....
        /*0230*/ 	.word	0xffffffff


	//   ....[90]....
        /*0234*/ 	.word	0xffffffff


	//   ....[91]....
        /*0238*/ 	.word	0xffffffff


	//   ....[92]....
        /*023c*/ 	.word	0xffffffff


	//   ....[93]....
        /*0240*/ 	.word	0xffffffff


	//   ....[94]....
        /*0244*/ 	.word	0xffffffff


	//   ....[95]....
        /*0248*/ 	.word	0xffffffff


	//   ....[96]....
        /*024c*/ 	.word	0xffffffff


	//   ....[97]....
        /*0250*/ 	.word	0xffffffff


	//   ....[98]....
        /*0254*/ 	.word	0xffffffff


	//   ....[99]....
        /*0258*/ 	.word	0xffffffff


	//   ....[100]....
        /*025c*/ 	.word	0xffffffff


	//   ....[101]....
        /*0260*/ 	.word	0xffffffff


	//   ....[102]....
        /*0264*/ 	.word	0xffffffff


	//   ....[103]....
        /*0268*/ 	.word	0xffffffff


	//   ....[104]....
        /*026c*/ 	.word	0xffffffff


	//   ....[105]....
        /*0270*/ 	.word	0xffffffff


	//   ....[106]....
        /*0274*/ 	.word	0xffffffff


	//   ....[107]....
        /*0278*/ 	.word	0xffffffff


	//   ....[108]....
        /*027c*/ 	.word	0xffffffff


	//   ....[109]....
        /*0280*/ 	.word	0xffffffff


	//   ....[110]....
        /*0284*/ 	.word	0xffffffff


	//   ....[111]....
        /*0288*/ 	.word	0xffffffff


	//   ....[112]....
        /*028c*/ 	.word	0xffffffff


	//   ....[113]....
        /*0290*/ 	.word	0xffffffff


	//   ....[114]....
        /*0294*/ 	.word	0xffffffff


	//   ....[115]....
        /*0298*/ 	.word	0xffffffff


	//   ....[116]....
        /*029c*/ 	.word	0xffffffff


	//   ....[117]....
        /*02a0*/ 	.word	0xffffffff


	//   ....[118]....
        /*02a4*/ 	.word	0xffffffff


	//   ....[119]....
        /*02a8*/ 	.word	0xffffffff


	//   ....[120]....
        /*02ac*/ 	.word	0xffffffff


	//   ....[121]....
        /*02b0*/ 	.word	0xffffffff


	//   ....[122]....
        /*02b4*/ 	.word	0xffffffff


	//   ....[123]....
        /*02b8*/ 	.word	0xffffffff


	//   ....[124]....
        /*02bc*/ 	.word	0xffffffff


	//   ....[125]....
        /*02c0*/ 	.word	0xffffffff


	//   ....[126]....
        /*02c4*/ 	.word	0xffffffff


	//   ....[127]....
        /*02c8*/ 	.word	0xffffffff


	//   ....[128]....
        /*02cc*/ 	.word	0xffffffff


	//   ....[129]....
        /*02d0*/ 	.word	0xffffffff


	//   ....[130]....
        /*02d4*/ 	.word	0xffffffff


	//   ....[131]....
        /*02d8*/ 	.word	0xffffffff


	//   ....[132]....
        /*02dc*/ 	.word	0xffffffff


	//   ....[133]....
        /*02e0*/ 	.word	0xffffffff


	//   ....[134]....
        /*02e4*/ 	.word	0xffffffff


	//   ....[135]....
        /*02e8*/ 	.word	0xffffffff


	//   ....[136]....
        /*02ec*/ 	.word	0xffffffff


	//   ....[137]....
        /*02f0*/ 	.word	0xffffffff


	//   ....[138]....
        /*02f4*/ 	.word	0xffffffff


	//   ....[139]....
        /*02f8*/ 	.word	0xffffffff


	//   ....[140]....
        /*02fc*/ 	.word	0xffffffff


	//   ....[141]....
        /*0300*/ 	.word	0xffffffff


	//   ....[142]....
        /*0304*/ 	.word	0xffffffff


	//   ....[143]....
        /*0308*/ 	.word	0xffffffff


	//   ....[144]....
        /*030c*/ 	.word	0xffffffff


	//   ....[145]....
        /*0310*/ 	.word	0xffffffff


	//   ....[146]....
        /*0314*/ 	.word	0xffffffff


	//   ....[147]....
        /*0318*/ 	.word	0xffffffff


	//   ....[148]....
        /*031c*/ 	.word	0xffffffff


	//   ....[149]....
        /*0320*/ 	.word	0xffffffff


	//   ....[150]....
        /*0324*/ 	.word	0xffffffff


	//   ....[151]....
        /*0328*/ 	.word	0xffffffff


	//   ....[152]....
        /*032c*/ 	.word	0xffffffff


	//   ....[153]....
        /*0330*/ 	.word	0xffffffff


	//   ....[154]....
        /*0334*/ 	.word	0xffffffff


	//   ....[155]....
        /*0338*/ 	.word	0xffffffff


	//   ....[156]....
        /*033c*/ 	.word	0xffffffff


	//   ....[157]....
        /*0340*/ 	.word	0xffffffff


	//   ....[158]....
        /*0344*/ 	.word	0xffffffff


	//   ....[159]....
        /*0348*/ 	.word	0xffffffff


	//   ....[160]....
        /*034c*/ 	.word	0xffffffff


	//   ....[161]....
        /*0350*/ 	.word	0xffffffff


	//   ....[162]....
        /*0354*/ 	.word	0xffffffff


	//   ....[163]....
        /*0358*/ 	.word	0xffffffff


	//   ....[164]....
        /*035c*/ 	.word	0xffffffff


	//   ....[165]....
        /*0360*/ 	.word	0xffffffff


	//   ....[166]....
        /*0364*/ 	.word	0xffffffff


	//   ....[167]....
        /*0368*/ 	.word	0xffffffff


	//   ....[168]....
        /*036c*/ 	.word	0xffffffff


	//   ....[169]....
        /*0370*/ 	.word	0xffffffff


	//   ....[170]....
        /*0374*/ 	.word	0xffffffff


	//   ....[171]....
        /*0378*/ 	.word	0xffffffff


	//   ....[172]....
        /*037c*/ 	.word	0xffffffff


	//   ....[173]....
        /*0380*/ 	.word	0xffffffff


	//   ....[174]....
        /*0384*/ 	.word	0xffffffff


	//   ....[175]....
        /*0388*/ 	.word	0xffffffff


	//   ....[176]....
        /*038c*/ 	.word	0xffffffff


	//   ....[177]....
        /*0390*/ 	.word	0xffffffff


	//   ....[178]....
        /*0394*/ 	.word	0xffffffff


	//   ....[179]....
        /*0398*/ 	.word	0xffffffff


	//   ....[180]....
        /*039c*/ 	.word	0xffffffff


	//   ....[181]....
        /*03a0*/ 	.word	0xffffffff


	//   ....[182]....
        /*03a4*/ 	.word	0xffffffff


	//   ....[183]....
        /*03a8*/ 	.word	0xffffffff


	//   ....[184]....
        /*03ac*/ 	.word	0xffffffff


	//   ....[185]....
        /*03b0*/ 	.word	0xffffffff


	//   ....[186]....
        /*03b4*/ 	.word	0xffffffff


	//   ....[187]....
        /*03b8*/ 	.word	0xffffffff


	//   ....[188]....
        /*03bc*/ 	.word	0xffffffff


	//   ....[189]....
        /*03c0*/ 	.word	0xffffffff


	//   ....[190]....
        /*03c4*/ 	.word	0xffffffff


	//   ....[191]....
        /*03c8*/ 	.word	0xffffffff


	//   ....[192]....
        /*03cc*/ 	.word	0xffffffff


	//   ....[193]....
        /*03d0*/ 	.word	0xffffffff


	//   ....[194]....
        /*03d4*/ 	.word	0xffffffff


	//   ....[195]....
        /*03d8*/ 	.word	0xffffffff


	//   ....[196]....
        /*03dc*/ 	.word	0xffffffff


	//   ....[197]....
        /*03e0*/ 	.word	0xffffffff


	//   ....[198]....
        /*03e4*/ 	.word	0xffffffff


	//   ....[199]....
        /*03e8*/ 	.word	0xffffffff


	//   ....[200]....
        /*03ec*/ 	.word	0xffffffff


	//   ....[201]....
        /*03f0*/ 	.word	0xffffffff


	//   ....[202]....
        /*03f4*/ 	.word	0xffffffff


	//   ....[203]....
        /*03f8*/ 	.word	0xffffffff


	//   ....[204]....
        /*03fc*/ 	.word	0xffffffff


	//   ....[205]....
        /*0400*/ 	.word	0xffffffff


	//   ....[206]....
        /*0404*/ 	.word	0xffffffff


	//   ....[207]....
        /*0408*/ 	.word	0xffffffff


	//   ....[208]....
        /*040c*/ 	.word	0xffffffff


	//   ....[209]....
        /*0410*/ 	.word	0xffffffff


	//   ....[210]....
        /*0414*/ 	.word	0xffffffff


	//   ....[211]....
        /*0418*/ 	.word	0xffffffff


	//   ....[212]....
        /*041c*/ 	.word	0xffffffff


	//   ....[213]....
        /*0420*/ 	.word	0xffffffff


	//   ....[214]....
        /*0424*/ 	.word	0xffffffff


	//   ....[215]....
        /*0428*/ 	.word	0xffffffff


	//   ....[216]....
        /*042c*/ 	.word	0xffffffff


	//   ....[217]....
        /*0430*/ 	.word	0xffffffff


	//   ....[218]....
        /*0434*/ 	.word	0xffffffff


	//   ....[219]....
        /*0438*/ 	.word	0xffffffff


	//   ....[220]....
        /*043c*/ 	.word	0xffffffff


	//   ....[221]....
        /*0440*/ 	.word	0xffffffff


	//   ....[222]....
        /*0444*/ 	.word	0xffffffff


	//   ....[223]....
        /*0448*/ 	.word	0xffffffff


	//   ....[224]....
        /*044c*/ 	.word	0xffffffff


	//   ....[225]....
        /*0450*/ 	.word	0xffffffff


	//   ....[226]....
        /*0454*/ 	.word	0xffffffff


	//   ....[227]....
        /*0458*/ 	.word	0xffffffff


	//   ....[228]....
        /*045c*/ 	.word	0xffffffff


	//   ....[229]....
        /*0460*/ 	.word	0xffffffff


	//   ....[230]....
        /*0464*/ 	.word	0xffffffff


	//   ....[231]....
        /*0468*/ 	.word	0xffffffff


	//   ....[232]....
        /*046c*/ 	.word	0xffffffff


	//   ....[233]....
        /*0470*/ 	.word	0xffffffff


	//   ....[234]....
        /*0474*/ 	.word	0xffffffff


	//   ....[235]....
        /*0478*/ 	.word	0xffffffff


	//   ....[236]....
        /*047c*/ 	.word	0xffffffff


	//   ....[237]....
        /*0480*/ 	.word	0xffffffff


	//   ....[238]....
        /*0484*/ 	.word	0xffffffff


	//   ....[239]....
        /*0488*/ 	.word	0xffffffff


	//   ....[240]....
        /*048c*/ 	.word	0xffffffff


	//   ....[241]....
        /*0490*/ 	.word	0xffffffff


	//   ....[242]....
        /*0494*/ 	.word	0xffffffff


	//   ....[243]....
        /*0498*/ 	.word	0xffffffff


	//   ....[244]....
        /*049c*/ 	.word	0xffffffff


	//   ....[245]....
        /*04a0*/ 	.word	0xffffffff


	//   ....[246]....
        /*04a4*/ 	.word	0xffffffff


	//   ....[247]....
        /*04a8*/ 	.word	0xffffffff


	//   ....[248]....
        /*04ac*/ 	.word	0xffffffff


	//   ....[249]....
        /*04b0*/ 	.word	0xffffffff


	//   ....[250]....
        /*04b4*/ 	.word	0xffffffff


	//   ....[251]....
        /*04b8*/ 	.word	0xffffffff


	//   ....[252]....
        /*04bc*/ 	.word	0xffffffff


	//   ....[253]....
        /*04c0*/ 	.word	0xffffffff


	//   ....[254]....
        /*04c4*/ 	.word	0xffffffff


	//   ....[255]....
        /*04c8*/ 	.word	0xffffffff


	//   ....[0]....
        /*04cc*/ 	.word	0xffffffff


	//   ....[1]....
        /*04d0*/ 	.word	0xffffffff


	//   ....[2]....
        /*04d4*/ 	.word	0xffffffff


	//   ....[3]....
        /*04d8*/ 	.word	0xffffffff


	//   ....[4]....
        /*04dc*/ 	.word	0xffffffff


	//   ....[5]....
        /*04e0*/ 	.word	0xffffffff


	//   ....[6]....
        /*04e4*/ 	.word	0xffffffff


	//   ....[7]....
        /*04e8*/ 	.word	0xffffffff


	//   ....[8]....
        /*04ec*/ 	.word	0xffffffff


	//   ....[9]....
        /*04f0*/ 	.word	0xffffffff


	//   ....[10]....
        /*04f4*/ 	.word	0xffffffff


	//   ....[11]....
        /*04f8*/ 	.word	0xffffffff


	//   ....[12]....
        /*04fc*/ 	.word	0xffffffff


	//   ....[13]....
        /*0500*/ 	.word	0xffffffff


	//   ....[14]....
        /*0504*/ 	.word	0xffffffff


	//   ....[15]....
        /*0508*/ 	.word	0xffffffff


	//   ....[16]....
        /*050c*/ 	.word	0xffffffff


	//   ....[17]....
        /*0510*/ 	.word	0xffffffff


	//   ....[18]....
        /*0514*/ 	.word	0xffffffff


	//   ....[19]....
        /*0518*/ 	.word	0xffffffff


	//   ....[20]....
        /*051c*/ 	.word	0xffffffff


	//   ....[21]....
        /*0520*/ 	.word	0xffffffff


	//   ....[22]....
        /*0524*/ 	.word	0xffffffff


	//   ....[23]....
        /*0528*/ 	.word	0xffffffff


	//   ....[24]....
        /*052c*/ 	.word	0xffffffff


	//   ....[25]....
        /*0530*/ 	.word	0xffffffff


	//   ....[26]....
        /*0534*/ 	.word	0xffffffff


	//   ....[27]....
        /*0538*/ 	.word	0xffffffff


	//   ....[28]....
        /*053c*/ 	.word	0xffffffff


	//   ....[29]....
        /*0540*/ 	.word	0xffffffff


	//   ....[30]....
        /*0544*/ 	.word	0xffffffff


	//   ....[31]....
        /*0548*/ 	.word	0xffffffff


	//   ....[32]....
        /*054c*/ 	.word	0xffffffff


	//   ....[33]....
        /*0550*/ 	.word	0xffffffff


	//   ....[34]....
        /*0554*/ 	.word	0xffffffff


	//   ....[35]....
        /*0558*/ 	.word	0xffffffff


	//   ....[36]....
        /*055c*/ 	.word	0xffffffff


	//   ....[37]....
        /*0560*/ 	.word	0xffffffff


	//   ....[38]....
        /*0564*/ 	.word	0xffffffff


	//   ....[39]....
        /*0568*/ 	.word	0xffffffff


	//   ....[40]....
        /*056c*/ 	.word	0xffffffff


	//   ....[41]....
        /*0570*/ 	.word	0xffffffff


	//   ....[42]....
        /*0574*/ 	.word	0xffffffff


	//   ....[43]....
        /*0578*/ 	.word	0xffffffff


	//   ....[44]....
        /*057c*/ 	.word	0xffffffff


	//   ....[45]....
        /*0580*/ 	.word	0xffffffff


	//   ....[46]....
        /*0584*/ 	.word	0xffffffff


	//   ....[47]....
        /*0588*/ 	.word	0xffffffff


	//   ....[48]....
        /*058c*/ 	.word	0xffffffff


	//   ....[49]....
        /*0590*/ 	.word	0xffffffff


	//   ....[50]....
        /*0594*/ 	.word	0xffffffff


	//   ....[51]....
        /*0598*/ 	.word	0xffffffff


	//   ....[52]....
        /*059c*/ 	.word	0xffffffff


	//   ....[53]....
        /*05a0*/ 	.word	0xffffffff


	//   ....[54]....
        /*05a4*/ 	.word	0xffffffff


	//   ....[55]....
        /*05a8*/ 	.word	0xffffffff


	//   ....[56]....
        /*05ac*/ 	.word	0xffffffff


	//   ....[57]....
        /*05b0*/ 	.word	0xffffffff


	//   ....[58]....
        /*05b4*/ 	.word	0xffffffff


	//   ....[59]....
        /*05b8*/ 	.word	0xffffffff


	//   ....[60]....
        /*05bc*/ 	.word	0xffffffff


	//   ....[61]....
        /*05c0*/ 	.word	0xffffffff


	//   ....[62]....
        /*05c4*/ 	.word	0xffffffff


	//   ....[63]....
        /*05c8*/ 	.word	0xffffffff


	//   ....[64]....
        /*05cc*/ 	.word	0xffffffff


	//   ....[65]....
        /*05d0*/ 	.word	0xffffffff


	//   ....[66]....
        /*05d4*/ 	.word	0xffffffff


	//   ....[67]....
        /*05d8*/ 	.word	0xffffffff


	//   ....[68]....
        /*05dc*/ 	.word	0xffffffff


	//   ....[69]....
        /*05e0*/ 	.word	0xffffffff


	//   ....[70]....
        /*05e4*/ 	.word	0xffffffff


	//   ....[71]....
        /*05e8*/ 	.word	0xffffffff


	//   ....[72]....
        /*05ec*/ 	.word	0xffffffff


	//   ....[73]....
        /*05f0*/ 	.word	0xffffffff


	//   ....[74]....
        /*05f4*/ 	.word	0xffffffff


	//   ....[75]....
        /*05f8*/ 	.word	0xffffffff


	//   ....[76]....
        /*05fc*/ 	.word	0xffffffff


	//   ....[77]....
        /*0600*/ 	.word	0xffffffff


	//   ....[78]....
        /*0604*/ 	.word	0xffffffff


	//   ....[79]....
        /*0608*/ 	.word	0xffffffff


	//   ....[80]....
        /*060c*/ 	.word	0xffffffff


	//   ....[81]....
        /*0610*/ 	.word	0xffffffff


	//   ....[82]....
        /*0614*/ 	.word	0xffffffff


	//   ....[83]....
        /*0618*/ 	.word	0xffffffff


	//   ....[84]....
        /*061c*/ 	.word	0xffffffff


	//   ....[85]....
        /*0620*/ 	.word	0xffffffff


	//   ....[86]....
        /*0624*/ 	.word	0xffffffff


	//   ....[87]....
        /*0628*/ 	.word	0xffffffff


	//   ....[88]....
        /*062c*/ 	.word	0xffffffff


	//   ....[89]....
        /*0630*/ 	.word	0xffffffff


	//   ....[90]....
        /*0634*/ 	.word	0xffffffff


	//   ....[91]....
        /*0638*/ 	.word	0xffffffff


	//   ....[92]....
        /*063c*/ 	.word	0xffffffff


	//   ....[93]....
        /*0640*/ 	.word	0xffffffff


	//   ....[94]....
        /*0644*/ 	.word	0xffffffff


	//   ....[95]....
        /*0648*/ 	.word	0xffffffff


	//   ....[96]....
        /*064c*/ 	.word	0xffffffff


	//   ....[97]....
        /*0650*/ 	.word	0xffffffff


	//   ....[98]....
        /*0654*/ 	.word	0xffffffff


	//   ....[99]....
        /*0658*/ 	.word	0xffffffff


	//   ....[100]....
        /*065c*/ 	.word	0xffffffff


	//   ....[101]....
        /*0660*/ 	.word	0xffffffff


	//   ....[102]....
        /*0664*/ 	.word	0xffffffff


	//   ....[103]....
        /*0668*/ 	.word	0xffffffff


	//   ....[104]....
        /*066c*/ 	.word	0xffffffff


	//   ....[105]....
        /*0670*/ 	.word	0xffffffff


	//   ....[106]....
        /*0674*/ 	.word	0xffffffff


	//   ....[107]....
        /*0678*/ 	.word	0xffffffff


	//   ....[108]....
        /*067c*/ 	.word	0xffffffff


	//   ....[109]....
        /*0680*/ 	.word	0xffffffff


	//   ....[110]....
        /*0684*/ 	.word	0xffffffff


	//   ....[111]....
        /*0688*/ 	.word	0xffffffff


	//   ....[112]....
        /*068c*/ 	.word	0xffffffff


	//   ....[113]....
        /*0690*/ 	.word	0xffffffff


	//   ....[114]....
        /*0694*/ 	.word	0xffffffff


	//   ....[115]....
        /*0698*/ 	.word	0xffffffff


	//   ....[116]....
        /*069c*/ 	.word	0xffffffff


	//   ....[117]....
        /*06a0*/ 	.word	0xffffffff


	//   ....[118]....
        /*06a4*/ 	.word	0xffffffff


	//   ....[119]....
        /*06a8*/ 	.word	0xffffffff


	//   ....[120]....
        /*06ac*/ 	.word	0xffffffff


	//   ....[121]....
        /*06b0*/ 	.word	0xffffffff


	//   ....[122]....
        /*06b4*/ 	.word	0xffffffff


	//   ....[123]....
        /*06b8*/ 	.word	0xffffffff


	//   ....[124]....
        /*06bc*/ 	.word	0xffffffff


	//   ....[125]....
        /*06c0*/ 	.word	0xffffffff


	//   ....[126]....
        /*06c4*/ 	.word	0xffffffff


	//   ....[127]....
        /*06c8*/ 	.word	0xffffffff


	//   ....[128]....
        /*06cc*/ 	.word	0xffffffff


	//   ....[129]....
        /*06d0*/ 	.word	0xffffffff


	//   ....[130]....
        /*06d4*/ 	.word	0xffffffff


	//   ....[131]....
        /*06d8*/ 	.word	0xffffffff


	//   ....[132]....
        /*06dc*/ 	.word	0xffffffff


	//   ....[133]....
        /*06e0*/ 	.word	0xffffffff


	//   ....[134]....
        /*06e4*/ 	.word	0xffffffff


	//   ....[135]....
        /*06e8*/ 	.word	0xffffffff


	//   ....[136]....
        /*06ec*/ 	.word	0xffffffff


	//   ....[137]....
        /*06f0*/ 	.word	0xffffffff


	//   ....[138]....
        /*06f4*/ 	.word	0xffffffff


	//   ....[139]....
        /*06f8*/ 	.word	0xffffffff


	//   ....[140]....
        /*06fc*/ 	.word	0xffffffff


	//   ....[141]....
        /*0700*/ 	.word	0xffffffff


	//   ....[142]....
        /*0704*/ 	.word	0xffffffff


	//   ....[143]....
        /*0708*/ 	.word	0xffffffff


	//   ....[144]....
        /*070c*/ 	.word	0xffffffff


	//   ....[145]....
        /*0710*/ 	.word	0xffffffff


	//   ....[146]....
        /*0714*/ 	.word	0xffffffff


	//   ....[147]....
        /*0718*/ 	.word	0xffffffff


	//   ....[148]....
        /*071c*/ 	.word	0xffffffff


	//   ....[149]....
        /*0720*/ 	.word	0xffffffff


	//   ....[150]....
        /*0724*/ 	.word	0xffffffff


	//   ....[151]....
        /*0728*/ 	.word	0xffffffff


	//   ....[152]....
        /*072c*/ 	.word	0xffffffff


	//   ....[153]....
        /*0730*/ 	.word	0xffffffff


	//   ....[154]....
        /*0734*/ 	.word	0xffffffff


	//   ....[155]....
        /*0738*/ 	.word	0xffffffff


	//   ....[156]....
        /*073c*/ 	.word	0xffffffff


	//   ....[157]....
        /*0740*/ 	.word	0xffffffff


	//   ....[158]....
        /*0744*/ 	.word	0xffffffff


	//   ....[159]....
        /*0748*/ 	.word	0xffffffff


	//   ....[160]....
        /*074c*/ 	.word	0xffffffff


	//   ....[161]....
        /*0750*/ 	.word	0xffffffff


	//   ....[162]....
        /*0754*/ 	.word	0xffffffff


	//   ....[163]....
        /*0758*/ 	.word	0xffffffff


	//   ....[164]....
        /*075c*/ 	.word	0xffffffff


	//   ....[165]....
        /*0760*/ 	.word	0xffffffff


	//   ....[166]....
        /*0764*/ 	.word	0xffffffff


	//   ....[167]....
        /*0768*/ 	.word	0xffffffff


	//   ....[168]....
        /*076c*/ 	.word	0xffffffff


	//   ....[169]....
        /*0770*/ 	.word	0xffffffff


	//   ....[170]....
        /*0774*/ 	.word	0xffffffff


	//   ....[171]....
        /*0778*/ 	.word	0xffffffff


	//   ....[172]....
        /*077c*/ 	.word	0xffffffff


	//   ....[173]....
        /*0780*/ 	.word	0xffffffff


	//   ....[174]....
        /*0784*/ 	.word	0xffffffff


	//   ....[175]....
        /*0788*/ 	.word	0xffffffff


	//   ....[176]....
        /*078c*/ 	.word	0xffffffff


	//   ....[177]....
        /*0790*/ 	.word	0xffffffff


	//   ....[178]....
        /*0794*/ 	.word	0xffffffff


	//   ....[179]....
        /*0798*/ 	.word	0xffffffff


	//   ....[180]....
        /*079c*/ 	.word	0xffffffff


	//   ....[181]....
        /*07a0*/ 	.word	0xffffffff


	//   ....[182]....
        /*07a4*/ 	.word	0xffffffff


	//   ....[183]....
        /*07a8*/ 	.word	0xffffffff


	//   ....[184]....
        /*07ac*/ 	.word	0xffffffff


	//   ....[185]....
        /*07b0*/ 	.word	0xffffffff


	//   ....[186]....
        /*07b4*/ 	.word	0xffffffff


	//   ....[187]....
        /*07b8*/ 	.word	0xffffffff


	//   ....[188]....
        /*07bc*/ 	.word	0xffffffff


	//   ....[189]....
        /*07c0*/ 	.word	0xffffffff


	//   ....[190]....
        /*07c4*/ 	.word	0xffffffff


	//   ....[191]....
        /*07c8*/ 	.word	0xffffffff


	//   ....[192]....
        /*07cc*/ 	.word	0xffffffff


	//   ....[193]....
        /*07d0*/ 	.word	0xffffffff


	//   ....[194]....
        /*07d4*/ 	.word	0xffffffff


	//   ....[195]....
        /*07d8*/ 	.word	0xffffffff


	//   ....[196]....
        /*07dc*/ 	.word	0xffffffff


	//   ....[197]....
        /*07e0*/ 	.word	0xffffffff


	//   ....[198]....
        /*07e4*/ 	.word	0xffffffff


	//   ....[199]....
        /*07e8*/ 	.word	0xffffffff


	//   ....[200]....
        /*07ec*/ 	.word	0xffffffff


	//   ....[201]....
        /*07f0*/ 	.word	0xffffffff


	//   ....[202]....
        /*07f4*/ 	.word	0xffffffff


	//   ....[203]....
        /*07f8*/ 	.word	0xffffffff


	//   ....[204]....
        /*07fc*/ 	.word	0xffffffff


	//   ....[205]....
        /*0800*/ 	.word	0xffffffff


	//   ....[206]....
        /*0804*/ 	.word	0xffffffff


	//   ....[207]....
        /*0808*/ 	.word	0xffffffff


	//   ....[208]....
        /*080c*/ 	.word	0xffffffff


	//   ....[209]....
        /*0810*/ 	.word	0xffffffff


	//   ....[210]....
        /*0814*/ 	.word	0xffffffff


	//   ....[211]....
        /*0818*/ 	.word	0xffffffff


	//   ....[212]....
        /*081c*/ 	.word	0xffffffff


	//   ....[213]....
        /*0820*/ 	.word	0xffffffff


	//   ....[214]....
        /*0824*/ 	.word	0xffffffff


	//   ....[215]....
        /*0828*/ 	.word	0xffffffff


	//   ....[216]....
        /*082c*/ 	.word	0xffffffff


	//   ....[217]....
        /*0830*/ 	.word	0xffffffff


	//   ....[218]....
        /*0834*/ 	.word	0xffffffff


	//   ....[219]....
        /*0838*/ 	.word	0xffffffff


	//   ....[220]....
        /*083c*/ 	.word	0xffffffff


	//   ....[221]....
        /*0840*/ 	.word	0xffffffff


	//   ....[222]....
        /*0844*/ 	.word	0xffffffff


	//   ....[223]....
        /*0848*/ 	.word	0xffffffff


	//   ....[224]....
        /*084c*/ 	.word	0xffffffff


	//   ....[225]....
        /*0850*/ 	.word	0xffffffff


	//   ....[226]....
        /*0854*/ 	.word	0xffffffff


	//   ....[227]....
        /*0858*/ 	.word	0xffffffff


	//   ....[228]....
        /*085c*/ 	.word	0xffffffff


	//   ....[229]....
        /*0860*/ 	.word	0xffffffff


	//   ....[230]....
        /*0864*/ 	.word	0xffffffff


	//   ....[231]....
        /*0868*/ 	.word	0xffffffff


	//   ....[232]....
        /*086c*/ 	.word	0xffffffff


	//   ....[233]....
        /*0870*/ 	.word	0xffffffff


	//   ....[234]....
        /*0874*/ 	.word	0xffffffff


	//   ....[235]....
        /*0878*/ 	.word	0xffffffff


	//   ....[236]....
        /*087c*/ 	.word	0xffffffff


	//   ....[237]....
        /*0880*/ 	.word	0xffffffff


	//   ....[238]....
        /*0884*/ 	.word	0xffffffff


	//   ....[239]....
        /*0888*/ 	.word	0xffffffff


	//   ....[240]....
        /*088c*/ 	.word	0xffffffff


	//   ....[241]....
        /*0890*/ 	.word	0xffffffff


	//   ....[242]....
        /*0894*/ 	.word	0xffffffff


	//   ....[243]....
        /*0898*/ 	.word	0xffffffff


	//   ....[244]....
        /*089c*/ 	.word	0xffffffff


	//   ....[245]....
        /*08a0*/ 	.word	0xffffffff


	//   ....[246]....
        /*08a4*/ 	.word	0xffffffff


	//   ....[247]....
        /*08a8*/ 	.word	0xffffffff


	//   ....[248]....
        /*08ac*/ 	.word	0xffffffff


	//   ....[249]....
        /*08b0*/ 	.word	0xffffffff


	//   ....[250]....
        /*08b4*/ 	.word	0xffffffff


	//   ....[251]....
        /*08b8*/ 	.word	0xffffffff


	//   ....[252]....
        /*08bc*/ 	.word	0xffffffff


	//   ....[253]....
        /*08c0*/ 	.word	0xffffffff


	//   ....[254]....
        /*08c4*/ 	.word	0xffffffff


	//   ....[255]....
        /*08c8*/ 	.word	0xffffffff


	//   ....[0]....
        /*08cc*/ 	.word	0xffffffff


	//   ....[1]....
        /*08d0*/ 	.word	0xffffffff


	//   ....[2]....
        /*08d4*/ 	.word	0xffffffff


	//   ....[3]....
        /*08d8*/ 	.word	0xffffffff


	//   ....[4]....
        /*08dc*/ 	.word	0xffffffff


	//   ....[5]....
        /*08e0*/ 	.word	0xffffffff


	//   ....[6]....
        /*08e4*/ 	.word	0xffffffff


	//   ....[7]....
        /*08e8*/ 	.word	0xffffffff


	//   ....[8]....
        /*08ec*/ 	.word	0xffffffff


	//   ....[9]....
        /*08f0*/ 	.word	0xffffffff


	//   ....[10]....
        /*08f4*/ 	.word	0xffffffff


	//   ....[11]....
        /*08f8*/ 	.word	0xffffffff


	//   ....[12]....
        /*08fc*/ 	.word	0xffffffff


	//   ....[13]....
        /*0900*/ 	.word	0xffffffff


	//   ....[14]....
        /*0904*/ 	.word	0xffffffff


	//   ....[15]....
        /*0908*/ 	.word	0xffffffff


	//   ....[16]....
        /*090c*/ 	.word	0xffffffff


	//   ....[17]....
        /*0910*/ 	.word	0xffffffff


	//   ....[18]....
        /*0914*/ 	.word	0xffffffff


	//   ....[19]....
        /*0918*/ 	.word	0xffffffff


	//   ....[20]....
        /*091c*/ 	.word	0xffffffff


	//   ....[21]....
        /*0920*/ 	.word	0xffffffff


	//   ....[22]....
        /*0924*/ 	.word	0xffffffff


	//   ....[23]....
        /*0928*/ 	.word	0xffffffff


	//   ....[24]....
        /*092c*/ 	.word	0xffffffff


	//   ....[25]....
        /*0930*/ 	.word	0xffffffff


	//   ....[26]....
        /*0934*/ 	.word	0xffffffff


	//   ....[27]....
        /*0938*/ 	.word	0xffffffff


	//   ....[28]....
        /*093c*/ 	.word	0xffffffff


	//   ....[29]....
        /*0940*/ 	.word	0xffffffff


	//   ....[30]....
        /*0944*/ 	.word	0xffffffff


	//   ....[31]....
        /*0948*/ 	.word	0xffffffff


	//   ....[32]....
        /*094c*/ 	.word	0xffffffff


	//   ....[33]....
        /*0950*/ 	.word	0xffffffff


	//   ....[34]....
        /*0954*/ 	.word	0xffffffff


	//   ....[35]....
        /*0958*/ 	.word	0xffffffff


	//   ....[36]....
        /*095c*/ 	.word	0xffffffff


	//   ....[37]....
        /*0960*/ 	.word	0xffffffff


	//   ....[38]....
        /*0964*/ 	.word	0xffffffff


	//   ....[39]....
        /*0968*/ 	.word	0xffffffff


	//   ....[40]....
        /*096c*/ 	.word	0xffffffff


	//   ....[41]....
        /*0970*/ 	.word	0xffffffff


	//   ....[42]....
        /*0974*/ 	.word	0xffffffff


	//   ....[43]....
        /*0978*/ 	.word	0xffffffff


	//   ....[44]....
        /*097c*/ 	.word	0xffffffff


	//   ....[45]....
        /*0980*/ 	.word	0xffffffff


	//   ....[46]....
        /*0984*/ 	.word	0xffffffff


	//   ....[47]....
        /*0988*/ 	.word	0xffffffff


	//   ....[48]....
        /*098c*/ 	.word	0xffffffff


	//   ....[49]....
        /*0990*/ 	.word	0xffffffff


	//   ....[50]....
        /*0994*/ 	.word	0xffffffff


	//   ....[51]....
        /*0998*/ 	.word	0xffffffff


	//   ....[52]....
        /*099c*/ 	.word	0xffffffff


	//   ....[53]....
        /*09a0*/ 	.word	0xffffffff


	//   ....[54]....
        /*09a4*/ 	.word	0xffffffff


	//   ....[55]....
        /*09a8*/ 	.word	0xffffffff


	//   ....[56]....
        /*09ac*/ 	.word	0xffffffff


	//   ....[57]....
        /*09b0*/ 	.word	0xffffffff


	//   ....[58]....
        /*09b4*/ 	.word	0xffffffff


	//   ....[59]....
        /*09b8*/ 	.word	0xffffffff


	//   ....[60]....
        /*09bc*/ 	.word	0xffffffff


	//   ....[61]....
        /*09c0*/ 	.word	0xffffffff


	//   ....[62]....
        /*09c4*/ 	.word	0xffffffff


	//   ....[63]....
        /*09c8*/ 	.word	0xffffffff


	//   ....[64]....
        /*09cc*/ 	.word	0xffffffff


	//   ....[65]....
        /*09d0*/ 	.word	0xffffffff


	//   ....[66]....
        /*09d4*/ 	.word	0xffffffff


	//   ....[67]....
        /*09d8*/ 	.word	0xffffffff


	//   ....[68]....
        /*09dc*/ 	.word	0xffffffff


	//   ....[69]....
        /*09e0*/ 	.word	0xffffffff


	//   ....[70]....
        /*09e4*/ 	.word	0xffffffff


	//   ....[71]....
        /*09e8*/ 	.word	0xffffffff


	//   ....[72]....
        /*09ec*/ 	.word	0xffffffff


	//   ....[73]....
        /*09f0*/ 	.word	0xffffffff


	//   ....[74]....
        /*09f4*/ 	.word	0xffffffff


	//   ....[75]....
        /*09f8*/ 	.word	0xffffffff


	//   ....[76]....
        /*09fc*/ 	.word	0xffffffff


	//   ....[77]....
        /*0a00*/ 	.word	0xffffffff


	//   ....[78]....
        /*0a04*/ 	.word	0xffffffff


	//   ....[79]....
        /*0a08*/ 	.word	0xffffffff


	//   ....[80]....
        /*0a0c*/ 	.word	0xffffffff


	//   ....[81]....
        /*0a10*/ 	.word	0xffffffff


	//   ....[82]....
        /*0a14*/ 	.word	0xffffffff


	//   ....[83]....
        /*0a18*/ 	.word	0xffffffff


	//   ....[84]....
        /*0a1c*/ 	.word	0xffffffff


	//   ....[85]....
        /*0a20*/ 	.word	0xffffffff


	//   ....[86]....
        /*0a24*/ 	.word	0xffffffff


	//   ....[87]....
        /*0a28*/ 	.word	0xffffffff


	//   ....[88]....
        /*0a2c*/ 	.word	0xffffffff


	//   ....[89]....
        /*0a30*/ 	.word	0xffffffff


	//   ....[90]....
        /*0a34*/ 	.word	0xffffffff


	//   ....[91]....
        /*0a38*/ 	.word	0xffffffff


	//   ....[92]....
        /*0a3c*/ 	.word	0xffffffff


	//   ....[93]....
        /*0a40*/ 	.word	0xffffffff


	//   ....[94]....
        /*0a44*/ 	.word	0xffffffff


	//   ....[95]....
        /*0a48*/ 	.word	0xffffffff


	//   ....[96]....
        /*0a4c*/ 	.word	0xffffffff


	//   ....[97]....
        /*0a50*/ 	.word	0xffffffff


	//   ....[98]....
        /*0a54*/ 	.word	0xffffffff


	//   ....[99]....
        /*0a58*/ 	.word	0xffffffff


	//   ....[100]....
        /*0a5c*/ 	.word	0xffffffff


	//   ....[101]....
        /*0a60*/ 	.word	0xffffffff


	//   ....[102]....
        /*0a64*/ 	.word	0xffffffff


	//   ....[103]....
        /*0a68*/ 	.word	0xffffffff


	//   ....[104]....
        /*0a6c*/ 	.word	0xffffffff


	//   ....[105]....
        /*0a70*/ 	.word	0xffffffff


	//   ....[106]....
        /*0a74*/ 	.word	0xffffffff


	//   ....[107]....
        /*0a78*/ 	.word	0xffffffff


	//   ....[108]....
        /*0a7c*/ 	.word	0xffffffff


	//   ....[109]....
        /*0a80*/ 	.word	0xffffffff


	//   ....[110]....
        /*0a84*/ 	.word	0xffffffff


	//   ....[111]....
        /*0a88*/ 	.word	0xffffffff


	//   ....[112]....
        /*0a8c*/ 	.word	0xffffffff


	//   ....[113]....
        /*0a90*/ 	.word	0xffffffff


	//   ....[114]....
        /*0a94*/ 	.word	0xffffffff


	//   ....[115]....
        /*0a98*/ 	.word	0xffffffff


	//   ....[116]....
        /*0a9c*/ 	.word	0xffffffff


	//   ....[117]....
        /*0aa0*/ 	.word	0xffffffff


	//   ....[118]....
        /*0aa4*/ 	.word	0xffffffff


	//   ....[119]....
        /*0aa8*/ 	.word	0xffffffff


	//   ....[120]....
        /*0aac*/ 	.word	0xffffffff


	//   ....[121]....
        /*0ab0*/ 	.word	0xffffffff


	//   ....[122]....
        /*0ab4*/ 	.word	0xffffffff


	//   ....[123]....
        /*0ab8*/ 	.word	0xffffffff


	//   ....[124]....
        /*0abc*/ 	.word	0xffffffff


	//   ....[125]....
        /*0ac0*/ 	.word	0xffffffff


	//   ....[126]....
        /*0ac4*/ 	.word	0xffffffff


	//   ....[127]....
        /*0ac8*/ 	.word	0xffffffff


	//   ....[128]....
        /*0acc*/ 	.word	0xffffffff


	//   ....[129]....
        /*0ad0*/ 	.word	0xffffffff


	//   ....[130]....
        /*0ad4*/ 	.word	0xffffffff


	//   ....[131]....
        /*0ad8*/ 	.word	0xffffffff


	//   ....[132]....
        /*0adc*/ 	.word	0xffffffff


	//   ....[133]....
        /*0ae0*/ 	.word	0xffffffff


	//   ....[134]....
        /*0ae4*/ 	.word	0xffffffff


	//   ....[135]....
        /*0ae8*/ 	.word	0xffffffff


	//----- nvinfo : EIATTR_COOP_GROUP_INSTR_OFFSETS
	.align		4
.L_33:
        /*0aec*/ 	.byte	0x04, 0x28
        /*0aee*/ 	.short	(.L_35 - .L_34)


	//   ....[0]....
.L_34:
        /*0af0*/ 	.word	0x000006c0


	//   ....[1]....
        /*0af4*/ 	.word	0x00000700


	//   ....[2]....
        /*0af8*/ 	.word	0x00000740


	//   ....[3]....
        /*0afc*/ 	.word	0x00000760


	//   ....[4]....
        /*0b00*/ 	.word	0x00000790


	//   ....[5]....
        /*0b04*/ 	.word	0x00000850


	//   ....[6]....
        /*0b08*/ 	.word	0x00000880


	//   ....[7]....
        /*0b0c*/ 	.word	0x000008a0


	//   ....[8]....
        /*0b10*/ 	.word	0x000008c0


	//   ....[9]....
        /*0b14*/ 	.word	0x000008e0


	//   ....[10]....
        /*0b18*/ 	.word	0x00000990


	//   ....[11]....
        /*0b1c*/ 	.word	0x000009b0


	//   ....[12]....
        /*0b20*/ 	.word	0x000009d0


	//   ....[13]....
        /*0b24*/ 	.word	0x000009f0


	//   ....[14]....
        /*0b28*/ 	.word	0x00000a20


	//   ....[15]....
        /*0b2c*/ 	.word	0x00000ae0


	//   ....[16]....
        /*0b30*/ 	.word	0x00000b00


	//   ....[17]....
        /*0b34*/ 	.word	0x00000b20


	//   ....[18]....
        /*0b38*/ 	.word	0x00000b40


	//   ....[19]....
        /*0b3c*/ 	.word	0x00000b60


	//   ....[20]....
        /*0b40*/ 	.word	0x00000cc0


	//   ....[21]....
        /*0b44*/ 	.word	0x00000ce0


	//   ....[22]....
        /*0b48*/ 	.word	0x00000d00


	//   ....[23]....
        /*0b4c*/ 	.word	0x00000d20


	//   ....[24]....
        /*0b50*/ 	.word	0x00000d40


	//   ....[25]....
        /*0b54*/ 	.word	0x00000e20


	//   ....[26]....
        /*0b58*/ 	.word	0x00000e40


	//   ....[27]....
        /*0b5c*/ 	.word	0x00000e60


	//   ....[28]....
        /*0b60*/ 	.word	0x00000e80


	//   ....[29]....
        /*0b64*/ 	.word	0x00000ea0


	//   ....[30]....
        /*0b68*/ 	.word	0x00000f70


	//   ....[31]....
        /*0b6c*/ 	.word	0x00000f90


	//   ....[32]....
        /*0b70*/ 	.word	0x00000fb0


	//   ....[33]....
        /*0b74*/ 	.word	0x00000fd0


	//   ....[34]....
        /*0b78*/ 	.word	0x00000ff0


	//   ....[35]....
        /*0b7c*/ 	.word	0x00001190


	//   ....[36]....
        /*0b80*/ 	.word	0x000011b0


	//   ....[37]....
        /*0b84*/ 	.word	0x000011d0


	//   ....[38]....
        /*0b88*/ 	.word	0x000011f0


	//   ....[39]....
        /*0b8c*/ 	.word	0x00001230


	//   ....[40]....
        /*0b90*/ 	.word	0x00001300


	//   ....[41]....
        /*0b94*/ 	.word	0x00001320


	//   ....[42]....
        /*0b98*/ 	.word	0x00001340


	//   ....[43]....
        /*0b9c*/ 	.word	0x00001360


	//   ....[44]....
        /*0ba0*/ 	.word	0x00001380


	//   ....[45]....
        /*0ba4*/ 	.word	0x00001410


	//   ....[46]....
        /*0ba8*/ 	.word	0x00001440


	//   ....[47]....
        /*0bac*/ 	.word	0x00001460


	//   ....[48]....
        /*0bb0*/ 	.word	0x00001480


	//   ....[49]....
        /*0bb4*/ 	.word	0x000014b0


	//   ....[50]....
        /*0bb8*/ 	.word	0x00001530


	//   ....[51]....
        /*0bbc*/ 	.word	0x00001550


	//   ....[52]....
        /*0bc0*/ 	.word	0x00001570


	//   ....[53]....
        /*0bc4*/ 	.word	0x00001590


	//   ....[54]....
        /*0bc8*/ 	.word	0x000015b0


	//   ....[55]....
        /*0bcc*/ 	.word	0x000016e0


	//   ....[56]....
        /*0bd0*/ 	.word	0x00001700


	//   ....[57]....
        /*0bd4*/ 	.word	0x00001720


	//   ....[58]....
        /*0bd8*/ 	.word	0x00001740


	//   ....[59]....
        /*0bdc*/ 	.word	0x00001760


	//   ....[60]....
        /*0be0*/ 	.word	0x00001820


	//   ....[61]....
        /*0be4*/ 	.word	0x00001840


	//   ....[62]....
        /*0be8*/ 	.word	0x00001860


	//   ....[63]....
        /*0bec*/ 	.word	0x00001880


	//   ....[64]....
        /*0bf0*/ 	.word	0x000018a0


	//   ....[65]....
        /*0bf4*/ 	.word	0x00001950


	//   ....[66]....
        /*0bf8*/ 	.word	0x00001970


	//   ....[67]....
        /*0bfc*/ 	.word	0x00001990


	//   ....[68]....
        /*0c00*/ 	.word	0x000019b0


	//   ....[69]....
        /*0c04*/ 	.word	0x000019d0


	//   ....[70]....
        /*0c08*/ 	.word	0x00001a30


	//   ....[71]....
        /*0c0c*/ 	.word	0x00002eb0


	//   ....[72]....
        /*0c10*/ 	.word	0x00004f30


	//   ....[73]....
        /*0c14*/ 	.word	0x00004f50


	//   ....[74]....
        /*0c18*/ 	.word	0x00004f70


	//   ....[75]....
        /*0c1c*/ 	.word	0x00004f90


	//   ....[76]....
        /*0c20*/ 	.word	0x00004fd0


	//   ....[77]....
        /*0c24*/ 	.word	0x000050a0


	//   ....[78]....
        /*0c28*/ 	.word	0x000050c0


	//   ....[79]....
        /*0c2c*/ 	.word	0x000050e0


	//   ....[80]....
        /*0c30*/ 	.word	0x00005100


	//   ....[81]....
        /*0c34*/ 	.word	0x00005120


	//   ....[82]....
        /*0c38*/ 	.word	0x000051b0


	//   ....[83]....
        /*0c3c*/ 	.word	0x000051e0


	//   ....[84]....
        /*0c40*/ 	.word	0x00005200


	//   ....[85]....
        /*0c44*/ 	.word	0x00005220


	//   ....[86]....
        /*0c48*/ 	.word	0x00005250


	//   ....[87]....
        /*0c4c*/ 	.word	0x000052d0


	//   ....[88]....
        /*0c50*/ 	.word	0x000052f0


	//   ....[89]....
        /*0c54*/ 	.word	0x00005310


	//   ....[90]....
        /*0c58*/ 	.word	0x00005330


	//   ....[91]....
        /*0c5c*/ 	.word	0x00005350


	//   ....[92]....
        /*0c60*/ 	.word	0x00005480


	//   ....[93]....
        /*0c64*/ 	.word	0x000054a0


	//   ....[94]....
        /*0c68*/ 	.word	0x000054c0


	//   ....[95]....
        /*0c6c*/ 	.word	0x000054e0


	//   ....[96]....
        /*0c70*/ 	.word	0x00005500


	//   ....[97]....
        /*0c74*/ 	.word	0x000055c0


	//   ....[98]....
        /*0c78*/ 	.word	0x000055e0


	//   ....[99]....
        /*0c7c*/ 	.word	0x00005600


	//   ....[100]....
        /*0c80*/ 	.word	0x00005620


	//   ....[101]....
        /*0c84*/ 	.word	0x00005640


	//   ....[102]....
        /*0c88*/ 	.word	0x000056f0


	//   ....[103]....
        /*0c8c*/ 	.word	0x00005710


	//   ....[104]....
        /*0c90*/ 	.word	0x00005730


	//   ....[105]....
        /*0c94*/ 	.word	0x00005750


	//   ....[106]....
        /*0c98*/ 	.word	0x00005770


	//   ....[107]....
        /*0c9c*/ 	.word	0x00005920


	//   ....[108]....
        /*0ca0*/ 	.word	0x00005960


	//   ....[109]....
        /*0ca4*/ 	.word	0x000059a0


	//   ....[110]....
        /*0ca8*/ 	.word	0x000059c0


	//   ....[111]....
        /*0cac*/ 	.word	0x000059e0


	//   ....[112]....
        /*0cb0*/ 	.word	0x00005aa0


	//   ....[113]....
        /*0cb4*/ 	.word	0x00005ad0


	//   ....[114]....
        /*0cb8*/ 	.word	0x00005af0


	//   ....[115]....
        /*0cbc*/ 	.word	0x00005b10


	//   ....[116]....
        /*0cc0*/ 	.word	0x00005b30


	//   ....[117]....
        /*0cc4*/ 	.word	0x00005be0


	//   ....[118]....
        /*0cc8*/ 	.word	0x00005c00


	//   ....[119]....
        /*0ccc*/ 	.word	0x00005c20


	//   ....[120]....
        /*0cd0*/ 	.word	0x00005c40


	//   ....[121]....
        /*0cd4*/ 	.word	0x00005c70


	//   ....[122]....
        /*0cd8*/ 	.word	0x00005d30


	//   ....[123]....
        /*0cdc*/ 	.word	0x00005d50


	//   ....[124]....
        /*0ce0*/ 	.word	0x00005d70


	//   ....[125]....
        /*0ce4*/ 	.word	0x00005d90


	//   ....[126]....
        /*0ce8*/ 	.word	0x00005db0


	//   ....[127]....
        /*0cec*/ 	.word	0x00005f10


	//   ....[128]....
        /*0cf0*/ 	.word	0x00005f30


	//   ....[129]....
        /*0cf4*/ 	.word	0x00005f50


	//   ....[130]....
        /*0cf8*/ 	.word	0x00005f70


	//   ....[131]....
        /*0cfc*/ 	.word	0x00005f90


	//   ....[132]....
        /*0d00*/ 	.word	0x00006070


	//   ....[133]....
        /*0d04*/ 	.word	0x00006090


	//   ....[134]....
        /*0d08*/ 	.word	0x000060b0


	//   ....[135]....
        /*0d0c*/ 	.word	0x000060d0


	//   ....[136]....
        /*0d10*/ 	.word	0x000060f0


	//   ....[137]....
        /*0d14*/ 	.word	0x000061c0


	//   ....[138]....
        /*0d18*/ 	.word	0x000061e0


	//   ....[139]....
        /*0d1c*/ 	.word	0x00006200


	//   ....[140]....
        /*0d20*/ 	.word	0x00006220


	//   ....[141]....
        /*0d24*/ 	.word	0x00006240


	//   ....[142]....
        /*0d28*/ 	.word	0x000062a0


	//   ....[143]....
        /*0d2c*/ 	.word	0x00007720


	//   ....[144]....
        /*0d30*/ 	.word	0x000097c0


	//   ....[145]....
        /*0d34*/ 	.word	0x000097e0


	//   ....[146]....
        /*0d38*/ 	.word	0x00009800


	//   ....[147]....
        /*0d3c*/ 	.word	0x00009820


	//   ....[148]....
        /*0d40*/ 	.word	0x00009860


	//   ....[149]....
        /*0d44*/ 	.word	0x00009930


	//   ....[150]....
        /*0d48*/ 	.word	0x00009950


	//   ....[151]....
        /*0d4c*/ 	.word	0x00009970


	//   ....[152]....
        /*0d50*/ 	.word	0x00009990


	//   ....[153]....
        /*0d54*/ 	.word	0x000099b0


	//   ....[154]....
        /*0d58*/ 	.word	0x00009a40


	//   ....[155]....
        /*0d5c*/ 	.word	0x00009a70


	//   ....[156]....
        /*0d60*/ 	.word	0x00009a90


	//   ....[157]....
        /*0d64*/ 	.word	0x00009ab0


	//   ....[158]....
        /*0d68*/ 	.word	0x00009ae0


	//   ....[159]....
        /*0d6c*/ 	.word	0x00009b60


	//   ....[160]....
        /*0d70*/ 	.word	0x00009b80


	//   ....[161]....
        /*0d74*/ 	.word	0x00009ba0


	//   ....[162]....
        /*0d78*/ 	.word	0x00009bc0


	//   ....[163]....
        /*0d7c*/ 	.word	0x00009be0


	//   ....[164]....
        /*0d80*/ 	.word	0x00009d10


	//   ....[165]....
        /*0d84*/ 	.word	0x00009d30


	//   ....[166]....
        /*0d88*/ 	.word	0x00009d50


	//   ....[167]....
        /*0d8c*/ 	.word	0x00009d70


	//   ....[168]....
        /*0d90*/ 	.word	0x00009d90


	//   ....[169]....
        /*0d94*/ 	.word	0x00009e50


	//   ....[170]....
        /*0d98*/ 	.word	0x00009e70


	//   ....[171]....
        /*0d9c*/ 	.word	0x00009e90


	//   ....[172]....
        /*0da0*/ 	.word	0x00009eb0


	//   ....[173]....
        /*0da4*/ 	.word	0x00009ed0


	//   ....[174]....
        /*0da8*/ 	.word	0x00009f80


	//   ....[175]....
        /*0dac*/ 	.word	0x00009fa0


	//   ....[176]....
        /*0db0*/ 	.word	0x00009fc0


	//   ....[177]....
        /*0db4*/ 	.word	0x00009fe0


	//   ....[178]....
        /*0db8*/ 	.word	0x0000a000


	//   ....[179]....
        /*0dbc*/ 	.word	0x0000a1b0


	//   ....[180]....
        /*0dc0*/ 	.word	0x0000a1f0


	//   ....[181]....
        /*0dc4*/ 	.word	0x0000a230


	//   ....[182]....
        /*0dc8*/ 	.word	0x0000a250


	//   ....[183]....
        /*0dcc*/ 	.word	0x0000a270


	//   ....[184]....
        /*0dd0*/ 	.word	0x0000a330


	//   ....[185]....
        /*0dd4*/ 	.word	0x0000a360


	//   ....[186]....
        /*0dd8*/ 	.word	0x0000a380


	//   ....[187]....
        /*0ddc*/ 	.word	0x0000a3a0


	//   ....[188]....
        /*0de0*/ 	.word	0x0000a3c0


	//   ....[189]....
        /*0de4*/ 	.word	0x0000a470


	//   ....[190]....
        /*0de8*/ 	.word	0x0000a490


	//   ....[191]....
        /*0dec*/ 	.word	0x0000a4b0


	//   ....[192]....
        /*0df0*/ 	.word	0x0000a4d0


	//   ....[193]....
        /*0df4*/ 	.word	0x0000a500


	//   ....[194]....
        /*0df8*/ 	.word	0x0000a5c0


	//   ....[195]....
        /*0dfc*/ 	.word	0x0000a5e0


	//   ....[196]....
        /*0e00*/ 	.word	0x0000a600


	//   ....[197]....
        /*0e04*/ 	.word	0x0000a620


	//   ....[198]....
        /*0e08*/ 	.word	0x0000a640


	//   ....[199]....
        /*0e0c*/ 	.word	0x0000a7a0


	//   ....[200]....
        /*0e10*/ 	.word	0x0000a7c0


	//   ....[201]....
        /*0e14*/ 	.word	0x0000a7e0


	//   ....[202]....
        /*0e18*/ 	.word	0x0000a800


	//   ....[203]....
        /*0e1c*/ 	.word	0x0000a820


	//   ....[204]....
        /*0e20*/ 	.word	0x0000a900


	//   ....[205]....
        /*0e24*/ 	.word	0x0000a920


	//   ....[206]....
        /*0e28*/ 	.word	0x0000a940


	//   ....[207]....
        /*0e2c*/ 	.word	0x0000a960


	//   ....[208]....
        /*0e30*/ 	.word	0x0000a980


	//   ....[209]....
        /*0e34*/ 	.word	0x0000aa50


	//   ....[210]....
        /*0e38*/ 	.word	0x0000aa70


	//   ....[211]....
        /*0e3c*/ 	.word	0x0000aa90


	//   ....[212]....
        /*0e40*/ 	.word	0x0000aab0


	//   ....[213]....
        /*0e44*/ 	.word	0x0000aad0


	//   ....[214]....
        /*0e48*/ 	.word	0x0000ab30


	//   ....[215]....
        /*0e4c*/ 	.word	0x0000bfb0


	//   ....[216]....
        /*0e50*/ 	.word	0x0000e090


	//   ....[217]....
        /*0e54*/ 	.word	0x0000e0b0


	//   ....[218]....
        /*0e58*/ 	.word	0x0000e0d0


	//   ....[219]....
        /*0e5c*/ 	.word	0x0000e0f0


	//   ....[220]....
        /*0e60*/ 	.word	0x0000e130


	//   ....[221]....
        /*0e64*/ 	.word	0x0000e200


	//   ....[222]....
        /*0e68*/ 	.word	0x0000e220


	//   ....[223]....
        /*0e6c*/ 	.word	0x0000e240


	//   ....[224]....
        /*0e70*/ 	.word	0x0000e260


	//   ....[225]....
        /*0e74*/ 	.word	0x0000e280


	//   ....[226]....
        /*0e78*/ 	.word	0x0000e310


	//   ....[227]....
        /*0e7c*/ 	.word	0x0000e340


	//   ....[228]....
        /*0e80*/ 	.word	0x0000e360


	//   ....[229]....
        /*0e84*/ 	.word	0x0000e380


	//   ....[230]....
        /*0e88*/ 	.word	0x0000e3b0


	//   ....[231]....
        /*0e8c*/ 	.word	0x0000e430


	//   ....[232]....
        /*0e90*/ 	.word	0x0000e450


	//   ....[233]....
        /*0e94*/ 	.word	0x0000e470


	//   ....[234]....
        /*0e98*/ 	.word	0x0000e490


	//   ....[235]....
        /*0e9c*/ 	.word	0x0000e4b0


	//   ....[236]....
        /*0ea0*/ 	.word	0x0000e5e0


	//   ....[237]....
        /*0ea4*/ 	.word	0x0000e600


	//   ....[238]....
        /*0ea8*/ 	.word	0x0000e620


	//   ....[239]....
        /*0eac*/ 	.word	0x0000e640


	//   ....[240]....
        /*0eb0*/ 	.word	0x0000e660


	//   ....[241]....
        /*0eb4*/ 	.word	0x0000e720


	//   ....[242]....
        /*0eb8*/ 	.word	0x0000e740


	//   ....[243]....
        /*0ebc*/ 	.word	0x0000e760


	//   ....[244]....
        /*0ec0*/ 	.word	0x0000e780


	//   ....[245]....
        /*0ec4*/ 	.word	0x0000e7a0


	//   ....[246]....
        /*0ec8*/ 	.word	0x0000e850


	//   ....[247]....
        /*0ecc*/ 	.word	0x0000e870


	//   ....[248]....
        /*0ed0*/ 	.word	0x0000e890


	//   ....[249]....
        /*0ed4*/ 	.word	0x0000e8b0


	//   ....[250]....
        /*0ed8*/ 	.word	0x0000e8d0


	//   ....[251]....
        /*0edc*/ 	.word	0x0000ea80


	//   ....[252]....
        /*0ee0*/ 	.word	0x0000eac0


	//   ....[253]....
        /*0ee4*/ 	.word	0x0000eb00


	//   ....[254]....
        /*0ee8*/ 	.word	0x0000eb20


	//   ....[255]....
        /*0eec*/ 	.word	0x0000eb40


	//   ....[0]....
        /*0ef0*/ 	.word	0x0000ec00


	//   ....[1]....
        /*0ef4*/ 	.word	0x0000ec30


	//   ....[2]....
        /*0ef8*/ 	.word	0x0000ec50


	//   ....[3]....
        /*0efc*/ 	.word	0x0000ec70


	//   ....[4]....
        /*0f00*/ 	.word	0x0000ec90


	//   ....[5]....
        /*0f04*/ 	.word	0x0000ed40


	//   ....[6]....
        /*0f08*/ 	.word	0x0000ed60


	//   ....[7]....
        /*0f0c*/ 	.word	0x0000ed80


	//   ....[8]....
        /*0f10*/ 	.word	0x0000eda0


	//   ....[9]....
        /*0f14*/ 	.word	0x0000edd0


	//   ....[10]....
        /*0f18*/ 	.word	0x0000ee90


	//   ....[11]....
        /*0f1c*/ 	.word	0x0000eeb0


	//   ....[12]....
        /*0f20*/ 	.word	0x0000eed0


	//   ....[13]....
        /*0f24*/ 	.word	0x0000eef0


	//   ....[14]....
        /*0f28*/ 	.word	0x0000ef10


	//   ....[15]....
        /*0f2c*/ 	.word	0x0000f070


	//   ....[16]....
        /*0f30*/ 	.word	0x0000f090


	//   ....[17]....
        /*0f34*/ 	.word	0x0000f0b0


	//   ....[18]....
        /*0f38*/ 	.word	0x0000f0d0


	//   ....[19]....
        /*0f3c*/ 	.word	0x0000f0f0


	//   ....[20]....
        /*0f40*/ 	.word	0x0000f1d0


	//   ....[21]....
        /*0f44*/ 	.word	0x0000f1f0


	//   ....[22]....
        /*0f48*/ 	.word	0x0000f210


	//   ....[23]....
        /*0f4c*/ 	.word	0x0000f230


	//   ....[24]....
        /*0f50*/ 	.word	0x0000f250


	//   ....[25]....
        /*0f54*/ 	.word	0x0000f320


	//   ....[26]....
        /*0f58*/ 	.word	0x0000f340


	//   ....[27]....
        /*0f5c*/ 	.word	0x0000f360


	//   ....[28]....
        /*0f60*/ 	.word	0x0000f380


	//   ....[29]....
        /*0f64*/ 	.word	0x0000f3a0


	//   ....[30]....
        /*0f68*/ 	.word	0x0000f400


	//   ....[31]....
        /*0f6c*/ 	.word	0x00010880


	//   ....[32]....
        /*0f70*/ 	.word	0x00012990


	//   ....[33]....
        /*0f74*/ 	.word	0x000129b0


	//   ....[34]....
        /*0f78*/ 	.word	0x000129d0


	//   ....[35]....
        /*0f7c*/ 	.word	0x000129f0


	//   ....[36]....
        /*0f80*/ 	.word	0x00012a30


	//   ....[37]....
        /*0f84*/ 	.word	0x00012b10


	//   ....[38]....
        /*0f88*/ 	.word	0x00012b30


	//   ....[39]....
        /*0f8c*/ 	.word	0x00012b50


	//   ....[40]....
        /*0f90*/ 	.word	0x00012b70


	//   ....[41]....
        /*0f94*/ 	.word	0x00012b90


	//   ....[42]....
        /*0f98*/ 	.word	0x00012c10


	//   ....[43]....
        /*0f9c*/ 	.word	0x00012c40


	//   ....[44]....
        /*0fa0*/ 	.word	0x00012c60


	//   ....[45]....
        /*0fa4*/ 	.word	0x00012c80


	//   ....[46]....
        /*0fa8*/ 	.word	0x00012cb0


	//   ....[47]....
        /*0fac*/ 	.word	0x00012d30


	//   ....[48]....
        /*0fb0*/ 	.word	0x00012d50


	//   ....[49]....
        /*0fb4*/ 	.word	0x00012d70


	//   ....[50]....
        /*0fb8*/ 	.word	0x00012d90


	//   ....[51]....
        /*0fbc*/ 	.word	0x00012db0


	//   ....[52]....
        /*0fc0*/ 	.word	0x00012ee0


	//   ....[53]....
        /*0fc4*/ 	.word	0x00012f00


	//   ....[54]....
        /*0fc8*/ 	.word	0x00012f20


	//   ....[55]....
        /*0fcc*/ 	.word	0x00012f40


	//   ....[56]....
        /*0fd0*/ 	.word	0x00012f60


	//   ....[57]....
        /*0fd4*/ 	.word	0x00013020


	//   ....[58]....
        /*0fd8*/ 	.word	0x00013040


	//   ....[59]....
        /*0fdc*/ 	.word	0x00013060


	//   ....[60]....
        /*0fe0*/ 	.word	0x00013080


	//   ....[61]....
        /*0fe4*/ 	.word	0x000130a0


	//   ....[62]....
        /*0fe8*/ 	.word	0x00013150


	//   ....[63]....
        /*0fec*/ 	.word	0x00013170


	//   ....[64]....
        /*0ff0*/ 	.word	0x00013190


	//   ....[65]....
        /*0ff4*/ 	.word	0x000131b0


	//   ....[66]....
        /*0ff8*/ 	.word	0x000131d0


	//   ....[67]....
        /*0ffc*/ 	.word	0x000133b0


	//   ....[68]....
        /*1000*/ 	.word	0x000133d0


	//   ....[69]....
        /*1004*/ 	.word	0x00013400


	//   ....[70]....
        /*1008*/ 	.word	0x00013420


	//   ....[71]....
        /*100c*/ 	.word	0x00013440


	//   ....[72]....
        /*1010*/ 	.word	0x00013520


	//   ....[73]....
        /*1014*/ 	.word	0x00013540


	//   ....[74]....
        /*1018*/ 	.word	0x00013560


	//   ....[75]....
        /*101c*/ 	.word	0x00013580


	//   ....[76]....
        /*1020*/ 	.word	0x000135a0


	//   ....[77]....
        /*1024*/ 	.word	0x00013650


	//   ....[78]....
        /*1028*/ 	.word	0x00013670


	//   ....[79]....
        /*102c*/ 	.word	0x00013690


	//   ....[80]....
        /*1030*/ 	.word	0x000136b0


	//   ....[81]....
        /*1034*/ 	.word	0x000136d0


	//   ....[82]....
        /*1038*/ 	.word	0x00013790


	//   ....[83]....
        /*103c*/ 	.word	0x000137b0


	//   ....[84]....
        /*1040*/ 	.word	0x000137d0


	//   ....[85]....
        /*1044*/ 	.word	0x000137f0


	//   ....[86]....
        /*1048*/ 	.word	0x00013810


	//   ....[87]....
        /*104c*/ 	.word	0x00013970


	//   ....[88]....
        /*1050*/ 	.word	0x00013990


	//   ....[89]....
        /*1054*/ 	.word	0x000139b0


	//   ....[90]....
        /*1058*/ 	.word	0x000139d0


	//   ....[91]....
        /*105c*/ 	.word	0x000139f0


	//   ....[92]....
        /*1060*/ 	.word	0x00013ad0


	//   ....[93]....
        /*1064*/ 	.word	0x00013af0


	//   ....[94]....
        /*1068*/ 	.word	0x00013b10


	//   ....[95]....
        /*106c*/ 	.word	0x00013b30


	//   ....[96]....
        /*1070*/ 	.word	0x00013b50


	//   ....[97]....
        /*1074*/ 	.word	0x00013c20


	//   ....[98]....
        /*1078*/ 	.word	0x00013c40


	//   ....[99]....
        /*107c*/ 	.word	0x00013c60


	//   ....[100]....
        /*1080*/ 	.word	0x00013c80


	//   ....[101]....
        /*1084*/ 	.word	0x00013ca0


	//   ....[102]....
        /*1088*/ 	.word	0x00013d00


	//   ....[103]....
        /*108c*/ 	.word	0x00015180


	//   ....[104]....
        /*1090*/ 	.word	0x000171e0


	//   ....[105]....
        /*1094*/ 	.word	0x00017200


	//   ....[106]....
        /*1098*/ 	.word	0x00017220


	//   ....[107]....
        /*109c*/ 	.word	0x00017240


	//   ....[108]....
        /*10a0*/ 	.word	0x00017280


	//   ....[109]....
        /*10a4*/ 	.word	0x00017360


	//   ....[110]....
        /*10a8*/ 	.word	0x00017380


	//   ....[111]....
        /*10ac*/ 	.word	0x000173a0


	//   ....[112]....
        /*10b0*/ 	.word	0x000173c0


	//   ....[113]....
        /*10b4*/ 	.word	0x000173e0


	//   ....[114]....
        /*10b8*/ 	.word	0x00017460


	//   ....[115]....
        /*10bc*/ 	.word	0x00017490


	//   ....[116]....
        /*10c0*/ 	.word	0x000174b0


	//   ....[117]....
        /*10c4*/ 	.word	0x000174d0


	//   ....[118]....
        /*10c8*/ 	.word	0x00017500


	//   ....[119]....
        /*10cc*/ 	.word	0x00017580


	//   ....[120]....
        /*10d0*/ 	.word	0x000175a0


	//   ....[121]....
        /*10d4*/ 	.word	0x000175c0


	//   ....[122]....
        /*10d8*/ 	.word	0x000175e0


	//   ....[123]....
        /*10dc*/ 	.word	0x00017600


	//   ....[124]....
        /*10e0*/ 	.word	0x00017730


	//   ....[125]....
        /*10e4*/ 	.word	0x00017750


	//   ....[126]....
        /*10e8*/ 	.word	0x00017770


	//   ....[127]....
        /*10ec*/ 	.word	0x00017790


	//   ....[128]....
        /*10f0*/ 	.word	0x000177b0


	//   ....[129]....
        /*10f4*/ 	.word	0x00017870


	//   ....[130]....
        /*10f8*/ 	.word	0x00017890


	//   ....[131]....
        /*10fc*/ 	.word	0x000178b0


	//   ....[132]....
        /*1100*/ 	.word	0x000178d0


	//   ....[133]....
        /*1104*/ 	.word	0x000178f0


	//   ....[134]....
        /*1108*/ 	.word	0x000179a0


	//   ....[135]....
        /*110c*/ 	.word	0x000179c0


	//   ....[136]....
        /*1110*/ 	.word	0x000179e0


	//   ....[137]....
        /*1114*/ 	.word	0x00017a00


	//   ....[138]....
        /*1118*/ 	.word	0x00017a20


	//   ....[139]....
        /*111c*/ 	.word	0x00017c00


	//   ....[140]....
        /*1120*/ 	.word	0x00017c20


	//   ....[141]....
        /*1124*/ 	.word	0x00017c50


	//   ....[142]....
        /*1128*/ 	.word	0x00017c70


	//   ....[143]....
        /*112c*/ 	.word	0x00017c90


	//   ....[144]....
        /*1130*/ 	.word	0x00017d70


	//   ....[145]....
        /*1134*/ 	.word	0x00017d90


	//   ....[146]....
        /*1138*/ 	.word	0x00017db0


	//   ....[147]....
        /*113c*/ 	.word	0x00017dd0


	//   ....[148]....
        /*1140*/ 	.word	0x00017df0


	//   ....[149]....
        /*1144*/ 	.word	0x00017ea0


	//   ....[150]....
        /*1148*/ 	.word	0x00017ec0


	//   ....[151]....
        /*114c*/ 	.word	0x00017ee0


	//   ....[152]....
        /*1150*/ 	.word	0x00017f00


	//   ....[153]....
        /*1154*/ 	.word	0x00017f20


	//   ....[154]....
        /*1158*/ 	.word	0x00017fe0


	//   ....[155]....
        /*115c*/ 	.word	0x00018000


	//   ....[156]....
        /*1160*/ 	.word	0x00018020


	//   ....[157]....
        /*1164*/ 	.word	0x00018040


	//   ....[158]....
        /*1168*/ 	.word	0x00018060


	//   ....[159]....
        /*116c*/ 	.word	0x000181c0


	//   ....[160]....
        /*1170*/ 	.word	0x000181e0


	//   ....[161]....
        /*1174*/ 	.word	0x00018200


	//   ....[162]....
        /*1178*/ 	.word	0x00018220


	//   ....[163]....
        /*117c*/ 	.word	0x00018240


	//   ....[164]....
        /*1180*/ 	.word	0x00018320


	//   ....[165]....
        /*1184*/ 	.word	0x00018340


	//   ....[166]....
        /*1188*/ 	.word	0x00018360


	//   ....[167]....
        /*118c*/ 	.word	0x00018380


	//   ....[168]....
        /*1190*/ 	.word	0x000183a0


	//   ....[169]....
        /*1194*/ 	.word	0x00018470


	//   ....[170]....
        /*1198*/ 	.word	0x00018490


	//   ....[171]....
        /*119c*/ 	.word	0x000184b0


	//   ....[172]....
        /*11a0*/ 	.word	0x000184d0


	//   ....[173]....
        /*11a4*/ 	.word	0x000184f0


	//   ....[174]....
        /*11a8*/ 	.word	0x00018550


	//   ....[175]....
        /*11ac*/ 	.word	0x000199d0


	//   ....[176]....
        /*11b0*/ 	.word	0x0001ba20


	//   ....[177]....
        /*11b4*/ 	.word	0x0001ba40


	//   ....[178]....
        /*11b8*/ 	.word	0x0001ba60


	//   ....[179]....
        /*11bc*/ 	.word	0x0001ba80


	//   ....[180]....
        /*11c0*/ 	.word	0x0001bac0


	//   ....[181]....
        /*11c4*/ 	.word	0x0001bba0


	//   ....[182]....
        /*11c8*/ 	.word	0x0001bbc0


	//   ....[183]....
        /*11cc*/ 	.word	0x0001bbe0


	//   ....[184]....
        /*11d0*/ 	.word	0x0001bc00


	//   ....[185]....
        /*11d4*/ 	.word	0x0001bc20


	//   ....[186]....
        /*11d8*/ 	.word	0x0001bca0


	//   ....[187]....
        /*11dc*/ 	.word	0x0001bcd0


	//   ....[188]....
        /*11e0*/ 	.word	0x0001bcf0


	//   ....[189]....
        /*11e4*/ 	.word	0x0001bd10


	//   ....[190]....
        /*11e8*/ 	.word	0x0001bd40


	//   ....[191]....
        /*11ec*/ 	.word	0x0001bdc0


	//   ....[192]....
        /*11f0*/ 	.word	0x0001bde0


	//   ....[193]....
        /*11f4*/ 	.word	0x0001be00


	//   ....[194]....
        /*11f8*/ 	.word	0x0001be20


	//   ....[195]....
        /*11fc*/ 	.word	0x0001be40


	//   ....[196]....
        /*1200*/ 	.word	0x0001bf60


	//   ....[197]....
        /*1204*/ 	.word	0x0001bf80


	//   ....[198]....
        /*1208*/ 	.word	0x0001bfb0


	//   ....[199]....
        /*120c*/ 	.word	0x0001bfd0


	//   ....[200]....
        /*1210*/ 	.word	0x0001bff0


	//   ....[201]....
        /*1214*/ 	.word	0x0001c0b0


	//   ....[202]....
        /*1218*/ 	.word	0x0001c0d0


	//   ....[203]....
        /*121c*/ 	.word	0x0001c0f0


	//   ....[204]....
        /*1220*/ 	.word	0x0001c110


	//   ....[205]....
        /*1224*/ 	.word	0x0001c130


	//   ....[206]....
        /*1228*/ 	.word	0x0001c1e0


	//   ....[207]....
        /*122c*/ 	.word	0x0001c200


	//   ....[208]....
        /*1230*/ 	.word	0x0001c220


	//   ....[209]....
        /*1234*/ 	.word	0x0001c240


	//   ....[210]....
        /*1238*/ 	.word	0x0001c260


	//   ....[211]....
        /*123c*/ 	.word	0x0001c410


	//   ....[212]....
        /*1240*/ 	.word	0x0001c450


	//   ....[213]....
        /*1244*/ 	.word	0x0001c490


	//   ....[214]....
        /*1248*/ 	.word	0x0001c4b0


	//   ....[215]....
        /*124c*/ 	.word	0x0001c4d0


	//   ....[216]....
        /*1250*/ 	.word	0x0001c5a0


	//   ....[217]....
        /*1254*/ 	.word	0x0001c5d0


	//   ....[218]....
        /*1258*/ 	.word	0x0001c5f0


	//   ....[219]....
        /*125c*/ 	.word	0x0001c610


	//   ....[220]....
        /*1260*/ 	.word	0x0001c630


	//   ....[221]....
        /*1264*/ 	.word	0x0001c6e0


	//   ....[222]....
        /*1268*/ 	.word	0x0001c700


	//   ....[223]....
        /*126c*/ 	.word	0x0001c720


	//   ....[224]....
        /*1270*/ 	.word	0x0001c740


	//   ....[225]....
        /*1274*/ 	.word	0x0001c760


	//   ....[226]....
        /*1278*/ 	.word	0x0001c820


	//   ....[227]....
        /*127c*/ 	.word	0x0001c840


	//   ....[228]....
        /*1280*/ 	.word	0x0001c860


	//   ....[229]....
        /*1284*/ 	.word	0x0001c880


	//   ....[230]....
        /*1288*/ 	.word	0x0001c8a0


	//   ....[231]....
        /*128c*/ 	.word	0x0001ca00


	//   ....[232]....
        /*1290*/ 	.word	0x0001ca20


	//   ....[233]....
        /*1294*/ 	.word	0x0001ca40


	//   ....[234]....
        /*1298*/ 	.word	0x0001ca60


	//   ....[235]....
        /*129c*/ 	.word	0x0001ca80


	//   ....[236]....
        /*12a0*/ 	.word	0x0001cb60


	//   ....[237]....
        /*12a4*/ 	.word	0x0001cb80


	//   ....[238]....
        /*12a8*/ 	.word	0x0001cba0


	//   ....[239]....
        /*12ac*/ 	.word	0x0001cbc0


	//   ....[240]....
        /*12b0*/ 	.word	0x0001cbe0


	//   ....[241]....
        /*12b4*/ 	.word	0x0001ccb0


	//   ....[242]....
        /*12b8*/ 	.word	0x0001ccd0


	//   ....[243]....
        /*12bc*/ 	.word	0x0001ccf0


	//   ....[244]....
        /*12c0*/ 	.word	0x0001cd10


	//   ....[245]....
        /*12c4*/ 	.word	0x0001cd30


	//   ....[246]....
        /*12c8*/ 	.word	0x0001cd90


	//   ....[247]....
        /*12cc*/ 	.word	0x0001e210


	//   ....[248]....
        /*12d0*/ 	.word	0x00020260


	//   ....[249]....
        /*12d4*/ 	.word	0x000202a0


	//   ....[250]....
        /*12d8*/ 	.word	0x000202e0


	//   ....[251]....
        /*12dc*/ 	.word	0x00020300


	//   ....[252]....
        /*12e0*/ 	.word	0x00020320


	//   ....[253]....
        /*12e4*/ 	.word	0x000203e0


	//   ....[254]....
        /*12e8*/ 	.word	0x00020400


	//   ....[255]....
        /*12ec*/ 	.word	0x00020420


	//   ....[0]....
        /*12f0*/ 	.word	0x00020440


	//   ....[1]....
        /*12f4*/ 	.word	0x00020460


	//   ....[2]....
        /*12f8*/ 	.word	0x00020500


	//   ....[3]....
        /*12fc*/ 	.word	0x00020520


	//   ....[4]....
        /*1300*/ 	.word	0x00020540


	//   ....[5]....
        /*1304*/ 	.word	0x00020560


	//   ....[6]....
        /*1308*/ 	.word	0x00020580


	//   ....[7]....
        /*130c*/ 	.word	0x00020600


	//   ....[8]....
        /*1310*/ 	.word	0x00020620


	//   ....[9]....
        /*1314*/ 	.word	0x00020640


	//   ....[10]....
        /*1318*/ 	.word	0x00020660


	//   ....[11]....
        /*131c*/ 	.word	0x00020680


	//   ....[12]....
        /*1320*/ 	.word	0x000207b0


	//   ....[13]....
        /*1324*/ 	.word	0x000207d0


	//   ....[14]....
        /*1328*/ 	.word	0x000207f0


	//   ....[15]....
        /*132c*/ 	.word	0x00020810


	//   ....[16]....
        /*1330*/ 	.word	0x00020830


	//   ....[17]....
        /*1334*/ 	.word	0x000208f0


	//   ....[18]....
        /*1338*/ 	.word	0x00020910


	//   ....[19]....
        /*133c*/ 	.word	0x00020930


	//   ....[20]....
        /*1340*/ 	.word	0x00020950


	//   ....[21]....
        /*1344*/ 	.word	0x00020970


	//   ....[22]....
        /*1348*/ 	.word	0x00020a20


	//   ....[23]....
        /*134c*/ 	.word	0x00020a40


	//   ....[24]....
        /*1350*/ 	.word	0x00020a60


	//   ....[25]....
        /*1354*/ 	.word	0x00020a80


	//   ....[26]....
        /*1358*/ 	.word	0x00020aa0


	//   ....[27]....
        /*135c*/ 	.word	0x00020c50


	//   ....[28]....
        /*1360*/ 	.word	0x00020c90


	//   ....[29]....
        /*1364*/ 	.word	0x00020cd0


	//   ....[30]....
        /*1368*/ 	.word	0x00020cf0


	//   ....[31]....
        /*136c*/ 	.word	0x00020d10


	//   ....[32]....
        /*1370*/ 	.word	0x00020de0


	//   ....[33]....
        /*1374*/ 	.word	0x00020e00


	//   ....[34]....
        /*1378*/ 	.word	0x00020e20


	//   ....[35]....
        /*137c*/ 	.word	0x00020e40


	//   ....[36]....
        /*1380*/ 	.word	0x00020e60


	//   ....[37]....
        /*1384*/ 	.word	0x00020f20


	//   ....[38]....
        /*1388*/ 	.word	0x00020f40


	//   ....[39]....
        /*138c*/ 	.word	0x00020f60


	//   ....[40]....
        /*1390*/ 	.word	0x00020f80


	//   ....[41]....
        /*1394*/ 	.word	0x00020fa0


	//   ....[42]....
        /*1398*/ 	.word	0x00021060


	//   ....[43]....
        /*139c*/ 	.word	0x00021080


	//   ....[44]....
        /*13a0*/ 	.word	0x000210a0


	//   ....[45]....
        /*13a4*/ 	.word	0x000210c0


	//   ....[46]....
        /*13a8*/ 	.word	0x000210e0


	//   ....[47]....
        /*13ac*/ 	.word	0x00021240


	//   ....[48]....
        /*13b0*/ 	.word	0x00021260


	//   ....[49]....
        /*13b4*/ 	.word	0x00021280


	//   ....[50]....
        /*13b8*/ 	.word	0x000212a0


	//   ....[51]....
        /*13bc*/ 	.word	0x000212c0


	//   ....[52]....
        /*13c0*/ 	.word	0x000213a0


	//   ....[53]....
        /*13c4*/ 	.word	0x000213c0


	//   ....[54]....
        /*13c8*/ 	.word	0x000213e0


	//   ....[55]....
        /*13cc*/ 	.word	0x00021400


	//   ....[56]....
        /*13d0*/ 	.word	0x00021420


	//   ....[57]....
        /*13d4*/ 	.word	0x000214f0


	//   ....[58]....
        /*13d8*/ 	.word	0x00021510


	//   ....[59]....
        /*13dc*/ 	.word	0x00021530


	//   ....[60]....
        /*13e0*/ 	.word	0x00021550


	//   ....[61]....
        /*13e4*/ 	.word	0x00021570


	//   ....[62]....
        /*13e8*/ 	.word	0x000215d0


	//   ....[63]....
        /*13ec*/ 	.word	0x00022a60


	//   ....[64]....
        /*13f0*/ 	.word	0x00024ca0


	//   ....[65]....
        /*13f4*/ 	.word	0x00024cd0


	//   ....[66]....
        /*13f8*/ 	.word	0x00024d00


	//   ....[67]....
        /*13fc*/ 	.word	0x00024d20


	//   ....[68]....
        /*1400*/ 	.word	0x00024d40


	//   ....[69]....
        /*1404*/ 	.word	0x00024de0


	//   ....[70]....
        /*1408*/ 	.word	0x00024e00


	//   ....[71]....
        /*140c*/ 	.word	0x00024e20


	//   ....[72]....
        /*1410*/ 	.word	0x00024e40


	//   ....[73]....
        /*1414*/ 	.word	0x00024e60


	//   ....[74]....
        /*1418*/ 	.word	0x00024f00


	//   ....[75]....
        /*141c*/ 	.word	0x00024f20


	//   ....[76]....
        /*1420*/ 	.word	0x00024f40


	//   ....[77]....
        /*1424*/ 	.word	0x00024f60


	//   ....[78]....
        /*1428*/ 	.word	0x00024f80


	//   ....[79]....
        /*142c*/ 	.word	0x00025030


	//   ....[80]....
        /*1430*/ 	.word	0x00025050


	//   ....[81]....
        /*1434*/ 	.word	0x00025070


	//   ....[82]....
        /*1438*/ 	.word	0x00025090


	//   ....[83]....
        /*143c*/ 	.word	0x000250b0


	//   ....[84]....
        /*1440*/ 	.word	0x000251f0


	//   ....[85]....
        /*1444*/ 	.word	0x00025210


	//   ....[86]....
        /*1448*/ 	.word	0x00025240


	//   ....[87]....
        /*144c*/ 	.word	0x00025260


	//   ....[88]....
        /*1450*/ 	.word	0x00025280


	//   ....[89]....
        /*1454*/ 	.word	0x00025340


	//   ....[90]....
        /*1458*/ 	.word	0x00025360


	//   ....[91]....
        /*145c*/ 	.word	0x00025380


	//   ....[92]....
        /*1460*/ 	.word	0x000253a0


	//   ....[93]....
        /*1464*/ 	.word	0x000253c0


	//   ....[94]....
        /*1468*/ 	.word	0x00025470


	//   ....[95]....
        /*146c*/ 	.word	0x00025490


	//   ....[96]....
        /*1470*/ 	.word	0x000254b0


	//   ....[97]....
        /*1474*/ 	.word	0x000254d0


	//   ....[98]....
        /*1478*/ 	.word	0x000254f0


	//   ....[99]....
        /*147c*/ 	.word	0x000256a0


	//   ....[100]....
        /*1480*/ 	.word	0x000256e0


	//   ....[101]....
        /*1484*/ 	.word	0x00025720


	//   ....[102]....
        /*1488*/ 	.word	0x00025740


	//   ....[103]....
        /*148c*/ 	.word	0x00025760


	//   ....[104]....
        /*1490*/ 	.word	0x00025820


	//   ....[105]....
        /*1494*/ 	.word	0x00025850


	//   ....[106]....
        /*1498*/ 	.word	0x00025870


	//   ....[107]....
        /*149c*/ 	.word	0x00025890


	//   ....[108]....
        /*14a0*/ 	.word	0x000258b0


	//   ....[109]....
        /*14a4*/ 	.word	0x00025960


	//   ....[110]....
        /*14a8*/ 	.word	0x00025980


	//   ....[111]....
        /*14ac*/ 	.word	0x000259a0


	//   ....[112]....
        /*14b0*/ 	.word	0x000259c0


	//   ....[113]....
        /*14b4*/ 	.word	0x000259f0


	//   ....[114]....
        /*14b8*/ 	.word	0x00025ab0


	//   ....[115]....
        /*14bc*/ 	.word	0x00025ad0


	//   ....[116]....
        /*14c0*/ 	.word	0x00025af0


	//   ....[117]....
        /*14c4*/ 	.word	0x00025b10


	//   ....[118]....
        /*14c8*/ 	.word	0x00025b30


	//   ....[119]....
        /*14cc*/ 	.word	0x00025c90


	//   ....[120]....
        /*14d0*/ 	.word	0x00025cb0


	//   ....[121]....
        /*14d4*/ 	.word	0x00025cd0


	//   ....[122]....
        /*14d8*/ 	.word	0x00025cf0


	//   ....[123]....
        /*14dc*/ 	.word	0x00025d10


	//   ....[124]....
        /*14e0*/ 	.word	0x00025df0


	//   ....[125]....
        /*14e4*/ 	.word	0x00025e10


	//   ....[126]....
        /*14e8*/ 	.word	0x00025e30


	//   ....[127]....
        /*14ec*/ 	.word	0x00025e50


	//   ....[128]....
        /*14f0*/ 	.word	0x00025e70


	//   ....[129]....
        /*14f4*/ 	.word	0x00025f40


	//   ....[130]....
        /*14f8*/ 	.word	0x00025f60


	//   ....[131]....
        /*14fc*/ 	.word	0x00025f80


	//   ....[132]....
        /*1500*/ 	.word	0x00025fa0


	//   ....[133]....
        /*1504*/ 	.word	0x00025fc0


	//   ....[134]....
        /*1508*/ 	.word	0x00026020


	//   ....[135]....
        /*150c*/ 	.word	0x000274d0


	//----- nvinfo : EIATTR_VRC_CTA_INIT_COUNT
	.align		4
.L_35:
        /*1510*/ 	.byte	0x02, 0x4a
	.zero		1
	.zero		1


	//----- nvinfo : EIATTR_EXIT_INSTR_OFFSETS
	.align		4
        /*1514*/ 	.byte	0x04, 0x1c
        /*1516*/ 	.short	(.L_37 - .L_36)


	//   ....[0]....
.L_36:
        /*1518*/ 	.word	0x00000040


	//   ....[1]....
        /*151c*/ 	.word	0x000246b0


	//   ....[2]....
        /*1520*/ 	.word	0x00029140


	//----- nvinfo : EIATTR_CRS_STACK_SIZE
	.align		4
.L_37:
        /*1524*/ 	.byte	0x04, 0x1e
        /*1526*/ 	.short	(.L_39 - .L_38)
.L_38:
        /*1528*/ 	.word	0x00000000


	//----- nvinfo : EIATTR_CBANK_PARAM_SIZE
	.align		4
.L_39:
        /*152c*/ 	.byte	0x03, 0x19
        /*152e*/ 	.short	0x0048


	//----- nvinfo : EIATTR_PARAM_CBANK
	.align		4
        /*1530*/ 	.byte	0x04, 0x0a
        /*1532*/ 	.short	(.L_41 - .L_40)
	.align		4
.L_40:
        /*1534*/ 	.word	index@(.nv.constant0._Z14forward_kernelPKfS0_S0_iiiifPfS1_S1_)
        /*1538*/ 	.short	0x0380
        /*153a*/ 	.short	0x0048


	//----- nvinfo : EIATTR_SW_WAR
	.align		4
.L_41:
        /*153c*/ 	.byte	0x04, 0x36
        /*153e*/ 	.short	(.L_43 - .L_42)
.L_42:
        /*1540*/ 	.word	0x00000008
.L_43:


//--------------------- .nv.callgraph             --------------------------
	.section	.nv.callgraph,"",@"SHT_CUDA_CALLGRAPH"
	.align	4
	.sectionentsize	8
	.align		4
        /*0000*/ 	.word	0x00000000
	.align		4
        /*0004*/ 	.word	0xffffffff
	.align		4
        /*0008*/ 	.word	0x00000000
	.align		4
        /*000c*/ 	.word	0xfffffffe
	.align		4
        /*0010*/ 	.word	0x00000000
	.align		4
        /*0014*/ 	.word	0xfffffffd
	.align		4
        /*0018*/ 	.word	0x00000000
	.align		4
        /*001c*/ 	.word	0xfffffffc


//--------------------- .text._Z14forward_kernelPKfS0_S0_iiiifPfS1_S1_ --------------------------
	.section	.text._Z14forward_kernelPKfS0_S0_iiiifPfS1_S1_,"ax",@progbits
	.align	128
        .global         _Z14forward_kernelPKfS0_S0_iiiifPfS1_S1_
        .type           _Z14forward_kernelPKfS0_S0_iiiifPfS1_S1_,@function
        .size           _Z14forward_kernelPKfS0_S0_iiiifPfS1_S1_,(.L_x_228 - _Z14forward_kernelPKfS0_S0_iiiifPfS1_S1_)
        .other          _Z14forward_kernelPKfS0_S0_iiiifPfS1_S1_,@"STO_CUDA_ENTRY STV_DEFAULT"
_Z14forward_kernelPKfS0_S0_iiiifPfS1_S1_:
.text._Z14forward_kernelPKfS0_S0_iiiifPfS1_S1_:
[----:B------:R-:W-:Y:S08]  /*0000*/  LDC R1, c[0x0][0x37c] ;  /* 0x0000df00ff017b82 */ /* 0x000ff00000000800 */
[----:B------:R-:W0:Y:S08]  /*0010*/  LDC.64 R2, c[0x0][0x3a0] ;  /* 0x0000e800ff027b82 */ /* 0x000e300000000a00 */
[----:B------:R-:W1:Y:S01]  /*0020*/  S2UR UR6, SR_CTAID.X ;  /* 0x00000000000679c3 */ /* 0x000e620000002500 */
[----:B0-----:R-:W-:-:S13]  /*0030*/  ISETP.GE.AND P0, PT, R2, 0x1, PT ;  /* 0x000000010200780c */ /* 0x001fda0003f06270 */
[----:B-1----:R-:W-:Y:S05]  /*0040*/  @!P0 EXIT ;  /* 0x000000000000894d */ /* 0x002fea0003800000 */
[----:B------:R-:W0:Y:S01]  /*0050*/  S2R R5, SR_CgaCtaId ;  /* 0x0000000000057919 */ /* 0x000e220000008800 */
[----:B------:R-:W1:Y:S01]  /*0060*/  LDCU.64 UR4, c[0x0][0x398] ;  /* 0x00007300ff0477ac */ /* 0x000e620008000a00 */
[----:B------:R-:W-:Y:S01]  /*0070*/  MOV R0, 0x400 ;  /* 0x0000040000007802 */ /* 0x000fe20000000f00 */
[----:B------:R-:W-:Y:S01]  /*0080*/  HFMA2 R4, -RZ, RZ, 0, 0 ;  /* 0x00000000ff047431 */ /* 0x000fe200000001ff */
[----:B------:R-:W2:Y:S01]  /*0090*/  S2R R24, SR_TID.X ;  /* 0x0000000000187919 */ /* 0x000ea20000002100 */
[----:B------:R-:W-:Y:S01]  /*00a0*/  ISETP.GE.U32.AND P1, PT, R2, 0x8, PT ;  /* 0x000000080200780c */ /* 0x000fe20003f26070 */
[----:B------:R-:W3:Y:S01]  /*00b0*/  LDCU.64 UR8, c[0x0][0x358] ;  /* 0x00006b00ff0877ac */ /* 0x000ee20008000a00 */
[C---:B------:R-:W-:Y:S01]  /*00c0*/  ISETP.GT.AND P0, PT, R3.reuse, RZ, PT ;  /* 0x000000ff0300720c */ /* 0x040fe20003f04270 */
[----:B------:R-:W4:Y:S01]  /*00d0*/  S2R R17, SR_TID.Y ;  /* 0x0000000000117919 */ /* 0x000f220000002200 */
[C---:B------:R-:W-:Y:S01]  /*00e0*/  IADD3 R14, PT, PT, R3.reuse, -0x1, RZ ;  /* 0xffffffff030e7810 */ /* 0x040fe20007ffe0ff */
[----:B-1----:R-:W-:Y:S01]  /*00f0*/  IMAD R16, R3, UR5, RZ ;  /* 0x0000000503107c24 */ /* 0x002fe2000f8e02ff */
[----:B------:R-:W-:Y:S01]  /*0100*/  UIMAD UR6, UR6, UR4, URZ ;  /* 0x00000004060672a4 */ /* 0x000fe2000f8e02ff */
[----:B0-----:R-:W-:-:S04]  /*0110*/  LEA R0, R5, R0, 0x18 ;  /* 0x0000000005007211 */ /* 0x001fc800078ec0ff */
[----:B------:R-:W-:Y:S02]  /*0120*/  LEA R13, R16, R0, 0x2 ;  /* 0x00000000100d7211 */ /* 0x000fe400078e10ff */
[----:B--2---:R-:W-:Y:S01]  /*0130*/  ISETP.EQ.AND P0, PT, R24, RZ, P0 ;  /* 0x000000ff1800720c */ /* 0x004fe20000702270 */
[C---:B----4-:R-:W-:Y:S01]  /*0140*/  IMAD R15, R17.reuse, UR5, R24 ;  /* 0x00000005110f7c24 */ /* 0x050fe2000f8e0218 */
[C---:B------:R-:W-:Y:S02]  /*0150*/  LEA R5, R17.reuse, R24, 0x6 ;  /* 0x0000001811057211 */ /* 0x040fe400078e30ff */
[----:B------:R-:W-:Y:S02]  /*0160*/  LEA R12, R16, R13, 0x2 ;  /* 0x0000000d100c7211 */ /* 0x000fe400078e10ff */
[----:B------:R-:W-:Y:S02]  /*0170*/  IADD3 R11, PT, PT, R17, UR6, RZ ;  /* 0x00000006110b7c10 */ /* 0x000fe4000fffe0ff */
[----:B------:R-:W-:-:S02]  /*0180*/  LEA R10, R5, R0, 0x2 ;  /* 0x00000000050a7211 */ /* 0x000fc400078e10ff */
[----:B------:R-:W-:Y:S02]  /*0190*/  LEA R9, R15, R0, 0x2 ;  /* 0x000000000f097211 */ /* 0x000fe400078e10ff */
[----:B------:R-:W-:Y:S01]  /*01a0*/  LEA R8, R16, R12, 0x2 ;  /* 0x0000000c10087211 */ /* 0x000fe200078e10ff */
[----:B---3--:R-:W-:Y:S06]  /*01b0*/  @!P1 BRA `(.L_x_0) ;  /* 0x0000024400389947 */ /* 0x008fec0003800000 */
[C---:B------:R-:W-:Y:S02]  /*01c0*/  LOP3.LUT R7, R3.reuse, 0x3, RZ, 0xc0, !PT ;  /* 0x0000000303077812 */ /* 0x040fe400078ec0ff */
[C---:B------:R-:W-:Y:S02]  /*01d0*/  LOP3.LUT R6, R3.reuse, 0x7ffffffc, RZ, 0xc0, !PT ;  /* 0x7ffffffc03067812 */ /* 0x040fe400078ec0ff */
[C---:B------:R-:W-:Y:S02]  /*01e0*/  LOP3.LUT R5, R3.reuse, 0xf, RZ, 0xc0, !PT ;  /* 0x0000000f03057812 */ /* 0x040fe400078ec0ff */
[----:B------:R-:W-:Y:S02]  /*01f0*/  LOP3.LUT R4, R3, 0x7ffffff0, RZ, 0xc0, !PT ;  /* 0x7ffffff003047812 */ /* 0x000fe400078ec0ff */
[----:B------:R-:W-:-:S07]  /*0200*/  MOV R3, RZ ;  /* 0x000000ff00037202 */ /* 0x000fce0000000f00 */
.L_x_197:
[----:B0-----:R-:W0:Y:S08]  /*0210*/  LDC R17, c[0x0][0x39c] ;  /* 0x0000e700ff117b82 */ /* 0x001e300000000800 */
[----:B-1----:R-:W1:Y:S08]  /*0220*/  LDC R0, c[0x0][0x3a4] ;  /* 0x0000e900ff007b82 */ /* 0x002e700000000800 */
[----:B------:R-:W2:Y:S01]  /*0230*/  LDC.64 R26, c[0x0][0x388] ;  /* 0x0000e200ff1a7b82 */ /* 0x000ea20000000a00 */
[----:B0-----:R-:W-:-:S07]  /*0240*/  ISETP.NE.AND P1, PT, R17, 0x40, PT ;  /* 0x000000401100780c */ /* 0x001fce0003f25270 */
[----:B------:R-:W0:Y:S01]  /*0250*/  LDC.64 R22, c[0x0][0x390] ;  /* 0x0000e400ff167b82 */ /* 0x000e220000000a00 */
[----:B-1----:R-:W-:-:S04]  /*0260*/  IMAD R0, R3, R0, UR6 ;  /* 0x0000000603007e24 */ /* 0x002fc8000f8e0200 */
[----:B------:R-:W-:Y:S01]  /*0270*/  IMAD R17, R0, R17, RZ ;  /* 0x0000001100117224 */ /* 0x000fe200078e02ff */
[----:B------:R-:W1:Y:S02]  /*0280*/  @!P1 S2R R25, SR_TID.Y ;  /* 0x0000000000199919 */ /* 0x000e640000002200 */
[----:B------:R-:W3:Y:S08]  /*0290*/  @!P1 LDC.64 R20, c[0x0][0x388] ;  /* 0x0000e200ff149b82 */ /* 0x000ef00000000a00 */
[----:B------:R-:W4:Y:S01]  /*02a0*/  @!P1 LDC.64 R18, c[0x0][0x390] ;  /* 0x0000e400ff129b82 */ /* 0x000f220000000a00 */
[----:B-1----:R-:W-:-:S04]  /*02b0*/  @!P1 LEA R0, R25, R24, 0x6 ;  /* 0x0000001819009211 */ /* 0x002fc800078e30ff */
[----:B------:R-:W-:-:S04]  /*02c0*/  @!P1 IADD3 R2, P2, PT, R0, R17, RZ ;  /* 0x0000001100029210 */ /* 0x000fc80007f5e0ff */
[----:B------:R-:W-:Y:S02]  /*02d0*/  @!P1 LEA.HI.X.SX32 R29, R17, RZ, 0x1, P2 ;  /* 0x000000ff111d9211 */ /* 0x000fe400010f0eff */
[C---:B------:R-:W-:Y:S02]  /*02e0*/  @!P1 SHF.L.U32 R25, R2.reuse, 0x2, RZ ;  /* 0x0000000202199819 */ /* 0x040fe400000006ff */
[----:B------:R-:W-:Y:S02]  /*02f0*/  IADD3 R17, PT, PT, R15, R17, RZ ;  /* 0x000000110f117210 */ /* 0x000fe40007ffe0ff */
[----:B------:R-:W-:Y:S02]  /*0300*/  @!P1 SHF.L.U64.HI R2, R2, 0x2, R29 ;  /* 0x0000000202029819 */ /* 0x000fe4000001021d */
[----:B---3--:R-:W-:Y:S01]  /*0310*/  @!P1 IADD3 R20, P2, PT, R25, R20, RZ ;  /* 0x0000001419149210 */ /* 0x008fe20007f5e0ff */
[----:B--2---:R-:W-:Y:S01]  /*0320*/  IMAD.WIDE R26, R17, 0x4, R26 ;  /* 0x00000004111a7825 */ /* 0x004fe200078e021a */
[----:B----4-:R-:W-:-:S02]  /*0330*/  @!P1 IADD3 R18, P3, PT, R25, R18, RZ ;  /* 0x0000001219129210 */ /* 0x010fc40007f7e0ff */
[C---:B------:R-:W-:Y:S01]  /*0340*/  @!P1 IADD3.X R21, PT, PT, R2.reuse, R21, RZ, P2, !PT ;  /* 0x0000001502159210 */ /* 0x040fe200017fe4ff */
[----:B0-----:R-:W-:Y:S01]  /*0350*/  IMAD.WIDE R22, R17, 0x4, R22 ;  /* 0x0000000411167825 */ /* 0x001fe200078e0216 */
[----:B------:R-:W-:Y:S01]  /*0360*/  @!P1 IADD3.X R19, PT, PT, R2, R19, RZ, P3, !PT ;  /* 0x0000001302139210 */ /* 0x000fe20001ffe4ff */
[----:B------:R0:W2:Y:S04]  /*0370*/  LDG.E.CONSTANT R27, desc[UR8][R26.64] ;  /* 0x000000081a1b7981 */ /* 0x0000a8000c1e9900 */
[----:B------:R-:W3:Y:S04]  /*0380*/  LDG.E.CONSTANT R22, desc[UR8][R22.64] ;  /* 0x0000000816167981 */ /* 0x000ee8000c1e9900 */
[----:B------:R-:W4:Y:S04]  /*0390*/  @!P1 LDG.E.CONSTANT R20, desc[UR8][R20.64+0x80] ;  /* 0x0000800814149981 */ /* 0x000f28000c1e9900 */
[----:B------:R-:W5:Y:S01]  /*03a0*/  @!P1 LDG.E.CONSTANT R18, desc[UR8][R18.64+0x80] ;  /* 0x0000800812129981 */ /* 0x000f62000c1e9900 */
[----:B------:R-:W-:-:S02]  /*03b0*/  LEA R2, R15, R13, 0x2 ;  /* 0x0000000d0f027211 */ /* 0x000fc400078e10ff */
[-C--:B------:R-:W-:Y:S02]  /*03c0*/  LEA R17, R15, R12.reuse, 0x2 ;  /* 0x0000000c0f117211 */ /* 0x080fe400078e10ff */
[C---:B------:R-:W-:Y:S02]  /*03d0*/  @!P1 LEA R25, R0.reuse, R13, 0x2 ;  /* 0x0000000d00199211 */ /* 0x040fe400078e10ff */
[----:B------:R-:W-:Y:S02]  /*03e0*/  @!P1 LEA R29, R0, R12, 0x2 ;  /* 0x0000000c001d9211 */ /* 0x000fe400078e10ff */
[----:B0-----:R-:W-:Y:S01]  /*03f0*/  MOV R26, RZ ;  /* 0x000000ff001a7202 */ /* 0x001fe20000000f00 */
[----:B--2---:R0:W-:Y:S04]  /*0400*/  STS [R2], R27 ;  /* 0x0000001b02007388 */ /* 0x0041e80000000800 */
[----:B---3--:R0:W-:Y:S04]  /*0410*/  STS [R17], R22 ;  /* 0x0000001611007388 */ /* 0x0081e80000000800 */
[----:B----4-:R0:W-:Y:S04]  /*0420*/  @!P1 STS [R25+0x80], R20 ;  /* 0x0000801419009388 */ /* 0x0101e80000000800 */
[----:B-----5:R0:W-:Y:S01]  /*0430*/  @!P1 STS [R29+0x80], R18 ;  /* 0x000080121d009388 */ /* 0x0201e20000000800 */
[----:B------:R-:W-:Y:S06]  /*0440*/  BAR.SYNC.DEFER_BLOCKING 0x0 ;  /* 0x0000000000007b1d */ /* 0x000fec0000010000 */
.L_x_24:
[----:B0-----:R-:W0:Y:S01]  /*0450*/  S2R R17, SR_TID.Y ;  /* 0x0000000000117919 */ /* 0x001e220000002200 */
[----:B-1----:R-:W1:Y:S01]  /*0460*/  LDCU UR4, c[0x0][0x39c] ;  /* 0x00007380ff0477ac */ /* 0x002e620008000800 */
[----:B------:R-:W2:Y:S08]  /*0470*/  LDC R0, c[0x0][0x3a4] ;  /* 0x0000e900ff007b82 */ /* 0x000eb00000000800 */
[----:B------:R-:W3:Y:S01]  /*0480*/  LDC.64 R18, c[0x0][0x380] ;  /* 0x0000e000ff127b82 */ /* 0x000ee20000000a00 */
[----:B-1----:R-:W-:-:S04]  /*0490*/  MOV R23, UR4 ;  /* 0x0000000400177c02 */ /* 0x002fc80008000f00 */
[----:B------:R-:W-:Y:S01]  /*04a0*/  ISETP.NE.AND P2, PT, R23, 0x40, PT ;  /* 0x000000401700780c */ /* 0x000fe20003f45270 */
[----:B--2---:R-:W-:-:S04]  /*04b0*/  IMAD R20, R26, R0, UR6 ;  /* 0x000000061a147e24 */ /* 0x004fc8000f8e0200 */
[----:B------:R-:W-:Y:S01]  /*04c0*/  IMAD R21, R20, R23, R15 ;  /* 0x0000001714157224 */ /* 0x000fe200078e020f */
[----:B0-----:R-:W-:-:S04]  /*04d0*/  LEA R2, R17, R24, 0x6 ;  /* 0x0000001811027211 */ /* 0x001fc800078e30ff */
[----:B------:R-:W-:-:S05]  /*04e0*/  IADD3 R22, PT, PT, R2, 0x20, RZ ;  /* 0x0000002002167810 */ /* 0x000fca0007ffe0ff */
[----:B------:R-:W-:Y:S02]  /*04f0*/  @!P2 IMAD R25, R20, R23, R22 ;  /* 0x000000171419a224 */ /* 0x000fe400078e0216 */
[----:B---3--:R-:W-:-:S04]  /*0500*/  IMAD.WIDE R20, R21, 0x4, R18 ;  /* 0x0000000415147825 */ /* 0x008fc800078e0212 */
[----:B------:R-:W-:Y:S02]  /*0510*/  @!P2 IMAD.WIDE R18, R25, 0x4, R18 ;  /* 0x000000041912a825 */ /* 0x000fe400078e0212 */
[----:B------:R-:W2:Y:S04]  /*0520*/  LDG.E.CONSTANT R20, desc[UR8][R20.64] ;  /* 0x0000000814147981 */ /* 0x000ea8000c1e9900 */
[----:B------:R-:W3:Y:S01]  /*0530*/  @!P2 LDG.E.CONSTANT R19, desc[UR8][R18.64] ;  /* 0x000000081213a981 */ /* 0x000ee2000c1e9900 */
[----:B------:R-:W-:Y:S02]  /*0540*/  ISETP.GE.AND P1, PT, R0, 0x1, PT ;  /* 0x000000010000780c */ /* 0x000fe40003f26270 */
[----:B------:R-:W-:Y:S01]  /*0550*/  MOV R25, 0xff800000 ;  /* 0xff80000000197802 */ /* 0x000fe20000000f00 */
[----:B--2---:R0:W-:Y:S04]  /*0560*/  STS [R9], R20 ;  /* 0x0000001409007388 */ /* 0x0041e80000000800 */
[----:B---3--:R0:W-:Y:S01]  /*0570*/  @!P2 STS [R10+0x80], R19 ;  /* 0x000080130a00a388 */ /* 0x0081e20000000800 */
[----:B------:R-:W-:Y:S06]  /*0580*/  BAR.SYNC.DEFER_BLOCKING 0x0 ;  /* 0x0000000000007b1d */ /* 0x000fec0000010000 */
[----:B------:R-:W-:Y:S05]  /*0590*/  @!P1 BRA `(.L_x_1) ;  /* 0x0000001400249947 */ /* 0x000fea0003800000 */
[----:B------:R-:W-:Y:S05]  /*05a0*/  @P2 BRA `(.L_x_2) ;  /* 0x0000000800b42947 */ /* 0x000fea0003800000 */
[----:B------:R-:W-:Y:S01]  /*05b0*/  ISETP.GE.U32.AND P1, PT, R14, 0x3, PT ;  /* 0x000000030e00780c */ /* 0x000fe20003f26070 */
[----:B------:R-:W-:Y:S01]  /*05c0*/  HFMA2 R21, -RZ, RZ, 0, 0 ;  /* 0x00000000ff157431 */ /* 0x000fe200000001ff */
[----:B0-----:R-:W-:-:S11]  /*05d0*/  MOV R20, 0xff800000 ;  /* 0xff80000000147802 */ /* 0x001fd60000000f00 */
[----:B------:R-:W-:Y:S05]  /*05e0*/  @!P1 BRA `(.L_x_3) ;  /* 0x0000000400789947 */ /* 0x000fea0003800000 */
[----:B------:R-:W0:Y:S01]  /*05f0*/  LDC R0, c[0x0][0x3a4] ;  /* 0x0000e900ff007b82 */ /* 0x000e220000000800 */
[C---:B------:R-:W-:Y:S02]  /*0600*/  ISETP.NE.AND P1, PT, R24.reuse, RZ, PT ;  /* 0x000000ff1800720c */ /* 0x040fe40003f25270 */
[----:B------:R-:W-:Y:S02]  /*0610*/  ISETP.NE.AND P2, PT, R24, RZ, PT ;  /* 0x000000ff1800720c */ /* 0x000fe40003f45270 */
[----:B------:R-:W-:Y:S02]  /*0620*/  MOV R20, 0xff800000 ;  /* 0xff80000000147802 */ /* 0x000fe40000000f00 */
[----:B------:R-:W-:-:S09]  /*0630*/  MOV R21, RZ ;  /* 0x000000ff00157202 */ /* 0x000fd20000000f00 */
.L_x_4:
[----:B-1----:R-:W-:Y:S01]  /*0640*/  LEA R18, R21, R24, 0x6 ;  /* 0x0000001815127211 */ /* 0x002fe200078e30ff */
[----:B------:R-:W-:Y:S03]  /*0650*/  LDS R23, [R10+0x80] ;  /* 0x000080000a177984 */ /* 0x000fe60000000800 */
[----:B------:R-:W-:Y:S02]  /*0660*/  LEA R25, R18, R13, 0x2 ;  /* 0x0000000d12197211 */ /* 0x000fe400078e10ff */
[----:B------:R-:W-:Y:S04]  /*0670*/  LDS R18, [R9] ;  /* 0x0000000009127984 */ /* 0x000fe80000000800 */
[----:B------:R-:W1:Y:S04]  /*0680*/  LDS R19, [R25] ;  /* 0x0000000019137984 */ /* 0x000e680000000800 */
[----:B------:R-:W2:Y:S01]  /*0690*/  LDS R27, [R25+0x80] ;  /* 0x00008000191b7984 */ /* 0x000ea20000000800 */
[----:B-1----:R-:W-:-:S04]  /*06a0*/  FFMA R28, R18, R19, RZ ;  /* 0x00000013121c7223 */ /* 0x002fc800000000ff */
[----:B--2---:R-:W-:-:S05]  /*06b0*/  FFMA R27, R23, R27, R28 ;  /* 0x0000001b171b7223 */ /* 0x004fca000000001c */
[----:B------:R-:W1:Y:S02]  /*06c0*/  SHFL.DOWN PT, R28, R27, 0x10, 0x1f ;  /* 0x0a001f001b1c7f89 */ /* 0x000e6400000e0000 */
[----:B-1----:R-:W-:Y:S01]  /*06d0*/  FADD R28, R27, R28 ;  /* 0x0000001c1b1c7221 */ /* 0x002fe20000000000 */
[----:B0-----:R-:W-:Y:S01]  /*06e0*/  IMAD R27, R17, R0, R21 ;  /* 0x00000000111b7224 */ /* 0x001fe200078e0215 */
[----:B------:R-:W-:-:S03]  /*06f0*/  IADD3 R21, PT, PT, R21, 0x4, RZ ;  /* 0x0000000415157810 */ /* 0x000fc60007ffe0ff */
[----:B------:R-:W0:Y:S01]  /*0700*/  SHFL.DOWN PT, R19, R28, 0x8, 0x1f ;  /* 0x09001f001c137f89 */ /* 0x000e2200000e0000 */
[----:B------:R-:W-:Y:S02]  /*0710*/  LEA R27, R27, R8, 0x2 ;  /* 0x000000081b1b7211 */ /* 0x000fe400078e10ff */
[----:B------:R-:W-:Y:S01]  /*0720*/  ISETP.NE.AND P3, PT, R21, R6, PT ;  /* 0x000000061500720c */ /* 0x000fe20003f65270 */
[----:B0-----:R-:W-:-:S05]  /*0730*/  FADD R29, R28, R19 ;  /* 0x000000131c1d7221 */ /* 0x001fca0000000000 */
[----:B------:R-:W0:Y:S02]  /*0740*/  SHFL.DOWN PT, R30, R29, 0x4, 0x1f ;  /* 0x08801f001d1e7f89 */ /* 0x000e2400000e0000 */
[----:B0-----:R-:W-:-:S05]  /*0750*/  FADD R30, R29, R30 ;  /* 0x0000001e1d1e7221 */ /* 0x001fca0000000000 */
[----:B------:R-:W0:Y:S02]  /*0760*/  SHFL.DOWN PT, R19, R30, 0x2, 0x1f ;  /* 0x08401f001e137f89 */ /* 0x000e2400000e0000 */
[----:B0-----:R-:W-:Y:S02]  /*0770*/  FADD R31, R30, R19 ;  /* 0x000000131e1f7221 */ /* 0x001fe40000000000 */
[----:B------:R-:W0:Y:S03]  /*0780*/  @!P1 LDC R19, c[0x0][0x3a8] ;  /* 0x0000ea00ff139b82 */ /* 0x000e260000000800 */
[----:B------:R-:W1:Y:S02]  /*0790*/  SHFL.DOWN PT, R32, R31, 0x1, 0x1f ;  /* 0x08201f001f207f89 */ /* 0x000e6400000e0000 */
[----:B-1----:R-:W-:-:S04]  /*07a0*/  FADD R32, R31, R32 ;  /* 0x000000201f207221 */ /* 0x002fc80000000000 */
[----:B0-----:R-:W-:-:S05]  /*07b0*/  @!P1 FMUL R19, R32, R19 ;  /* 0x0000001320139220 */ /* 0x001fca0000400000 */
[----:B------:R-:W-:Y:S01]  /*07c0*/  @!P1 STS [R27], R19 ;  /* 0x000000131b009388 */ /* 0x000fe20000000800 */
[----:B------:R-:W-:-:S03]  /*07d0*/  @!P1 FMNMX R20, R20, R19, !PT ;  /* 0x0000001314149209 */ /* 0x000fc60007800000 */
[----:B------:R-:W-:Y:S04]  /*07e0*/  @!P1 LDS R18, [R9] ;  /* 0x0000000009129984 */ /* 0x000fe80000000800 */
[----:B------:R-:W0:Y:S04]  /*07f0*/  LDS R29, [R25+0x100] ;  /* 0x00010000191d7984 */ /* 0x000e280000000800 */
[----:B------:R-:W-:Y:S01]  /*0800*/  @!P1 LDS R23, [R10+0x80] ;  /* 0x000080000a179984 */ /* 0x000fe20000000800 */
[----:B------:R-:W-:-:S03]  /*0810*/  PLOP3.LUT P1, PT, P2, PT, PT, 0x80, 0x8 ;  /* 0x000000000008781c */ /* 0x000fc6000172f070 */
[----:B------:R-:W1:Y:S01]  /*0820*/  LDS R30, [R25+0x180] ;  /* 0x00018000191e7984 */ /* 0x000e620000000800 */
[----:B0-----:R-:W-:-:S04]  /*0830*/  FFMA R28, R18, R29, RZ ;  /* 0x0000001d121c7223 */ /* 0x001fc800000000ff */
[----:B-1----:R-:W-:-:S05]  /*0840*/  FFMA R28, R23, R30, R28 ;  /* 0x0000001e171c7223 */ /* 0x002fca000000001c */
[----:B------:R-:W0:Y:S02]  /*0850*/  SHFL.DOWN PT, R29, R28, 0x10, 0x1f ;  /* 0x0a001f001c1d7f89 */ /* 0x000e2400000e0000 */
[----:B0-----:R-:W-:Y:S02]  /*0860*/  FADD R29, R28, R29 ;  /* 0x0000001d1c1d7221 */ /* 0x001fe40000000000 */
[----:B------:R-:W0:Y:S03]  /*0870*/  @!P1 LDC R28, c[0x0][0x3a8] ;  /* 0x0000ea00ff1c9b82 */ /* 0x000e260000000800 */
[----:B------:R-:W1:Y:S02]  /*0880*/  SHFL.DOWN PT, R30, R29, 0x8, 0x1f ;  /* 0x09001f001d1e7f89 */ /* 0x000e6400000e0000 */
[----:B-1----:R-:W-:-:S05]  /*0890*/  FADD R30, R29, R30 ;  /* 0x0000001e1d1e7221 */ /* 0x002fca0000000000 */
[----:B------:R-:W1:Y:S02]  /*08a0*/  SHFL.DOWN PT, R31, R30, 0x4, 0x1f ;  /* 0x08801f001e1f7f89 */ /* 0x000e6400000e0000 */
[----:B-1----:R-:W-:-:S05]  /*08b0*/  FADD R31, R30, R31 ;  /* 0x0000001f1e1f7221 */ /* 0x002fca0000000000 */
[----:B------:R-:W1:Y:S02]  /*08c0*/  SHFL.DOWN PT, R32, R31, 0x2, 0x1f ;  /* 0x08401f001f207f89 */ /* 0x000e6400000e0000 */
[----:B-1----:R-:W-:-:S05]  /*08d0*/  FADD R32, R31, R32 ;  /* 0x000000201f207221 */ /* 0x002fca0000000000 */
[----:B------:R-:W1:Y:S02]  /*08e0*/  SHFL.DOWN PT, R19, R32, 0x1, 0x1f ;  /* 0x08201f0020137f89 */ /* 0x000e6400000e0000 */
[----:B-1----:R-:W-:-:S04]  /*08f0*/  FADD R19, R32, R19 ;  /* 0x0000001320137221 */ /* 0x002fc80000000000 */
[----:B0-----:R-:W-:-:S05]  /*0900*/  @!P1 FMUL R28, R19, R28 ;  /* 0x0000001c131c9220 */ /* 0x001fca0000400000 */
[----:B------:R-:W-:Y:S01]  /*0910*/  @!P1 STS [R27+0x4], R28 ;  /* 0x0000041c1b009388 */ /* 0x000fe20000000800 */
[----:B------:R-:W-:-:S03]  /*0920*/  @!P1 FMNMX R20, R20, R28, !PT ;  /* 0x0000001c14149209 */ /* 0x000fc60007800000 */
[----:B------:R-:W-:Y:S04]  /*0930*/  @!P1 LDS R18, [R9] ;  /* 0x0000000009129984 */ /* 0x000fe80000000800 */
[----:B------:R-:W0:Y:S04]  /*0940*/  LDS R19, [R25+0x200] ;  /* 0x0002000019137984 */ /* 0x000e280000000800 */
[----:B------:R-:W-:Y:S04]  /*0950*/  @!P1 LDS R23, [R10+0x80] ;  /* 0x000080000a179984 */ /* 0x000fe80000000800 */
[----:B------:R-:W1:Y:S01]  /*0960*/  LDS R29, [R25+0x280] ;  /* 0x00028000191d7984 */ /* 0x000e620000000800 */
[----:B0-----:R-:W-:-:S04]  /*0970*/  FFMA R30, R18, R19, RZ ;  /* 0x00000013121e7223 */ /* 0x001fc800000000ff */
[----:B-1----:R-:W-:-:S05]  /*0980*/  FFMA R29, R23, R29, R30 ;  /* 0x0000001d171d7223 */ /* 0x002fca000000001e */
[----:B------:R-:W0:Y:S02]  /*0990*/  SHFL.DOWN PT, R30, R29, 0x10, 0x1f ;  /* 0x0a001f001d1e7f89 */ /* 0x000e2400000e0000 */
[----:B0-----:R-:W-:-:S05]  /*09a0*/  FADD R30, R29, R30 ;  /* 0x0000001e1d1e7221 */ /* 0x001fca0000000000 */
[----:B------:R-:W0:Y:S02]  /*09b0*/  SHFL.DOWN PT, R19, R30, 0x8, 0x1f ;  /* 0x09001f001e137f89 */ /* 0x000e2400000e0000 */
        /* <DEDUP_REMOVED lines=8> */
[----:B0-----:R-:W-:Y:S02]  /*0a40*/  @!P1 FMUL R29, R34, R19 ;  /* 0x00000013221d9220 */ /* 0x001fe40000400000 */
[----:B------:R-:W0:Y:S03]  /*0a50*/  @!P1 LDC R34, c[0x0][0x3a8] ;  /* 0x0000ea00ff229b82 */ /* 0x000e260000000800 */
[----:B------:R-:W-:Y:S01]  /*0a60*/  @!P1 STS [R27+0x8], R29 ;  /* 0x0000081d1b009388 */ /* 0x000fe20000000800 */
[----:B------:R-:W-:-:S03]  /*0a70*/  @!P1 FMNMX R20, R20, R29, !PT ;  /* 0x0000001d14149209 */ /* 0x000fc60007800000 */
[----:B------:R-:W-:Y:S04]  /*0a80*/  @!P1 LDS R18, [R9] ;  /* 0x0000000009129984 */ /* 0x000fe80000000800 */
[----:B------:R-:W1:Y:S04]  /*0a90*/  LDS R19, [R25+0x300] ;  /* 0x0003000019137984 */ /* 0x000e680000000800 */
[----:B------:R-:W-:Y:S04]  /*0aa0*/  @!P1 LDS R23, [R10+0x80] ;  /* 0x000080000a179984 */ /* 0x000fe80000000800 */
[----:B------:R-:W2:Y:S01]  /*0ab0*/  LDS R31, [R25+0x380] ;  /* 0x00038000191f7984 */ /* 0x000ea20000000800 */
[----:B-1----:R-:W-:-:S04]  /*0ac0*/  FFMA R18, R19, R18, RZ ;  /* 0x0000001213127223 */ /* 0x002fc800000000ff */
[----:B--2---:R-:W-:-:S05]  /*0ad0*/  FFMA R18, R31, R23, R18 ;  /* 0x000000171f127223 */ /* 0x004fca0000000012 */
[----:B------:R-:W1:Y:S02]  /*0ae0*/  SHFL.DOWN PT, R19, R18, 0x10, 0x1f ;  /* 0x0a001f0012137f89 */ /* 0x000e6400000e0000 */
[----:B-1----:R-:W-:-:S05]  /*0af0*/  FADD R19, R18, R19 ;  /* 0x0000001312137221 */ /* 0x002fca0000000000 */
        /* <DEDUP_REMOVED lines=9> */
[----:B------:R1:W-:Y:S01]  /*0b90*/  @!P1 STS [R27+0xc], R18 ;  /* 0x00000c121b009388 */ /* 0x0003e20000000800 */
[----:B------:R-:W-:Y:S01]  /*0ba0*/  @!P1 FMNMX R20, R20, R18, !PT ;  /* 0x0000001214149209 */ /* 0x000fe20007800000 */
[----:B------:R-:W-:Y:S06]  /*0bb0*/  @P3 BRA `(.L_x_4) ;  /* 0xfffffff800a03947 */ /* 0x000fec000383ffff */
[----:B------:R-:W-:-:S07]  /*0bc0*/  MOV R21, R6 ;  /* 0x0000000600157202 */ /* 0x000fce0000000f00 */
.L_x_3:
[----:B------:R-:W-:-:S13]  /*0bd0*/  ISETP.NE.AND P1, PT, R7, RZ, PT ;  /* 0x000000ff0700720c */ /* 0x000fda0003f25270 */
[----:B------:R-:W-:Y:S05]  /*0be0*/  @!P1 BRA `(.L_x_5) ;  /* 0x0000000c008c9947 */ /* 0x000fea0003800000 */
[----:B-1----:R-:W-:Y:S01]  /*0bf0*/  LEA R18, R21, R24, 0x6 ;  /* 0x0000001815127211 */ /* 0x002fe200078e30ff */
[----:B------:R-:W-:Y:S01]  /*0c00*/  LDS R25, [R10+0x80] ;  /* 0x000080000a197984 */ /* 0x000fe20000000800 */
[----:B------:R-:W-:Y:S01]  /*0c10*/  ISETP.NE.AND P2, PT, R24, RZ, PT ;  /* 0x000000ff1800720c */ /* 0x000fe20003f45270 */
[----:B------:R-:W-:Y:S01]  /*0c20*/  IMAD R21, R17, R0, R21 ;  /* 0x0000000011157224 */ /* 0x000fe200078e0215 */
[----:B------:R-:W-:Y:S02]  /*0c30*/  LEA R19, R18, R13, 0x2 ;  /* 0x0000000d12137211 */ /* 0x000fe400078e10ff */
[----:B------:R-:W-:Y:S01]  /*0c40*/  LDS R18, [R9] ;  /* 0x0000000009127984 */ /* 0x000fe20000000800 */
[----:B------:R-:W-:Y:S02]  /*0c50*/  ISETP.NE.AND P1, PT, R7, 0x1, PT ;  /* 0x000000010700780c */ /* 0x000fe40003f25270 */
[----:B------:R-:W-:Y:S01]  /*0c60*/  LEA R21, R21, R8, 0x2 ;  /* 0x0000000815157211 */ /* 0x000fe200078e10ff */
[----:B------:R-:W0:Y:S04]  /*0c70*/  LDS R23, [R19] ;  /* 0x0000000013177984 */ /* 0x000e280000000800 */
[----:B------:R-:W1:Y:S01]  /*0c80*/  LDS R27, [R19+0x80] ;  /* 0x00008000131b7984 */ /* 0x000e620000000800 */
[----:B------:R-:W2:Y:S01]  /*0c90*/  @!P2 LDC R29, c[0x0][0x3a8] ;  /* 0x0000ea00ff1dab82 */ /* 0x000ea20000000800 */
        /* <DEDUP_REMOVED lines=9> */
[----:B0-----:R-:W-:-:S05]  /*0d30*/  FADD R30, R25, R30 ;  /* 0x0000001e191e7221 */ /* 0x001fca0000000000 */
[----:B------:R-:W0:Y:S02]  /*0d40*/  SHFL.DOWN PT, R27, R30, 0x1, 0x1f ;  /* 0x08201f001e1b7f89 */ /* 0x000e2400000e0000 */
[----:B0-----:R-:W-:-:S04]  /*0d50*/  FADD R18, R30, R27 ;  /* 0x0000001b1e127221 */ /* 0x001fc80000000000 */
[----:B--2---:R-:W-:-:S05]  /*0d60*/  @!P2 FMUL R18, R18, R29 ;  /* 0x0000001d1212a220 */ /* 0x004fca0000400000 */
[----:B------:R4:W-:Y:S01]  /*0d70*/  @!P2 STS [R21], R18 ;  /* 0x000000121500a388 */ /* 0x0009e20000000800 */
[----:B------:R-:W-:Y:S01]  /*0d80*/  @!P2 FMNMX R20, R20, R18, !PT ;  /* 0x000000121414a209 */ /* 0x000fe20007800000 */
[----:B------:R-:W-:Y:S06]  /*0d90*/  @!P1 BRA `(.L_x_5) ;  /* 0x0000000c00209947 */ /* 0x000fec0003800000 */
[----:B----4-:R-:W-:Y:S01]  /*0da0*/  LDS R18, [R9] ;  /* 0x0000000009127984 */ /* 0x010fe20000000800 */
[----:B------:R-:W0:Y:S01]  /*0db0*/  @!P2 LDC R32, c[0x0][0x3a8] ;  /* 0x0000ea00ff20ab82 */ /* 0x000e220000000800 */
[----:B------:R-:W-:Y:S02]  /*0dc0*/  ISETP.NE.AND P1, PT, R7, 0x2, PT ;  /* 0x000000020700780c */ /* 0x000fe40003f25270 */
[----:B------:R-:W1:Y:S04]  /*0dd0*/  LDS R23, [R19+0x100] ;  /* 0x0001000013177984 */ /* 0x000e680000000800 */
[----:B------:R-:W-:Y:S04]  /*0de0*/  LDS R25, [R10+0x80] ;  /* 0x000080000a197984 */ /* 0x000fe80000000800 */
        /* <DEDUP_REMOVED lines=16> */
[----:B------:R-:W-:Y:S06]  /*0ef0*/  @!P1 BRA `(.L_x_5) ;  /* 0x0000000800c89947 */ /* 0x000fec0003800000 */
[----:B0-----:R-:W-:Y:S01]  /*0f00*/  LDS R18, [R9] ;  /* 0x0000000009127984 */ /* 0x001fe20000000800 */
[----:B------:R-:W-:Y:S03]  /*0f10*/  BSSY.RECONVERGENT B0, `(.L_x_6) ;  /* 0x0000015000007945 */ /* 0x000fe60003800200 */
[----:B------:R-:W0:Y:S04]  /*0f20*/  LDS R23, [R19+0x200] ;  /* 0x0002000013177984 */ /* 0x000e280000000800 */
[----:B------:R-:W-:Y:S04]  /*0f30*/  LDS R27, [R19+0x280] ;  /* 0x00028000131b7984 */ /* 0x000fe80000000800 */
        /* <DEDUP_REMOVED lines=12> */
[----:B0-----:R-:W-:Y:S01]  /*1000*/  FADD R19, R30, R19 ;  /* 0x000000131e137221 */ /* 0x001fe20000000000 */
[----:B------:R-:W-:Y:S06]  /*1010*/  @P2 BRA `(.L_x_7) ;  /* 0x0000000000102947 */ /* 0x000fec0003800000 */
[----:B------:R-:W0:Y:S02]  /*1020*/  LDCU UR4, c[0x0][0x3a8] ;  /* 0x00007500ff0477ac */ /* 0x000e240008000800 */
[----:B0-----:R-:W-:-:S05]  /*1030*/  FMUL R18, R19, UR4 ;  /* 0x0000000413127c20 */ /* 0x001fca0008400000 */
[----:B------:R0:W-:Y:S01]  /*1040*/  STS [R21+0x8], R18 ;  /* 0x0000081215007388 */ /* 0x0001e20000000800 */
[----:B------:R-:W-:-:S07]  /*1050*/  FMNMX R20, R20, R18, !PT ;  /* 0x0000001214147209 */ /* 0x000fce0007800000 */
.L_x_7:
[----:B------:R-:W-:Y:S05]  /*1060*/  BSYNC.RECONVERGENT B0 ;  /* 0x0000000000007941 */ /* 0x000fea0003800200 */
.L_x_6:
[----:B------:R-:W-:Y:S05]  /*1070*/  BRA `(.L_x_5) ;  /* 0x0000000800687947 */ /* 0x000fea0003800000 */
.L_x_2:
[----:B------:R-:W-:Y:S01]  /*1080*/  ISETP.GE.U32.AND P1, PT, R14, 0x3, PT ;  /* 0x000000030e00780c */ /* 0x000fe20003f26070 */
[----:B0-----:R-:W-:Y:S01]  /*1090*/  HFMA2 R19, -RZ, RZ, 0, 0 ;  /* 0x00000000ff137431 */ /* 0x001fe200000001ff */
[----:B------:R-:W-:-:S11]  /*10a0*/  MOV R20, 0xff800000 ;  /* 0xff80000000147802 */ /* 0x000fd60000000f00 */
[----:B------:R-:W-:Y:S05]  /*10b0*/  @!P1 BRA `(.L_x_8) ;  /* 0x0000000400589947 */ /* 0x000fea0003800000 */
[----:B------:R-:W0:Y:S01]  /*10c0*/  LDC R23, c[0x0][0x39c] ;  /* 0x0000e700ff177b82 */ /* 0x000e220000000800 */
[C---:B------:R-:W-:Y:S01]  /*10d0*/  ISETP.NE.AND P1, PT, R24.reuse, RZ, PT ;  /* 0x000000ff1800720c */ /* 0x040fe20003f25270 */
[----:B------:R-:W-:Y:S01]  /*10e0*/  UMOV UR4, URZ ;  /* 0x000000ff00047c82 */ /* 0x000fe20008000000 */
[----:B------:R-:W-:Y:S02]  /*10f0*/  ISETP.NE.AND P2, PT, R24, RZ, PT ;  /* 0x000000ff1800720c */ /* 0x000fe40003f45270 */
[----:B------:R-:W-:-:S03]  /*1100*/  MOV R20, 0xff800000 ;  /* 0xff80000000147802 */ /* 0x000fc60000000f00 */
[----:B------:R-:W1:Y:S08]  /*1110*/  LDC R0, c[0x0][0x3a4] ;  /* 0x0000e900ff007b82 */ /* 0x000e700000000800 */
.L_x_9:
[----:B0-----:R-:W-:Y:S01]  /*1120*/  IMAD R28, R23, UR4, R24 ;  /* 0x00000004171c7c24 */ /* 0x001fe2000f8e0218 */
[----:B--2---:R-:W-:Y:S01]  /*1130*/  LDS R18, [R9] ;  /* 0x0000000009127984 */ /* 0x004fe20000000800 */
[----:B------:R-:W0:Y:S03]  /*1140*/  @!P1 LDC R36, c[0x0][0x3a8] ;  /* 0x0000ea00ff249b82 */ /* 0x000e260000000800 */
[----:B------:R-:W-:-:S05]  /*1150*/  LEA R28, R28, R13, 0x2 ;  /* 0x0000000d1c1c7211 */ /* 0x000fca00078e10ff */
[----:B------:R2:W3:Y:S02]  /*1160*/  LDS R19, [R28] ;  /* 0x000000001c137984 */ /* 0x0004e40000000800 */
[----:B--2---:R-:W-:Y:S01]  /*1170*/  LEA R28, R23, R28, 0x2 ;  /* 0x0000001c171c7211 */ /* 0x004fe200078e10ff */
[----:B---3--:R-:W-:-:S05]  /*1180*/  FFMA R19, R18, R19, RZ ;  /* 0x0000001312137223 */ /* 0x008fca00000000ff */
[----:B------:R-:W2:Y:S02]  /*1190*/  SHFL.DOWN PT, R30, R19, 0x10, 0x1f ;  /* 0x0a001f00131e7f89 */ /* 0x000ea400000e0000 */
[----:B--2---:R-:W-:-:S05]  /*11a0*/  FADD R30, R19, R30 ;  /* 0x0000001e131e7221 */ /* 0x004fca0000000000 */
[----:B------:R-:W2:Y:S02]  /*11b0*/  SHFL.DOWN PT, R21, R30, 0x8, 0x1f ;  /* 0x09001f001e157f89 */ /* 0x000ea400000e0000 */
[----:B--2---:R-:W-:-:S05]  /*11c0*/  FADD R25, R30, R21 ;  /* 0x000000151e197221 */ /* 0x004fca0000000000 */
[----:B------:R-:W2:Y:S02]  /*11d0*/  SHFL.DOWN PT, R32, R25, 0x4, 0x1f ;  /* 0x08801f0019207f89 */ /* 0x000ea400000e0000 */
[----:B--2---:R-:W-:-:S05]  /*11e0*/  FADD R32, R25, R32 ;  /* 0x0000002019207221 */ /* 0x004fca0000000000 */
[----:B------:R-:W2:Y:S02]  /*11f0*/  SHFL.DOWN PT, R21, R32, 0x2, 0x1f ;  /* 0x08401f0020157f89 */ /* 0x000ea400000e0000 */
[----:B--2---:R-:W-:Y:S01]  /*1200*/  FADD R27, R32, R21 ;  /* 0x00000015201b7221 */ /* 0x004fe20000000000 */
[----:B-1----:R-:W-:Y:S01]  /*1210*/  IMAD R21, R17, R0, UR4 ;  /* 0x0000000411157e24 */ /* 0x002fe2000f8e0200 */
[----:B------:R-:W-:-:S03]  /*1220*/  UIADD3 UR4, UPT, UPT, UR4, 0x4, URZ ;  /* 0x0000000404047890 */ /* 0x000fc6000fffe0ff */
[----:B------:R-:W1:Y:S01]  /*1230*/  SHFL.DOWN PT, R34, R27, 0x1, 0x1f ;  /* 0x08201f001b227f89 */ /* 0x000e6200000e0000 */
[----:B------:R-:W-:Y:S02]  /*1240*/  LEA R21, R21, R8, 0x2 ;  /* 0x0000000815157211 */ /* 0x000fe400078e10ff */
[----:B------:R-:W-:Y:S01]  /*1250*/  ISETP.NE.AND P3, PT, R6, UR4, PT ;  /* 0x0000000406007c0c */ /* 0x000fe2000bf65270 */
[----:B-1----:R-:W-:-:S04]  /*1260*/  FADD R19, R27, R34 ;  /* 0x000000221b137221 */ /* 0x002fc80000000000 */
[----:B0-----:R-:W-:-:S05]  /*1270*/  @!P1 FMUL R19, R19, R36 ;  /* 0x0000002413139220 */ /* 0x001fca0000400000 */
[----:B------:R-:W-:Y:S01]  /*1280*/  @!P1 STS [R21], R19 ;  /* 0x0000001315009388 */ /* 0x000fe20000000800 */
[----:B------:R-:W-:-:S03]  /*1290*/  @!P1 FMNMX R20, R20, R19, !PT ;  /* 0x0000001314149209 */ /* 0x000fc60007800000 */
[----:B------:R-:W-:Y:S01]  /*12a0*/  @!P1 LDS R18, [R9] ;  /* 0x0000000009129984 */ /* 0x000fe20000000800 */
[----:B------:R-:W-:-:S03]  /*12b0*/  PLOP3.LUT P1, PT, P2, PT, PT, 0x80, 0x8 ;  /* 0x000000000008781c */ /* 0x000fc6000172f070 */
[----:B------:R0:W1:Y:S02]  /*12c0*/  LDS R25, [R28] ;  /* 0x000000001c197984 */ /* 0x0000640000000800 */
[----:B0-----:R-:W-:-:S08]  /*12d0*/  LEA R28, R23, R28, 0x2 ;  /* 0x0000001c171c7211 */ /* 0x001fd000078e10ff */
[----:B------:R-:W0:Y:S01]  /*12e0*/  @!P1 LDC R36, c[0x0][0x3a8] ;  /* 0x0000ea00ff249b82 */ /* 0x000e220000000800 */
[----:B-1----:R-:W-:-:S05]  /*12f0*/  FFMA R25, R18, R25, RZ ;  /* 0x0000001912197223 */ /* 0x002fca00000000ff */
        /* <DEDUP_REMOVED lines=10> */
[----:B0-----:R-:W-:Y:S02]  /*13a0*/  @!P1 FMUL R25, R25, R36 ;  /* 0x0000002419199220 */ /* 0x001fe40000400000 */
[----:B------:R-:W0:Y:S03]  /*13b0*/  @!P1 LDC R36, c[0x0][0x3a8] ;  /* 0x0000ea00ff249b82 */ /* 0x000e260000000800 */
[----:B------:R-:W-:Y:S01]  /*13c0*/  @!P1 STS [R21+0x4], R25 ;  /* 0x0000041915009388 */ /* 0x000fe20000000800 */
[----:B------:R-:W-:-:S03]  /*13d0*/  @!P1 FMNMX R20, R20, R25, !PT ;  /* 0x0000001914149209 */ /* 0x000fc60007800000 */
[----:B------:R-:W-:Y:S04]  /*13e0*/  @!P1 LDS R18, [R9] ;  /* 0x0000000009129984 */ /* 0x000fe80000000800 */
[----:B------:R-:W1:Y:S02]  /*13f0*/  LDS R19, [R28] ;  /* 0x000000001c137984 */ /* 0x000e640000000800 */
[----:B-1----:R-:W-:-:S05]  /*1400*/  FFMA R19, R18, R19, RZ ;  /* 0x0000001312137223 */ /* 0x002fca00000000ff */
[----:B------:R-:W1:Y:S02]  /*1410*/  SHFL.DOWN PT, R30, R19, 0x10, 0x1f ;  /* 0x0a001f00131e7f89 */ /* 0x000e6400000e0000 */
[----:B-1----:R-:W-:Y:S01]  /*1420*/  FADD R30, R19, R30 ;  /* 0x0000001e131e7221 */ /* 0x002fe20000000000 */
[----:B------:R-:W-:-:S04]  /*1430*/  LEA R19, R23, R28, 0x2 ;  /* 0x0000001c17137211 */ /* 0x000fc800078e10ff */
[----:B------:R-:W1:Y:S02]  /*1440*/  SHFL.DOWN PT, R27, R30, 0x8, 0x1f ;  /* 0x09001f001e1b7f89 */ /* 0x000e6400000e0000 */
[----:B-1----:R-:W-:-:S05]  /*1450*/  FADD R29, R30, R27 ;  /* 0x0000001b1e1d7221 */ /* 0x002fca0000000000 */
[----:B------:R-:W1:Y:S02]  /*1460*/  SHFL.DOWN PT, R32, R29, 0x4, 0x1f ;  /* 0x08801f001d207f89 */ /* 0x000e6400000e0000 */
[----:B-1----:R-:W-:-:S05]  /*1470*/  FADD R32, R29, R32 ;  /* 0x000000201d207221 */ /* 0x002fca0000000000 */
[----:B------:R-:W1:Y:S02]  /*1480*/  SHFL.DOWN PT, R27, R32, 0x2, 0x1f ;  /* 0x08401f00201b7f89 */ /* 0x000e6400000e0000 */
[----:B-1----:R-:W-:Y:S02]  /*1490*/  FADD R31, R32, R27 ;  /* 0x0000001b201f7221 */ /* 0x002fe40000000000 */
[----:B------:R-:W1:Y:S03]  /*14a0*/  @!P1 LDC R32, c[0x0][0x3a8] ;  /* 0x0000ea00ff209b82 */ /* 0x000e660000000800 */
[----:B------:R-:W2:Y:S02]  /*14b0*/  SHFL.DOWN PT, R34, R31, 0x1, 0x1f ;  /* 0x08201f001f227f89 */ /* 0x000ea400000e0000 */
[----:B--2---:R-:W-:-:S04]  /*14c0*/  FADD R27, R31, R34 ;  /* 0x000000221f1b7221 */ /* 0x004fc80000000000 */
[----:B0-----:R-:W-:-:S05]  /*14d0*/  @!P1 FMUL R27, R27, R36 ;  /* 0x000000241b1b9220 */ /* 0x001fca0000400000 */
[----:B------:R-:W-:Y:S01]  /*14e0*/  @!P1 STS [R21+0x8], R27 ;  /* 0x0000081b15009388 */ /* 0x000fe20000000800 */
[----:B------:R-:W-:-:S03]  /*14f0*/  @!P1 FMNMX R20, R20, R27, !PT ;  /* 0x0000001b14149209 */ /* 0x000fc60007800000 */
[----:B------:R-:W-:Y:S04]  /*1500*/  @!P1 LDS R18, [R9] ;  /* 0x0000000009129984 */ /* 0x000fe80000000800 */
[----:B------:R-:W0:Y:S02]  /*1510*/  LDS R19, [R19] ;  /* 0x0000000013137984 */ /* 0x000e240000000800 */
[----:B0-----:R-:W-:-:S05]  /*1520*/  FFMA R18, R19, R18, RZ ;  /* 0x0000001213127223 */ /* 0x001fca00000000ff */
        /* <DEDUP_REMOVED lines=10> */
[----:B-1----:R-:W-:-:S05]  /*15d0*/  @!P1 FMUL R18, R33, R32 ;  /* 0x0000002021129220 */ /* 0x002fca0000400000 */
[----:B------:R2:W-:Y:S01]  /*15e0*/  @!P1 STS [R21+0xc], R18 ;  /* 0x00000c1215009388 */ /* 0x0005e20000000800 */
[----:B------:R-:W-:Y:S01]  /*15f0*/  @!P1 FMNMX R20, R20, R18, !PT ;  /* 0x0000001214149209 */ /* 0x000fe20007800000 */
[----:B------:R-:W-:Y:S06]  /*1600*/  @P3 BRA `(.L_x_9) ;  /* 0xfffffff800c43947 */ /* 0x000fec000383ffff */
[----:B------:R-:W-:-:S07]  /*1610*/  MOV R19, R6 ;  /* 0x0000000600137202 */ /* 0x000fce0000000f00 */
.L_x_8:
[----:B------:R-:W-:-:S13]  /*1620*/  ISETP.NE.AND P1, PT, R7, RZ, PT ;  /* 0x000000ff0700720c */ /* 0x000fda0003f25270 */
[----:B------:R-:W-:Y:S05]  /*1630*/  @!P1 BRA `(.L_x_5) ;  /* 0x0000000000f89947 */ /* 0x000fea0003800000 */
[----:B------:R-:W-:Y:S01]  /*1640*/  IMAD R28, R19, R23, R24 ;  /* 0x00000017131c7224 */ /* 0x000fe200078e0218 */
[----:B--2---:R-:W-:Y:S01]  /*1650*/  LDS R18, [R9] ;  /* 0x0000000009127984 */ /* 0x004fe20000000800 */
[----:B------:R-:W-:Y:S01]  /*1660*/  ISETP.NE.AND P1, PT, R24, RZ, PT ;  /* 0x000000ff1800720c */ /* 0x000fe20003f25270 */
[----:B------:R-:W-:Y:S01]  /*1670*/  IMAD R19, R17, R0, R19 ;  /* 0x0000000011137224 */ /* 0x000fe200078e0213 */
[----:B------:R-:W-:Y:S02]  /*1680*/  ISETP.NE.AND P2, PT, R7, 0x1, PT ;  /* 0x000000010700780c */ /* 0x000fe40003f45270 */
[----:B------:R-:W-:Y:S02]  /*1690*/  LEA R28, R28, R13, 0x2 ;  /* 0x0000000d1c1c7211 */ /* 0x000fe400078e10ff */
[----:B------:R-:W-:-:S03]  /*16a0*/  LEA R19, R19, R8, 0x2 ;  /* 0x0000000813137211 */ /* 0x000fc600078e10ff */
[----:B------:R-:W0:Y:S04]  /*16b0*/  LDS R21, [R28] ;  /* 0x000000001c157984 */ /* 0x000e280000000800 */
[----:B------:R-:W1:Y:S01]  /*16c0*/  @!P1 LDC R29, c[0x0][0x3a8] ;  /* 0x0000ea00ff1d9b82 */ /* 0x000e620000000800 */
        /* <DEDUP_REMOVED lines=12> */
[----:B------:R0:W-:Y:S01]  /*1790*/  @!P1 STS [R19], R18 ;  /* 0x0000001213009388 */ /* 0x0001e20000000800 */
[----:B------:R-:W-:Y:S01]  /*17a0*/  @!P1 FMNMX R20, R20, R18, !PT ;  /* 0x0000001214149209 */ /* 0x000fe20007800000 */
[----:B------:R-:W-:Y:S06]  /*17b0*/  @!P2 BRA `(.L_x_5) ;  /* 0x000000000098a947 */ /* 0x000fec0003800000 */
[----:B------:R-:W-:Y:S01]  /*17c0*/  LEA R28, R23, R28, 0x2 ;  /* 0x0000001c171c7211 */ /* 0x000fe200078e10ff */
[----:B0-----:R-:W-:Y:S01]  /*17d0*/  LDS R18, [R9] ;  /* 0x0000000009127984 */ /* 0x001fe20000000800 */
[----:B------:R-:W0:Y:S01]  /*17e0*/  @!P1 LDC R34, c[0x0][0x3a8] ;  /* 0x0000ea00ff229b82 */ /* 0x000e220000000800 */
[----:B------:R-:W-:Y:S02]  /*17f0*/  ISETP.NE.AND P2, PT, R7, 0x2, PT ;  /* 0x000000020700780c */ /* 0x000fe40003f45270 */
[----:B------:R-:W1:Y:S02]  /*1800*/  LDS R21, [R28] ;  /* 0x000000001c157984 */ /* 0x000e640000000800 */
        /* <DEDUP_REMOVED lines=15> */
[----:B------:R-:W-:Y:S01]  /*1900*/  LEA R23, R23, R28, 0x2 ;  /* 0x0000001c17177211 */ /* 0x000fe200078e10ff */
[----:B-1----:R-:W-:Y:S01]  /*1910*/  LDS R18, [R9] ;  /* 0x0000000009127984 */ /* 0x002fe20000000800 */
[----:B------:R-:W0:Y:S04]  /*1920*/  @!P1 LDC R32, c[0x0][0x3a8] ;  /* 0x0000ea00ff209b82 */ /* 0x000e280000000800 */
        /* <DEDUP_REMOVED lines=14> */
[----:B------:R-:W-:-:S07]  /*1a10*/  @!P1 FMNMX R20, R20, R18, !PT ;  /* 0x0000001214149209 */ /* 0x000fce0007800000 */
.L_x_5:
[----:B------:R-:W-:-:S07]  /*1a20*/  MOV R25, R20 ;  /* 0x0000001400197202 */ /* 0x000fce0000000f00 */
.L_x_1:
[----:B0-----:R0:W0:Y:S01]  /*1a30*/  SHFL.IDX PT, R20, R25, RZ, 0x1f ;  /* 0x00001fff19147589 */ /* 0x00102200000e0000 */
[----:B------:R-:W-:Y:S01]  /*1a40*/  BSSY.RECONVERGENT B0, `(.L_x_10) ;  /* 0x0000145000007945 */ /* 0x000fe20003800200 */
[----:B-1234-:R-:W-:-:S03]  /*1a50*/  HFMA2 R18, -RZ, RZ, 0, 0 ;  /* 0x00000000ff127431 */ /* 0x01efc600000001ff */
[----:B------:R-:W-:Y:S05]  /*1a60*/  @!P0 BRA `(.L_x_11) ;  /* 0x0000001400088947 */ /* 0x000fea0003800000 */
[----:B------:R-:W-:Y:S02]  /*1a70*/  ISETP.GE.U32.AND P1, PT, R14, 0xf, PT ;  /* 0x0000000f0e00780c */ /* 0x000fe40003f26070 */
[----:B------:R-:W-:-:S11]  /*1a80*/  CS2R R18, SRZ ;  /* 0x0000000000127805 */ /* 0x000fd6000001ff00 */
[----:B------:R-:W-:Y:S05]  /*1a90*/  @!P1 BRA `(.L_x_12) ;  /* 0x0000000800609947 */ /* 0x000fea0003800000 */
[----:B------:R-:W-:Y:S01]  /*1aa0*/  MOV R18, RZ ;  /* 0x000000ff00127202 */ /* 0x000fe20000000f00 */
[----:B------:R-:W-:-:S06]  /*1ab0*/  UMOV UR4, URZ ;  /* 0x000000ff00047c82 */ /* 0x000fcc0008000000 */
.L_x_13:
[----:B-1----:R-:W-:Y:S01]  /*1ac0*/  IMAD R19, R17, R0, UR4 ;  /* 0x0000000411137e24 */ /* 0x002fe2000f8e0200 */
[----:B------:R-:W-:-:S04]  /*1ad0*/  UIADD3 UR4, UPT, UPT, UR4, 0x10, URZ ;  /* 0x0000001004047890 */ /* 0x000fc8000fffe0ff */
[----:B------:R-:W-:-:S05]  /*1ae0*/  LEA R19, R19, R8, 0x2 ;  /* 0x0000000813137211 */ /* 0x000fca00078e10ff */
[----:B------:R-:W1:Y:S04]  /*1af0*/  LDS R23, [R19] ;  /* 0x0000000013177984 */ /* 0x000e680000000800 */
[----:B0-----:R-:W0:Y:S04]  /*1b00*/  LDS R25, [R19+0x4] ;  /* 0x0000040013197984 */ /* 0x001e280000000800 */
[----:B------:R-:W2:Y:S04]  /*1b10*/  LDS R27, [R19+0x8] ;  /* 0x00000800131b7984 */ /* 0x000ea80000000800 */
[----:B------:R-:W3:Y:S04]  /*1b20*/  LDS R29, [R19+0xc] ;  /* 0x00000c00131d7984 */ /* 0x000ee80000000800 */
[----:B------:R-:W4:Y:S04]  /*1b30*/  LDS R21, [R19+0x10] ;  /* 0x0000100013157984 */ /* 0x000f280000000800 */
[----:B------:R-:W5:Y:S01]  /*1b40*/  LDS R31, [R19+0x28] ;  /* 0x00002800131f7984 */ /* 0x000f620000000800 */
[C---:B-1----:R-:W-:Y:S01]  /*1b50*/  FADD R23, -R20.reuse, R23 ;  /* 0x0000001714177221 */ /* 0x042fe20000000100 */
[----:B0-----:R-:W-:-:S03]  /*1b60*/  FADD R25, -R20, R25 ;  /* 0x0000001914197221 */ /* 0x001fc60000000100 */
[----:B------:R-:W-:Y:S01]  /*1b70*/  FMUL R23, R23, 1.4426950216293334961 ;  /* 0x3fb8aa3b17177820 */ /* 0x000fe20000400000 */
[----:B--2---:R-:W-:Y:S01]  /*1b80*/  FADD R28, -R20, R27 ;  /* 0x0000001b141c7221 */ /* 0x004fe20000000100 */
[----:B------:R-:W-:-:S03]  /*1b90*/  FMUL R27, R25, 1.4426950216293334961 ;  /* 0x3fb8aa3b191b7820 */ /* 0x000fc60000400000 */
[----:B------:R-:W-:Y:S01]  /*1ba0*/  FSETP.GEU.AND P1, PT, R23, -126, PT ;  /* 0xc2fc00001700780b */ /* 0x000fe20003f2e000 */
[----:B------:R-:W-:Y:S01]  /*1bb0*/  FMUL R32, R28, 1.4426950216293334961 ;  /* 0x3fb8aa3b1c207820 */ /* 0x000fe20000400000 */
[C---:B---3--:R-:W-:Y:S01]  /*1bc0*/  FADD R25, -R20.reuse, R29 ;  /* 0x0000001d14197221 */ /* 0x048fe20000000100 */
[----:B------:R-:W-:Y:S01]  /*1bd0*/  FSETP.GEU.AND P2, PT, R27, -126, PT ;  /* 0xc2fc00001b00780b */ /* 0x000fe20003f4e000 */
[----:B------:R-:W0:Y:S01]  /*1be0*/  LDS R29, [R19+0x14] ;  /* 0x00001400131d7984 */ /* 0x000e220000000800 */
[----:B----4-:R-:W-:Y:S01]  /*1bf0*/  FADD R21, -R20, R21 ;  /* 0x0000001514157221 */ /* 0x010fe20000000100 */
[----:B------:R-:W-:Y:S01]  /*1c00*/  FMUL R30, R25, 1.4426950216293334961 ;  /* 0x3fb8aa3b191e7820 */ /* 0x000fe20000400000 */
[----:B------:R-:W-:Y:S01]  /*1c10*/  FSETP.GEU.AND P3, PT, R32, -126, PT ;  /* 0xc2fc00002000780b */ /* 0x000fe20003f6e000 */
[----:B------:R-:W1:Y:S01]  /*1c20*/  LDS R25, [R19+0x18] ;  /* 0x0000180013197984 */ /* 0x000e620000000800 */
[----:B------:R-:W-:Y:S01]  /*1c30*/  FMUL R28, R21, 1.4426950216293334961 ;  /* 0x3fb8aa3b151c7820 */ /* 0x000fe20000400000 */
[----:B-----5:R-:W-:Y:S01]  /*1c40*/  FADD R31, -R20, R31 ;  /* 0x0000001f141f7221 */ /* 0x020fe20000000100 */
[----:B------:R-:W-:-:S02]  /*1c50*/  FSETP.GEU.AND P4, PT, R30, -126, PT ;  /* 0xc2fc00001e00780b */ /* 0x000fc40003f8e000 */
[----:B------:R-:W-:Y:S01]  /*1c60*/  @!P1 FMUL R23, R23, 0.5 ;  /* 0x3f00000017179820 */ /* 0x000fe20000400000 */
[----:B------:R-:W2:Y:S01]  /*1c70*/  LDS R21, [R19+0x1c] ;  /* 0x00001c0013157984 */ /* 0x000ea20000000800 */
[----:B------:R-:W-:Y:S01]  /*1c80*/  FSETP.GEU.AND P5, PT, R28, -126, PT ;  /* 0xc2fc00001c00780b */ /* 0x000fe20003fae000 */
[----:B------:R-:W-:Y:S01]  /*1c90*/  FMUL R31, R31, 1.4426950216293334961 ;  /* 0x3fb8aa3b1f1f7820 */ /* 0x000fe20000400000 */
[----:B------:R-:W-:Y:S01]  /*1ca0*/  @!P2 FMUL R27, R27, 0.5 ;  /* 0x3f0000001b1ba820 */ /* 0x000fe20000400000 */
[----:B------:R3:W4:Y:S02]  /*1cb0*/  MUFU.EX2 R33, R23 ;  /* 0x0000001700217308 */ /* 0x0007240000000800 */
[----:B------:R-:W-:-:S04]  /*1cc0*/  @!P3 FMUL R32, R32, 0.5 ;  /* 0x3f0000002020b820 */ /* 0x000fc80000400000 */
[----:B------:R-:W-:Y:S02]  /*1cd0*/  @!P4 FMUL R30, R30, 0.5 ;  /* 0x3f0000001e1ec820 */ /* 0x000fe40000400000 */
[----:B------:R5:W0:Y:S01]  /*1ce0*/  MUFU.EX2 R34, R27 ;  /* 0x0000001b00227308 */ /* 0x000a220000000800 */
[----:B---3--:R-:W3:Y:S01]  /*1cf0*/  LDS R23, [R19+0x20] ;  /* 0x0000200013177984 */ /* 0x008ee20000000800 */
[----:B------:R-:W-:-:S06]  /*1d00*/  @!P5 FMUL R28, R28, 0.5 ;  /* 0x3f0000001c1cd820 */ /* 0x000fcc0000400000 */
[----:B------:R-:W1:Y:S01]  /*1d10*/  MUFU.EX2 R32, R32 ;  /* 0x0000002000207308 */ /* 0x000e620000000800 */
[----:B-----5:R-:W5:Y:S01]  /*1d20*/  LDS R27, [R19+0x24] ;  /* 0x00002400131b7984 */ /* 0x020f620000000800 */
[----:B----4-:R-:W-:Y:S01]  /*1d30*/  @!P1 FMUL R33, R33, R33 ;  /* 0x0000002121219220 */ /* 0x010fe20000400000 */
[----:B------:R-:W-:-:S03]  /*1d40*/  FSETP.GEU.AND P1, PT, R31, -126, PT ;  /* 0xc2fc00001f00780b */ /* 0x000fc60003f2e000 */
[----:B------:R-:W-:Y:S01]  /*1d50*/  FADD R18, R33, R18 ;  /* 0x0000001221127221 */ /* 0x000fe20000000000 */
[----:B------:R-:W-:Y:S01]  /*1d60*/  STS [R19], R33 ;  /* 0x0000002113007388 */ /* 0x000fe20000000800 */
[----:B------:R-:W4:Y:S01]  /*1d70*/  MUFU.EX2 R30, R30 ;  /* 0x0000001e001e7308 */ /* 0x000f220000000800 */
[----:B0-----:R-:W-:Y:S02]  /*1d80*/  @!P2 FMUL R34, R34, R34 ;  /* 0x000000222222a220 */ /* 0x001fe40000400000 */
[----:B------:R-:W0:Y:S02]  /*1d90*/  LDS R33, [R19+0x2c] ;  /* 0x00002c0013217984 */ /* 0x000e240000000800 */
[----:B------:R-:W-:Y:S01]  /*1da0*/  FADD R35, R18, R34 ;  /* 0x0000002212237221 */ /* 0x000fe20000000000 */
[C---:B------:R-:W-:Y:S01]  /*1db0*/  FADD R18, -R20.reuse, R29 ;  /* 0x0000001d14127221 */ /* 0x040fe20000000100 */
[----:B-1----:R-:W-:Y:S01]  /*1dc0*/  FADD R25, -R20, R25 ;  /* 0x0000001914197221 */ /* 0x002fe20000000100 */
[----:B------:R-:W1:Y:S01]  /*1dd0*/  MUFU.EX2 R28, R28 ;  /* 0x0000001c001c7308 */ /* 0x000e620000000800 */
[----:B------:R-:W-:Y:S01]  /*1de0*/  @!P3 FMUL R32, R32, R32 ;  /* 0x000000202020b220 */ /* 0x000fe20000400000 */
[----:B------:R-:W-:Y:S01]  /*1df0*/  STS [R19+0x4], R34 ;  /* 0x0000042213007388 */ /* 0x000fe20000000800 */
[----:B------:R-:W-:Y:S01]  /*1e00*/  FMUL R36, R25, 1.4426950216293334961 ;  /* 0x3fb8aa3b19247820 */ /* 0x000fe20000400000 */
[----:B--2---:R-:W-:Y:S01]  /*1e10*/  FADD R21, -R20, R21 ;  /* 0x0000001514157221 */ /* 0x004fe20000000100 */
[----:B------:R-:W-:Y:S01]  /*1e20*/  FADD R29, R35, R32 ;  /* 0x00000020231d7221 */ /* 0x000fe20000000000 */
[----:B------:R3:W-:Y:S01]  /*1e30*/  STS [R19+0x8], R32 ;  /* 0x0000082013007388 */ /* 0x0007e20000000800 */
[----:B------:R-:W-:Y:S01]  /*1e40*/  FMUL R35, R18, 1.4426950216293334961 ;  /* 0x3fb8aa3b12237820 */ /* 0x000fe20000400000 */
[----:B------:R-:W-:Y:S01]  /*1e50*/  FSETP.GEU.AND P3, PT, R36, -126, PT ;  /* 0xc2fc00002400780b */ /* 0x000fe20003f6e000 */
[----:B----4-:R-:W-:Y:S01]  /*1e60*/  @!P4 FMUL R30, R30, R30 ;  /* 0x0000001e1e1ec220 */ /* 0x010fe20000400000 */
[----:B------:R-:W2:Y:S01]  /*1e70*/  LDS R25, [R19+0x34] ;  /* 0x0000340013197984 */ /* 0x000ea20000000800 */
[----:B------:R-:W-:Y:S01]  /*1e80*/  @!P1 FMUL R31, R31, 0.5 ;  /* 0x3f0000001f1f9820 */ /* 0x000fe20000400000 */
[----:B------:R-:W-:Y:S01]  /*1e90*/  FSETP.GEU.AND P4, PT, R35, -126, PT ;  /* 0xc2fc00002300780b */ /* 0x000fe20003f8e000 */
[----:B------:R-:W-:Y:S01]  /*1ea0*/  FADD R29, R29, R30 ;  /* 0x0000001e1d1d7221 */ /* 0x000fe20000000000 */
[----:B------:R4:W-:Y:S01]  /*1eb0*/  STS [R19+0xc], R30 ;  /* 0x00000c1e13007388 */ /* 0x0009e20000000800 */
[----:B-1----:R-:W-:Y:S01]  /*1ec0*/  @!P5 FMUL R28, R28, R28 ;  /* 0x0000001c1c1cd220 */ /* 0x002fe20000400000 */
[----:B---3--:R-:W-:-:S02]  /*1ed0*/  FADD R32, -R20, R23 ;  /* 0x0000001714207221 */ /* 0x008fc40000000100 */
[----:B------:R-:W1:Y:S01]  /*1ee0*/  LDS R23, [R19+0x38] ;  /* 0x0000380013177984 */ /* 0x000e620000000800 */
[----:B------:R-:W-:Y:S01]  /*1ef0*/  FADD R18, R29, R28 ;  /* 0x0000001c1d127221 */ /* 0x000fe20000000000 */
[----:B------:R-:W-:Y:S01]  /*1f00*/  FMUL R32, R32, 1.4426950216293334961 ;  /* 0x3fb8aa3b20207820 */ /* 0x000fe20000400000 */
[----:B------:R-:W-:Y:S01]  /*1f10*/  @!P3 FMUL R36, R36, 0.5 ;  /* 0x3f0000002424b820 */ /* 0x000fe20000400000 */
[----:B------:R-:W3:Y:S01]  /*1f20*/  LDS R29, [R19+0x30] ;  /* 0x00003000131d7984 */ /* 0x000ee20000000800 */
[----:B-----5:R-:W-:Y:S01]  /*1f30*/  FADD R34, -R20, R27 ;  /* 0x0000001b14227221 */ /* 0x020fe20000000100 */
[----:B----4-:R-:W-:Y:S01]  /*1f40*/  FMUL R30, R21, 1.4426950216293334961 ;  /* 0x3fb8aa3b151e7820 */ /* 0x010fe20000400000 */
[----:B------:R-:W-:Y:S01]  /*1f50*/  FSETP.GEU.AND P5, PT, R32, -126, PT ;  /* 0xc2fc00002000780b */ /* 0x000fe20003fae000 */
[----:B------:R-:W4:Y:S01]  /*1f60*/  LDS R27, [R19+0x3c] ;  /* 0x00003c00131b7984 */ /* 0x000f220000000800 */
[----:B------:R-:W-:Y:S01]  /*1f70*/  FMUL R34, R34, 1.4426950216293334961 ;  /* 0x3fb8aa3b22227820 */ /* 0x000fe20000400000 */
[----:B------:R-:W-:Y:S01]  /*1f80*/  @!P4 FMUL R35, R35, 0.5 ;  /* 0x3f0000002323c820 */ /* 0x000fe20000400000 */
[----:B------:R-:W-:Y:S01]  /*1f90*/  FSETP.GEU.AND P6, PT, R30, -126, PT ;  /* 0xc2fc00001e00780b */ /* 0x000fe20003fce000 */
[----:B------:R5:W-:Y:S02]  /*1fa0*/  STS [R19+0x10], R28 ;  /* 0x0000101c13007388 */ /* 0x000be40000000800 */
[----:B------:R-:W-:Y:S01]  /*1fb0*/  FSETP.GEU.AND P2, PT, R34, -126, PT ;  /* 0xc2fc00002200780b */ /* 0x000fe20003f4e000 */
[----:B------:R-:W2:Y:S01]  /*1fc0*/  MUFU.EX2 R21, R35 ;  /* 0x0000002300157308 */ /* 0x000ea20000000800 */
[----:B0-----:R-:W-:-:S04]  /*1fd0*/  FADD R33, -R20, R33 ;  /* 0x0000002114217221 */ /* 0x001fc80000000100 */
[----:B------:R-:W-:Y:S01]  /*1fe0*/  @!P5 FMUL R32, R32, 0.5 ;  /* 0x3f0000002020d820 */ /* 0x000fe20000400000 */
[----:B------:R-:W-:Y:S02]  /*1ff0*/  FMUL R33, R33, 1.4426950216293334961 ;  /* 0x3fb8aa3b21217820 */ /* 0x000fe40000400000 */
[----:B-----5:R-:W0:Y:S01]  /*2000*/  MUFU.EX2 R28, R36 ;  /* 0x00000024001c7308 */ /* 0x020e220000000800 */
[----:B------:R-:W-:-:S03]  /*2010*/  @!P6 FMUL R30, R30, 0.5 ;  /* 0x3f0000001e1ee820 */ /* 0x000fc60000400000 */
[----:B------:R-:W-:Y:S01]  /*2020*/  @!P2 FMUL R34, R34, 0.5 ;  /* 0x3f0000002222a820 */ /* 0x000fe20000400000 */
[----:B--2---:R-:W-:-:S03]  /*2030*/  FADD R25, -R20, R25 ;  /* 0x0000001914197221 */ /* 0x004fc60000000100 */
[----:B------:R-:W2:Y:S01]  /*2040*/  MUFU.EX2 R32, R32 ;  /* 0x0000002000207308 */ /* 0x000ea20000000800 */
[----:B------:R-:W-:Y:S01]  /*2050*/  @!P4 FMUL R21, R21, R21 ;  /* 0x000000151515c220 */ /* 0x000fe20000400000 */
[----:B------:R-:W-:Y:S01]  /*2060*/  FSETP.GEU.AND P4, PT, R33, -126, PT ;  /* 0xc2fc00002100780b */ /* 0x000fe20003f8e000 */
[----:B------:R-:W-:-:S03]  /*2070*/  FMUL R35, R25, 1.4426950216293334961 ;  /* 0x3fb8aa3b19237820 */ /* 0x000fc60000400000 */
[----:B------:R2:W-:Y:S02]  /*2080*/  STS [R19+0x14], R21 ;  /* 0x0000141513007388 */ /* 0x0005e40000000800 */
[----:B------:R-:W5:Y:S01]  /*2090*/  MUFU.EX2 R34, R34 ;  /* 0x0000002200227308 */ /* 0x000f620000000800 */
[----:B-1----:R-:W-:Y:S01]  /*20a0*/  FADD R23, -R20, R23 ;  /* 0x0000001714177221 */ /* 0x002fe20000000100 */
[----:B0-----:R-:W-:Y:S01]  /*20b0*/  @!P3 FMUL R28, R28, R28 ;  /* 0x0000001c1c1cb220 */ /* 0x001fe20000400000 */
[C---:B---3--:R-:W-:Y:S02]  /*20c0*/  FADD R29, -R20.reuse, R29 ;  /* 0x0000001d141d7221 */ /* 0x048fe40000000100 */
[----:B------:R-:W-:Y:S02]  /*20d0*/  FMUL R23, R23, 1.4426950216293334961 ;  /* 0x3fb8aa3b17177820 */ /* 0x000fe40000400000 */
[----:B------:R-:W-:Y:S01]  /*20e0*/  @!P4 FMUL R33, R33, 0.5 ;  /* 0x3f0000002121c820 */ /* 0x000fe20000400000 */
[----:B------:R-:W0:Y:S01]  /*20f0*/  MUFU.EX2 R30, R30 ;  /* 0x0000001e001e7308 */ /* 0x000e220000000800 */
[----:B----4-:R-:W-:Y:S01]  /*2100*/  FADD R27, -R20, R27 ;  /* 0x0000001b141b7221 */ /* 0x010fe20000000100 */
[----:B------:R-:W-:Y:S01]  /*2110*/  FMUL R29, R29, 1.4426950216293334961 ;  /* 0x3fb8aa3b1d1d7820 */ /* 0x000fe20000400000 */
[----:B--2---:R-:W-:Y:S01]  /*2120*/  @!P5 FMUL R32, R32, R32 ;  /* 0x000000202020d220 */ /* 0x004fe20000400000 */
[----:B------:R-:W-:Y:S01]  /*2130*/  FSETP.GEU.AND P5, PT, R23, -126, PT ;  /* 0xc2fc00001700780b */ /* 0x000fe20003fae000 */
[----:B------:R-:W-:Y:S01]  /*2140*/  FMUL R25, R27, 1.4426950216293334961 ;  /* 0x3fb8aa3b1b197820 */ /* 0x000fe20000400000 */
[----:B------:R1:W-:Y:S01]  /*2150*/  STS [R19+0x18], R28 ;  /* 0x0000181c13007388 */ /* 0x0003e20000000800 */
[----:B------:R-:W-:Y:S01]  /*2160*/  FSETP.GEU.AND P3, PT, R29, -126, PT ;  /* 0xc2fc00001d00780b */ /* 0x000fe20003f6e000 */
[----:B------:R2:W3:Y:S01]  /*2170*/  MUFU.EX2 R36, R31 ;  /* 0x0000001f00247308 */ /* 0x0004e20000000800 */
[----:B-----5:R-:W-:Y:S01]  /*2180*/  @!P2 FMUL R34, R34, R34 ;  /* 0x000000222222a220 */ /* 0x020fe20000400000 */
[----:B------:R-:W-:Y:S01]  /*2190*/  FSETP.GEU.AND P2, PT, R25, -126, PT ;  /* 0xc2fc00001900780b */ /* 0x000fe20003f4e000 */
[----:B------:R1:W-:Y:S04]  /*21a0*/  STS [R19+0x20], R32 ;  /* 0x0000202013007388 */ /* 0x0003e80000000800 */
[----:B------:R1:W-:Y:S01]  /*21b0*/  STS [R19+0x24], R34 ;  /* 0x0000242213007388 */ /* 0x0003e20000000800 */
[----:B------:R-:W4:Y:S01]  /*21c0*/  MUFU.EX2 R33, R33 ;  /* 0x0000002100217308 */ /* 0x000f220000000800 */
[----:B0-----:R-:W-:Y:S01]  /*21d0*/  @!P6 FMUL R30, R30, R30 ;  /* 0x0000001e1e1ee220 */ /* 0x001fe20000400000 */
[----:B------:R-:W-:Y:S01]  /*21e0*/  FSETP.GEU.AND P6, PT, R35, -126, PT ;  /* 0xc2fc00002300780b */ /* 0x000fe20003fce000 */
[----:B------:R-:W-:Y:S01]  /*21f0*/  @!P5 FMUL R23, R23, 0.5 ;  /* 0x3f0000001717d820 */ /* 0x000fe20000400000 */
[----:B------:R-:W-:Y:S01]  /*2200*/  @!P3 FMUL R29, R29, 0.5 ;  /* 0x3f0000001d1db820 */ /* 0x000fe20000400000 */
[----:B--2---:R-:W-:Y:S01]  /*2210*/  FADD R31, R18, R21 ;  /* 0x00000015121f7221 */ /* 0x004fe20000000000 */
[----:B------:R1:W-:Y:S01]  /*2220*/  STS [R19+0x1c], R30 ;  /* 0x00001c1e13007388 */ /* 0x0003e20000000800 */
[----:B------:R-:W-:-:S02]  /*2230*/  @!P2 FMUL R25, R25, 0.5 ;  /* 0x3f0000001919a820 */ /* 0x000fc40000400000 */
[----:B------:R-:W0:Y:S01]  /*2240*/  MUFU.EX2 R23, R23 ;  /* 0x0000001700177308 */ /* 0x000e220000000800 */
[----:B------:R-:W-:Y:S01]  /*2250*/  FADD R31, R31, R28 ;  /* 0x0000001c1f1f7221 */ /* 0x000fe20000000000 */
[----:B---3--:R-:W-:Y:S01]  /*2260*/  @!P1 FMUL R36, R36, R36 ;  /* 0x0000002424249220 */ /* 0x008fe20000400000 */
[----:B------:R-:W-:Y:S02]  /*2270*/  ISETP.NE.AND P1, PT, R4, UR4, PT ;  /* 0x0000000404007c0c */ /* 0x000fe4000bf25270 */
[----:B------:R-:W-:Y:S01]  /*2280*/  FADD R31, R31, R30 ;  /* 0x0000001e1f1f7221 */ /* 0x000fe20000000000 */
[----:B------:R-:W-:Y:S01]  /*2290*/  @!P6 FMUL R35, R35, 0.5 ;  /* 0x3f0000002323e820 */ /* 0x000fe20000400000 */
[----:B------:R1:W-:Y:S01]  /*22a0*/  STS [R19+0x28], R36 ;  /* 0x0000282413007388 */ /* 0x0003e20000000800 */
[----:B------:R-:W2:Y:S01]  /*22b0*/  MUFU.EX2 R29, R29 ;  /* 0x0000001d001d7308 */ /* 0x000ea20000000800 */
[----:B------:R-:W-:Y:S01]  /*22c0*/  FADD R31, R31, R32 ;  /* 0x000000201f1f7221 */ /* 0x000fe20000000000 */
[----:B----4-:R-:W-:-:S03]  /*22d0*/  @!P4 FMUL R33, R33, R33 ;  /* 0x000000212121c220 */ /* 0x010fc60000400000 */
[----:B------:R-:W-:Y:S02]  /*22e0*/  FADD R31, R31, R34 ;  /* 0x000000221f1f7221 */ /* 0x000fe40000000000 */
[----:B------:R1:W-:Y:S01]  /*22f0*/  STS [R19+0x2c], R33 ;  /* 0x00002c2113007388 */ /* 0x0003e20000000800 */
[----:B------:R-:W3:Y:S01]  /*2300*/  MUFU.EX2 R27, R35 ;  /* 0x00000023001b7308 */ /* 0x000ee20000000800 */
[----:B0-----:R-:W-:Y:S01]  /*2310*/  @!P5 FMUL R23, R23, R23 ;  /* 0x000000171717d220 */ /* 0x001fe20000400000 */
[----:B------:R-:W-:-:S04]  /*2320*/  FADD R18, R31, R36 ;  /* 0x000000241f127221 */ /* 0x000fc80000000000 */
[----:B------:R1:W-:Y:S01]  /*2330*/  STS [R19+0x38], R23 ;  /* 0x0000381713007388 */ /* 0x0003e20000000800 */
[----:B------:R-:W-:Y:S01]  /*2340*/  FADD R18, R18, R33 ;  /* 0x0000002112127221 */ /* 0x000fe20000000000 */
[----:B------:R-:W0:Y:S01]  /*2350*/  MUFU.EX2 R25, R25 ;  /* 0x0000001900197308 */ /* 0x000e220000000800 */
[----:B--2---:R-:W-:-:S04]  /*2360*/  @!P3 FMUL R29, R29, R29 ;  /* 0x0000001d1d1db220 */ /* 0x004fc80000400000 */
[----:B------:R-:W-:Y:S01]  /*2370*/  FADD R18, R18, R29 ;  /* 0x0000001d12127221 */ /* 0x000fe20000000000 */
[----:B------:R1:W-:Y:S01]  /*2380*/  STS [R19+0x30], R29 ;  /* 0x0000301d13007388 */ /* 0x0003e20000000800 */
[----:B---3--:R-:W-:-:S04]  /*2390*/  @!P6 FMUL R27, R27, R27 ;  /* 0x0000001b1b1be220 */ /* 0x008fc80000400000 */
[----:B------:R-:W-:Y:S01]  /*23a0*/  FADD R18, R18, R27 ;  /* 0x0000001b12127221 */ /* 0x000fe20000000000 */
[----:B------:R1:W-:Y:S01]  /*23b0*/  STS [R19+0x34], R27 ;  /* 0x0000341b13007388 */ /* 0x0003e20000000800 */
[----:B0-----:R-:W-:Y:S02]  /*23c0*/  @!P2 FMUL R25, R25, R25 ;  /* 0x000000191919a220 */ /* 0x001fe40000400000 */
[----:B------:R-:W-:-:S03]  /*23d0*/  FADD R18, R18, R23 ;  /* 0x0000001712127221 */ /* 0x000fc60000000000 */
[----:B------:R1:W-:Y:S01]  /*23e0*/  STS [R19+0x3c], R25 ;  /* 0x00003c1913007388 */ /* 0x0003e20000000800 */
[----:B------:R-:W-:Y:S01]  /*23f0*/  FADD R18, R18, R25 ;  /* 0x0000001912127221 */ /* 0x000fe20000000000 */
[----:B------:R-:W-:Y:S06]  /*2400*/  @P1 BRA `(.L_x_13) ;  /* 0xfffffff400ac1947 */ /* 0x000fec000383ffff */
[----:B-1----:R-:W-:-:S07]  /*2410*/  MOV R19, R4 ;  /* 0x0000000400137202 */ /* 0x002fce0000000f00 */
.L_x_12:
[----:B------:R-:W-:-:S13]  /*2420*/  ISETP.NE.AND P1, PT, R5, RZ, PT ;  /* 0x000000ff0500720c */ /* 0x000fda0003f25270 */
[----:B------:R-:W-:Y:S05]  /*2430*/  @!P1 BRA `(.L_x_11) ;  /* 0x0000000800949947 */ /* 0x000fea0003800000 */
[----:B------:R-:W-:-:S05]  /*2440*/  IMAD R19, R17, R0, R19 ;  /* 0x0000000011137224 */ /* 0x000fca00078e0213 */
[----:B------:R-:W-:-:S05]  /*2450*/  LEA R19, R19, R8, 0x2 ;  /* 0x0000000813137211 */ /* 0x000fca00078e10ff */
[----:B------:R-:W0:Y:S02]  /*2460*/  LDS R21, [R19] ;  /* 0x0000000013157984 */ /* 0x000e240000000800 */
[----:B0-----:R-:W-:-:S04]  /*2470*/  FADD R21, -R20, R21 ;  /* 0x0000001514157221 */ /* 0x001fc80000000100 */
[----:B------:R-:W-:-:S05]  /*2480*/  FMUL R21, R21, 1.4426950216293334961 ;  /* 0x3fb8aa3b15157820 */ /* 0x000fca0000400000 */
[----:B------:R-:W-:-:S13]  /*2490*/  FSETP.GEU.AND P1, PT, R21, -126, PT ;  /* 0xc2fc00001500780b */ /* 0x000fda0003f2e000 */
[----:B------:R-:W-:-:S04]  /*24a0*/  @!P1 FMUL R21, R21, 0.5 ;  /* 0x3f00000015159820 */ /* 0x000fc80000400000 */
[----:B------:R-:W0:Y:S02]  /*24b0*/  MUFU.EX2 R23, R21 ;  /* 0x0000001500177308 */ /* 0x000e240000000800 */
[----:B0-----:R-:W-:Y:S01]  /*24c0*/  @!P1 FMUL R23, R23, R23 ;  /* 0x0000001717179220 */ /* 0x001fe20000400000 */
[----:B------:R-:W-:-:S03]  /*24d0*/  ISETP.NE.AND P1, PT, R5, 0x1, PT ;  /* 0x000000010500780c */ /* 0x000fc60003f25270 */
[----:B------:R-:W-:Y:S01]  /*24e0*/  FADD R18, R18, R23 ;  /* 0x0000001712127221 */ /* 0x000fe20000000000 */
[----:B------:R1:W-:Y:S09]  /*24f0*/  STS [R19], R23 ;  /* 0x0000001713007388 */ /* 0x0003f20000000800 */
[----:B------:R-:W-:Y:S05]  /*2500*/  @!P1 BRA `(.L_x_11) ;  /* 0x0000000800609947 */ /* 0x000fea0003800000 */
[----:B------:R-:W0:Y:S02]  /*2510*/  LDS R21, [R19+0x4] ;  /* 0x0000040013157984 */ /* 0x000e240000000800 */
[----:B0-----:R-:W-:-:S04]  /*2520*/  FADD R21, -R20, R21 ;  /* 0x0000001514157221 */ /* 0x001fc80000000100 */
[----:B------:R-:W-:-:S05]  /*2530*/  FMUL R21, R21, 1.4426950216293334961 ;  /* 0x3fb8aa3b15157820 */ /* 0x000fca0000400000 */
[----:B------:R-:W-:-:S13]  /*2540*/  FSETP.GEU.AND P1, PT, R21, -126, PT ;  /* 0xc2fc00001500780b */ /* 0x000fda0003f2e000 */
[----:B------:R-:W-:-:S04]  /*2550*/  @!P1 FMUL R21, R21, 0.5 ;  /* 0x3f00000015159820 */ /* 0x000fc80000400000 */
[----:B-1----:R-:W0:Y:S02]  /*2560*/  MUFU.EX2 R23, R21 ;  /* 0x0000001500177308 */ /* 0x002e240000000800 */
[----:B0-----:R-:W-:Y:S01]  /*2570*/  @!P1 FMUL R23, R23, R23 ;  /* 0x0000001717179220 */ /* 0x001fe20000400000 */
[----:B------:R-:W-:-:S03]  /*2580*/  ISETP.NE.AND P1, PT, R5, 0x2, PT ;  /* 0x000000020500780c */ /* 0x000fc60003f25270 */
[----:B------:R-:W-:Y:S01]  /*2590*/  FADD R18, R18, R23 ;  /* 0x0000001712127221 */ /* 0x000fe20000000000 */
[----:B------:R2:W-:Y:S09]  /*25a0*/  STS [R19+0x4], R23 ;  /* 0x0000041713007388 */ /* 0x0005f20000000800 */
[----:B------:R-:W-:Y:S05]  /*25b0*/  @!P1 BRA `(.L_x_11) ;  /* 0x0000000800349947 */ /* 0x000fea0003800000 */
[----:B------:R-:W0:Y:S02]  /*25c0*/  LDS R21, [R19+0x8] ;  /* 0x0000080013157984 */ /* 0x000e240000000800 */
[----:B0-----:R-:W-:-:S04]  /*25d0*/  FADD R21, -R20, R21 ;  /* 0x0000001514157221 */ /* 0x001fc80000000100 */
[----:B------:R-:W-:-:S05]  /*25e0*/  FMUL R21, R21, 1.4426950216293334961 ;  /* 0x3fb8aa3b15157820 */ /* 0x000fca0000400000 */
[----:B------:R-:W-:-:S13]  /*25f0*/  FSETP.GEU.AND P1, PT, R21, -126, PT ;  /* 0xc2fc00001500780b */ /* 0x000fda0003f2e000 */
[----:B------:R-:W-:-:S04]  /*2600*/  @!P1 FMUL R21, R21, 0.5 ;  /* 0x3f00000015159820 */ /* 0x000fc80000400000 */
[----:B--2---:R-:W0:Y:S02]  /*2610*/  MUFU.EX2 R23, R21 ;  /* 0x0000001500177308 */ /* 0x004e240000000800 */
        /* <DEDUP_REMOVED lines=10> */
[----:B---3--:R-:W0:Y:S02]  /*26c0*/  MUFU.EX2 R23, R21 ;  /* 0x0000001500177308 */ /* 0x008e240000000800 */
        /* <DEDUP_REMOVED lines=10> */
[----:B----4-:R-:W0:Y:S02]  /*2770*/  MUFU.EX2 R23, R21 ;  /* 0x0000001500177308 */ /* 0x010e240000000800 */
[----:B0-----:R-:W-:Y:S01]  /*2780*/  @!P1 FMUL R23, R23, R23 ;  /* 0x0000001717179220 */ /* 0x001fe20000400000 */
[----:B------:R-:W-:-:S03]  /*2790*/  ISETP.NE.AND P1, PT, R5, 0x5, PT ;  /* 0x000000050500780c */ /* 0x000fc60003f25270 */
[----:B------:R-:W-:Y:S01]  /*27a0*/  FADD R18, R18, R23 ;  /* 0x0000001712127221 */ /* 0x000fe20000000000 */
[----:B------:R0:W-:Y:S09]  /*27b0*/  STS [R19+0x10], R23 ;  /* 0x0000101713007388 */ /* 0x0001f20000000800 */
[----:B------:R-:W-:Y:S05]  /*27c0*/  @!P1 BRA `(.L_x_11) ;  /* 0x0000000400b09947 */ /* 0x000fea0003800000 */
[----:B------:R-:W1:Y:S02]  /*27d0*/  LDS R21, [R19+0x14] ;  /* 0x0000140013157984 */ /* 0x000e640000000800 */
[----:B-1----:R-:W-:-:S04]  /*27e0*/  FADD R21, -R20, R21 ;  /* 0x0000001514157221 */ /* 0x002fc80000000100 */
[----:B------:R-:W-:-:S05]  /*27f0*/  FMUL R21, R21, 1.4426950216293334961 ;  /* 0x3fb8aa3b15157820 */ /* 0x000fca0000400000 */
[----:B------:R-:W-:-:S13]  /*2800*/  FSETP.GEU.AND P1, PT, R21, -126, PT ;  /* 0xc2fc00001500780b */ /* 0x000fda0003f2e000 */
[----:B------:R-:W-:-:S04]  /*2810*/  @!P1 FMUL R21, R21, 0.5 ;  /* 0x3f00000015159820 */ /* 0x000fc80000400000 */
[----:B0-----:R-:W0:Y:S02]  /*2820*/  MUFU.EX2 R23, R21 ;  /* 0x0000001500177308 */ /* 0x001e240000000800 */
        /* <DEDUP_REMOVED lines=99> */
[----:B0-----:R-:W-:-:S04]  /*2e60*/  @!P1 FMUL R23, R23, R23 ;  /* 0x0000001717179220 */ /* 0x001fc80000400000 */
[----:B------:R-:W-:Y:S01]  /*2e70*/  FADD R18, R18, R23 ;  /* 0x0000001712127221 */ /* 0x000fe20000000000 */
[----:B------:R0:W-:Y:S06]  /*2e80*/  STS [R19+0x38], R23 ;  /* 0x0000381713007388 */ /* 0x0001ec0000000800 */
.L_x_11:
[----:B------:R-:W-:Y:S05]  /*2e90*/  BSYNC.RECONVERGENT B0 ;  /* 0x0000000000007941 */ /* 0x000fea0003800200 */
.L_x_10:
[----:B------:R-:W-:Y:S01]  /*2ea0*/  ISETP.GE.AND P1, PT, R0, 0x1, PT ;  /* 0x000000010000780c */ /* 0x000fe20003f26270 */
[----:B------:R1:W1:Y:S01]  /*2eb0*/  SHFL.IDX PT, R27, R18, RZ, 0x1f ;  /* 0x00001fff121b7589 */ /* 0x00026200000e0000 */
[----:B0-----:R-:W-:Y:S01]  /*2ec0*/  HFMA2 R25, -RZ, RZ, 0, 0 ;  /* 0x00000000ff197431 */ /* 0x001fe200000001ff */
[----:B-1234-:R-:W-:-:S10]  /*2ed0*/  MOV R23, RZ ;  /* 0x000000ff00177202 */ /* 0x01efd40000000f00 */
[----:B------:R-:W-:Y:S05]  /*2ee0*/  @!P1 BRA `(.L_x_14) ;  /* 0x0000001400e89947 */ /* 0x000fea0003800000 */
[----:B------:R-:W0:Y:S02]  /*2ef0*/  LDC R19, c[0x0][0x39c] ;  /* 0x0000e700ff137b82 */ /* 0x000e240000000800 */
[----:B0-----:R-:W-:-:S13]  /*2f00*/  ISETP.NE.AND P1, PT, R19, 0x40, PT ;  /* 0x000000401300780c */ /* 0x001fda0003f25270 */
[----:B------:R-:W-:Y:S05]  /*2f10*/  @P1 BRA `(.L_x_15) ;  /* 0x0000000c00341947 */ /* 0x000fea0003800000 */
[----:B------:R-:W-:Y:S01]  /*2f20*/  ISETP.GE.U32.AND P1, PT, R14, 0xf, PT ;  /* 0x0000000f0e00780c */ /* 0x000fe20003f26070 */
[----:B------:R-:W-:Y:S01]  /*2f30*/  HFMA2 R23, -RZ, RZ, 0, 0 ;  /* 0x00000000ff177431 */ /* 0x000fe200000001ff */
[----:B------:R-:W-:Y:S01]  /*2f40*/  MOV R19, RZ ;  /* 0x000000ff00137202 */ /* 0x000fe20000000f00 */
[----:B------:R-:W-:-:S10]  /*2f50*/  HFMA2 R25, -RZ, RZ, 0, 0 ;  /* 0x00000000ff197431 */ /* 0x000fd400000001ff */
[----:B------:R-:W-:Y:S05]  /*2f60*/  @!P1 BRA `(.L_x_16) ;  /* 0x0000000400689947 */ /* 0x000fea0003800000 */
[----:B------:R-:W-:Y:S02]  /*2f70*/  MOV R23, RZ ;  /* 0x000000ff00177202 */ /* 0x000fe40000000f00 */
[----:B------:R-:W-:-:S07]  /*2f80*/  MOV R19, RZ ;  /* 0x000000ff00137202 */ /* 0x000fce0000000f00 */
.L_x_17:
[----:B------:R-:W-:Y:S01]  /*2f90*/  IMAD R21, R17, R0, R19 ;  /* 0x0000000011157224 */ /* 0x000fe200078e0213 */
[C---:B------:R-:W-:Y:S02]  /*2fa0*/  LEA R29, R19.reuse, R24, 0x6 ;  /* 0x00000018131d7211 */ /* 0x040fe400078e30ff */
[----:B------:R-:W-:Y:S02]  /*2fb0*/  IADD3 R19, PT, PT, R19, 0x10, RZ ;  /* 0x0000001013137810 */ /* 0x000fe40007ffe0ff */
[----:B------:R-:W-:Y:S02]  /*2fc0*/  LEA R21, R21, R8, 0x2 ;  /* 0x0000000815157211 */ /* 0x000fe400078e10ff */
[----:B------:R-:W-:Y:S02]  /*2fd0*/  LEA R18, R29, R12, 0x2 ;  /* 0x0000000c1d127211 */ /* 0x000fe400078e10ff */
[----:B------:R-:W-:Y:S01]  /*2fe0*/  ISETP.NE.AND P1, PT, R19, R4, PT ;  /* 0x000000041300720c */ /* 0x000fe20003f25270 */
[----:B------:R-:W-:Y:S04]  /*2ff0*/  LDS R32, [R21] ;  /* 0x0000000015207984 */ /* 0x000fe80000000800 */
[----:B------:R-:W0:Y:S04]  /*3000*/  LDS R31, [R18] ;  /* 0x00000000121f7984 */ /* 0x000e280000000800 */
[----:B------:R-:W1:Y:S04]  /*3010*/  LDS R34, [R18+0x80] ;  /* 0x0000800012227984 */ /* 0x000e680000000800 */
[----:B------:R-:W-:Y:S04]  /*3020*/  LDS R30, [R21+0x4] ;  /* 0x00000400151e7984 */ /* 0x000fe80000000800 */
[----:B------:R-:W2:Y:S04]  /*3030*/  LDS R29, [R18+0x100] ;  /* 0x00010000121d7984 */ /* 0x000ea80000000800 */
[----:B------:R-:W3:Y:S01]  /*3040*/  LDS R28, [R18+0x180] ;  /* 0x00018000121c7984 */ /* 0x000ee20000000800 */
[----:B0-----:R-:W-:-:S03]  /*3050*/  FFMA R31, R32, R31, R25 ;  /* 0x0000001f201f7223 */ /* 0x001fc60000000019 */
[----:B------:R-:W-:Y:S01]  /*3060*/  LDS R25, [R18+0x280] ;  /* 0x0002800012197984 */ /* 0x000fe20000000800 */
[----:B-1----:R-:W-:-:S03]  /*3070*/  FFMA R33, R32, R34, R23 ;  /* 0x0000002220217223 */ /* 0x002fc60000000017 */
[----:B------:R-:W0:Y:S04]  /*3080*/  LDS R32, [R21+0x8] ;  /* 0x0000080015207984 */ /* 0x000e280000000800 */
[----:B------:R-:W1:Y:S01]  /*3090*/  LDS R23, [R18+0x200] ;  /* 0x0002000012177984 */ /* 0x000e620000000800 */
[----:B--2---:R-:W-:-:S03]  /*30a0*/  FFMA R31, R30, R29, R31 ;  /* 0x0000001d1e1f7223 */ /* 0x004fc6000000001f */
[----:B------:R-:W-:Y:S01]  /*30b0*/  LDS R29, [R18+0x380] ;  /* 0x00038000121d7984 */ /* 0x000fe20000000800 */
[----:B---3--:R-:W-:-:S03]  /*30c0*/  FFMA R34, R30, R28, R33 ;  /* 0x0000001c1e227223 */ /* 0x008fc60000000021 */
        /* <DEDUP_REMOVED lines=31> */
[----:B------:R-:W3:Y:S04]  /*32c0*/  LDS R28, [R18+0x900] ;  /* 0x00090000121c7984 */ /* 0x000ee80000000800 */
[----:B------:R-:W-:Y:S01]  /*32d0*/  LDS R33, [R18+0xf00] ;  /* 0x000f000012217984 */ /* 0x000fe20000000800 */
        /* <DEDUP_REMOVED lines=27> */
[----:B------:R-:W2:Y:S01]  /*3490*/  LDS R29, [R21+0x3c] ;  /* 0x00003c00151d7984 */ /* 0x000ea20000000800 */
[----:B---3--:R-:W-:Y:S01]  /*34a0*/  FFMA R35, R23, R28, R35 ;  /* 0x0000001c17237223 */ /* 0x008fe20000000023 */
[----:B0-----:R-:W-:-:S03]  /*34b0*/  FFMA R30, R25, R36, R30 ;  /* 0x00000024191e7223 */ /* 0x001fc6000000001e */
[----:B-1----:R-:W-:Y:S01]  /*34c0*/  FFMA R32, R25, R32, R35 ;  /* 0x0000002019207223 */ /* 0x002fe20000000023 */
[----:B--2---:R-:W-:-:S03]  /*34d0*/  FFMA R25, R29, R33, R30 ;  /* 0x000000211d197223 */ /* 0x004fc6000000001e */
[----:B------:R-:W-:Y:S01]  /*34e0*/  FFMA R23, R29, R31, R32 ;  /* 0x0000001f1d177223 */ /* 0x000fe20000000020 */
[----:B------:R-:W-:Y:S06]  /*34f0*/  @P1 BRA `(.L_x_17) ;  /* 0xfffffff800a41947 */ /* 0x000fec000383ffff */
[----:B------:R-:W-:-:S07]  /*3500*/  MOV R19, R4 ;  /* 0x0000000400137202 */ /* 0x000fce0000000f00 */
.L_x_16:
[----:B------:R-:W-:-:S13]  /*3510*/  ISETP.NE.AND P1, PT, R5, RZ, PT ;  /* 0x000000ff0500720c */ /* 0x000fda0003f25270 */
[----:B------:R-:W-:Y:S05]  /*3520*/  @!P1 BRA `(.L_x_14) ;  /* 0x0000001000589947 */ /* 0x000fea0003800000 */
[----:B------:R-:W-:Y:S01]  /*3530*/  IMAD R21, R17, R0, R19 ;  /* 0x0000000011157224 */ /* 0x000fe200078e0213 */
[----:B------:R-:W-:Y:S02]  /*3540*/  LEA R19, R19, R24, 0x6 ;  /* 0x0000001813137211 */ /* 0x000fe400078e30ff */
[----:B------:R-:W-:Y:S02]  /*3550*/  ISETP.NE.AND P1, PT, R5, 0x1, PT ;  /* 0x000000010500780c */ /* 0x000fe40003f25270 */
[----:B------:R-:W-:Y:S02]  /*3560*/  LEA R18, R21, R8, 0x2 ;  /* 0x0000000815127211 */ /* 0x000fe400078e10ff */
[----:B------:R-:W-:-:S03]  /*3570*/  LEA R19, R19, R12, 0x2 ;  /* 0x0000000c13137211 */ /* 0x000fc600078e10ff */
[----:B------:R-:W-:Y:S04]  /*3580*/  LDS R28, [R18] ;  /* 0x00000000121c7984 */ /* 0x000fe80000000800 */
[----:B------:R-:W0:Y:S04]  /*3590*/  LDS R21, [R19] ;  /* 0x0000000013157984 */ /* 0x000e280000000800 */
[----:B------:R-:W1:Y:S01]  /*35a0*/  LDS R30, [R19+0x80] ;  /* 0x00008000131e7984 */ /* 0x000e620000000800 */
[C---:B0-----:R-:W-:Y:S01]  /*35b0*/  FFMA R25, R28.reuse, R21, R25 ;  /* 0x000000151c197223 */ /* 0x041fe20000000019 */
[----:B-1----:R-:W-:Y:S01]  /*35c0*/  FFMA R23, R28, R30, R23 ;  /* 0x0000001e1c177223 */ /* 0x002fe20000000017 */
[----:B------:R-:W-:Y:S06]  /*35d0*/  @!P1 BRA `(.L_x_14) ;  /* 0x00000010002c9947 */ /* 0x000fec0003800000 */
[----:B------:R-:W-:Y:S01]  /*35e0*/  LDS R28, [R18+0x4] ;  /* 0x00000400121c7984 */ /* 0x000fe20000000800 */
[----:B------:R-:W-:-:S03]  /*35f0*/  ISETP.NE.AND P1, PT, R5, 0x2, PT ;  /* 0x000000020500780c */ /* 0x000fc60003f25270 */
[----:B------:R-:W0:Y:S04]  /*3600*/  LDS R21, [R19+0x100] ;  /* 0x0001000013157984 */ /* 0x000e280000000800 */
[----:B------:R-:W1:Y:S01]  /*3610*/  LDS R30, [R19+0x180] ;  /* 0x00018000131e7984 */ /* 0x000e620000000800 */
[C---:B0-----:R-:W-:Y:S01]  /*3620*/  FFMA R25, R28.reuse, R21, R25 ;  /* 0x000000151c197223 */ /* 0x041fe20000000019 */
[----:B-1----:R-:W-:-:S04]  /*3630*/  FFMA R23, R28, R30, R23 ;  /* 0x0000001e1c177223 */ /* 0x002fc80000000017 */
[----:B------:R-:W-:Y:S05]  /*3640*/  @!P1 BRA `(.L_x_14) ;  /* 0x0000001000109947 */ /* 0x000fea0003800000 */
        /* <DEDUP_REMOVED lines=84> */
[----:B------:R-:W-:Y:S04]  /*3b90*/  LDS R18, [R18+0x38] ;  /* 0x0000380012127984 */ /* 0x000fe80000000800 */
[----:B------:R-:W0:Y:S04]  /*3ba0*/  LDS R21, [R19+0xe00] ;  /* 0x000e000013157984 */ /* 0x000e280000000800 */
[----:B------:R-:W1:Y:S01]  /*3bb0*/  LDS R28, [R19+0xe80] ;  /* 0x000e8000131c7984 */ /* 0x000e620000000800 */
[C---:B0-----:R-:W-:Y:S01]  /*3bc0*/  FFMA R25, R18.reuse, R21, R25 ;  /* 0x0000001512197223 */ /* 0x041fe20000000019 */
[----:B-1----:R-:W-:Y:S01]  /*3bd0*/  FFMA R23, R18, R28, R23 ;  /* 0x0000001c12177223 */ /* 0x002fe20000000017 */
[----:B------:R-:W-:Y:S06]  /*3be0*/  BRA `(.L_x_14) ;  /* 0x0000000800a87947 */ /* 0x000fec0003800000 */
.L_x_15:
[----:B------:R-:W-:Y:S01]  /*3bf0*/  ISETP.GE.U32.AND P1, PT, R14, 0xf, PT ;  /* 0x0000000f0e00780c */ /* 0x000fe20003f26070 */
[----:B------:R-:W-:Y:S01]  /*3c00*/  HFMA2 R25, -RZ, RZ, 0, 0 ;  /* 0x00000000ff197431 */ /* 0x000fe200000001ff */
[----:B------:R-:W-:-:S11]  /*3c10*/  MOV R18, RZ ;  /* 0x000000ff00127202 */ /* 0x000fd60000000f00 */
[----:B------:R-:W-:Y:S05]  /*3c20*/  @!P1 BRA `(.L_x_18) ;  /* 0x0000000400249947 */ /* 0x000fea0003800000 */
[----:B------:R-:W-:Y:S01]  /*3c30*/  MOV R25, RZ ;  /* 0x000000ff00197202 */ /* 0x000fe20000000f00 */
[----:B------:R-:W-:-:S06]  /*3c40*/  UMOV UR4, URZ ;  /* 0x000000ff00047c82 */ /* 0x000fcc0008000000 */
.L_x_19:
[----:B------:R-:W-:Y:S02]  /*3c50*/  IMAD R21, R17, R0, UR4 ;  /* 0x0000000411157e24 */ /* 0x000fe4000f8e0200 */
[----:B------:R-:W-:Y:S01]  /*3c60*/  IMAD R23, R19, UR4, R24 ;  /* 0x0000000413177c24 */ /* 0x000fe2000f8e0218 */
[----:B------:R-:W-:Y:S02]  /*3c70*/  UIADD3 UR4, UPT, UPT, UR4, 0x10, URZ ;  /* 0x0000001004047890 */ /* 0x000fe4000fffe0ff */
[----:B------:R-:W-:Y:S02]  /*3c80*/  LEA R18, R21, R8, 0x2 ;  /* 0x0000000815127211 */ /* 0x000fe400078e10ff */
[----:B------:R-:W-:Y:S02]  /*3c90*/  LEA R32, R23, R12, 0x2 ;  /* 0x0000000c17207211 */ /* 0x000fe400078e10ff */
[----:B------:R-:W-:Y:S01]  /*3ca0*/  ISETP.NE.AND P1, PT, R4, UR4, PT ;  /* 0x0000000404007c0c */ /* 0x000fe2000bf25270 */
[----:B------:R-:W-:Y:S01]  /*3cb0*/  LDS R30, [R18] ;  /* 0x00000000121e7984 */ /* 0x000fe20000000800 */
[----:B------:R-:W-:-:S03]  /*3cc0*/  LEA R36, R19, R32, 0x2 ;  /* 0x0000002013247211 */ /* 0x000fc600078e10ff */
[----:B------:R-:W0:Y:S01]  /*3cd0*/  LDS R23, [R32] ;  /* 0x0000000020177984 */ /* 0x000e220000000800 */
[----:B------:R-:W-:-:S03]  /*3ce0*/  LEA R31, R19, R36, 0x2 ;  /* 0x00000024131f7211 */ /* 0x000fc600078e10ff */
[----:B------:R-:W-:Y:S04]  /*3cf0*/  LDS R34, [R18+0x4] ;  /* 0x0000040012227984 */ /* 0x000fe80000000800 */
[----:B------:R-:W1:Y:S04]  /*3d00*/  LDS R29, [R36] ;  /* 0x00000000241d7984 */ /* 0x000e680000000800 */
[----:B------:R-:W-:Y:S04]  /*3d10*/  LDS R21, [R18+0x8] ;  /* 0x0000080012157984 */ /* 0x000fe80000000800 */
[----:B------:R2:W3:Y:S04]  /*3d20*/  LDS R28, [R31] ;  /* 0x000000001f1c7984 */ /* 0x0004e80000000800 */
[----:B------:R-:W-:Y:S01]  /*3d30*/  LDS R32, [R18+0x10] ;  /* 0x0000100012207984 */ /* 0x000fe20000000800 */
[----:B0-----:R-:W-:Y:S01]  /*3d40*/  FFMA R23, R30, R23, R25 ;  /* 0x000000171e177223 */ /* 0x001fe20000000019 */
[----:B------:R-:W-:-:S04]  /*3d50*/  LEA R30, R19, R31, 0x2 ;  /* 0x0000001f131e7211 */ /* 0x000fc800078e10ff */
[C---:B------:R-:W-:Y:S02]  /*3d60*/  LEA R33, R19.reuse, R30, 0x2 ;  /* 0x0000001e13217211 */ /* 0x040fe400078e10ff */
[----:B------:R-:W-:Y:S01]  /*3d70*/  LDS R30, [R30] ;  /* 0x000000001e1e7984 */ /* 0x000fe20000000800 */
[----:B-1----:R-:W-:Y:S01]  /*3d80*/  FFMA R34, R34, R29, R23 ;  /* 0x0000001d22227223 */ /* 0x002fe20000000017 */
[C---:B------:R-:W-:Y:S02]  /*3d90*/  LEA R35, R19.reuse, R33, 0x2 ;  /* 0x0000002113237211 */ /* 0x040fe400078e10ff */
[----:B------:R-:W0:Y:S02]  /*3da0*/  LDS R23, [R18+0xc] ;  /* 0x00000c0012177984 */ /* 0x000e240000000800 */
[----:B--2---:R-:W-:Y:S02]  /*3db0*/  LEA R31, R19, R35, 0x2 ;  /* 0x00000023131f7211 */ /* 0x004fe400078e10ff */
[----:B------:R-:W1:Y:S01]  /*3dc0*/  LDS R25, [R33] ;  /* 0x0000000021197984 */ /* 0x000e620000000800 */
[----:B---3--:R-:W-:-:S03]  /*3dd0*/  FFMA R36, R21, R28, R34 ;  /* 0x0000001c15247223 */ /* 0x008fc60000000022 */
[----:B------:R-:W-:Y:S04]  /*3de0*/  LDS R29, [R35] ;  /* 0x00000000231d7984 */ /* 0x000fe80000000800 */
[----:B------:R-:W2:Y:S04]  /*3df0*/  LDS R34, [R18+0x14] ;  /* 0x0000140012227984 */ /* 0x000ea80000000800 */
[----:B------:R-:W-:Y:S04]  /*3e00*/  LDS R28, [R18+0x18] ;  /* 0x00001800121c7984 */ /* 0x000fe80000000800 */
[----:B------:R3:W4:Y:S01]  /*3e10*/  LDS R21, [R31] ;  /* 0x000000001f157984 */ /* 0x0007220000000800 */
[----:B0-----:R-:W-:Y:S01]  /*3e20*/  FFMA R23, R23, R30, R36 ;  /* 0x0000001e17177223 */ /* 0x001fe20000000024 */
[----:B------:R-:W-:-:S03]  /*3e30*/  LEA R30, R19, R31, 0x2 ;  /* 0x0000001f131e7211 */ /* 0x000fc600078e10ff */
[----:B-1----:R-:W-:Y:S01]  /*3e40*/  FFMA R23, R32, R25, R23 ;  /* 0x0000001920177223 */ /* 0x002fe20000000017 */
[C---:B------:R-:W-:Y:S02]  /*3e50*/  LEA R36, R19.reuse, R30, 0x2 ;  /* 0x0000001e13247211 */ /* 0x040fe400078e10ff */
[----:B------:R-:W-:Y:S02]  /*3e60*/  LDS R30, [R30] ;  /* 0x000000001e1e7984 */ /* 0x000fe40000000800 */
[C---:B------:R-:W-:Y:S02]  /*3e70*/  LEA R33, R19.reuse, R36, 0x2 ;  /* 0x0000002413217211 */ /* 0x040fe400078e10ff */
[----:B------:R-:W-:Y:S01]  /*3e80*/  LDS R36, [R36] ;  /* 0x0000000024247984 */ /* 0x000fe20000000800 */
[----:B--2---:R-:W-:Y:S01]  /*3e90*/  FFMA R29, R34, R29, R23 ;  /* 0x0000001d221d7223 */ /* 0x004fe20000000017 */
[----:B---3--:R-:W-:Y:S02]  /*3ea0*/  LEA R31, R19, R33, 0x2 ;  /* 0x00000021131f7211 */ /* 0x008fe400078e10ff */
[----:B------:R-:W0:Y:S04]  /*3eb0*/  LDS R23, [R18+0x1c] ;  /* 0x00001c0012177984 */ /* 0x000e280000000800 */
[----:B------:R-:W1:Y:S01]  /*3ec0*/  LDS R34, [R18+0x20] ;  /* 0x0000200012227984 */ /* 0x000e620000000800 */
[----:B----4-:R-:W-:-:S03]  /*3ed0*/  FFMA R32, R28, R21, R29 ;  /* 0x000000151c207223 */ /* 0x010fc6000000001d */
[----:B------:R-:W-:Y:S04]  /*3ee0*/  LDS R25, [R33] ;  /* 0x0000000021197984 */ /* 0x000fe80000000800 */
[----:B------:R-:W2:Y:S04]  /*3ef0*/  LDS R29, [R18+0x24] ;  /* 0x00002400121d7984 */ /* 0x000ea80000000800 */
[----:B------:R-:W-:Y:S04]  /*3f00*/  LDS R28, [R18+0x28] ;  /* 0x00002800121c7984 */ /* 0x000fe80000000800 */
[----:B------:R-:W3:Y:S01]  /*3f10*/  LDS R21, [R31] ;  /* 0x000000001f157984 */ /* 0x000ee20000000800 */
[----:B0-----:R-:W-:Y:S01]  /*3f20*/  FFMA R23, R23, R30, R32 ;  /* 0x0000001e17177223 */ /* 0x001fe20000000020 */
[----:B------:R-:W-:-:S02]  /*3f30*/  LEA R30, R19, R31, 0x2 ;  /* 0x0000001f131e7211 */ /* 0x000fc400078e10ff */
[----:B------:R-:W-:Y:S01]  /*3f40*/  LDS R31, [R18+0x3c] ;  /* 0x00003c00121f7984 */ /* 0x000fe20000000800 */
[----:B-1----:R-:W-:-:S03]  /*3f50*/  FFMA R34, R34, R36, R23 ;  /* 0x0000002422227223 */ /* 0x002fc60000000017 */
[----:B------:R-:W-:Y:S04]  /*3f60*/  LDS R23, [R18+0x2c] ;  /* 0x00002c0012177984 */ /* 0x000fe80000000800 */
[----:B------:R-:W-:Y:S01]  /*3f70*/  LDS R36, [R18+0x34] ;  /* 0x0000340012247984 */ /* 0x000fe20000000800 */
[----:B--2---:R-:W-:Y:S01]  /*3f80*/  FFMA R25, R29, R25, R34 ;  /* 0x000000191d197223 */ /* 0x004fe20000000022 */
[C---:B------:R-:W-:Y:S02]  /*3f90*/  LEA R34, R19.reuse, R30, 0x2 ;  /* 0x0000001e13227211 */ /* 0x040fe400078e10ff */
[----:B------:R-:W0:Y:S02]  /*3fa0*/  LDS R30, [R30] ;  /* 0x000000001e1e7984 */ /* 0x000e240000000800 */
[----:B------:R-:W-:-:S02]  /*3fb0*/  LEA R29, R19, R34, 0x2 ;  /* 0x00000022131d7211 */ /* 0x000fc400078e10ff */
[----:B------:R-:W-:Y:S01]  /*3fc0*/  LDS R34, [R34] ;  /* 0x0000000022227984 */ /* 0x000fe20000000800 */
[----:B---3--:R-:W-:Y:S01]  /*3fd0*/  FFMA R32, R28, R21, R25 ;  /* 0x000000151c207223 */ /* 0x008fe20000000019 */
[C---:B------:R-:W-:Y:S02]  /*3fe0*/  LEA R35, R19.reuse, R29, 0x2 ;  /* 0x0000001d13237211 */ /* 0x040fe400078e10ff */
[----:B------:R-:W1:Y:S02]  /*3ff0*/  LDS R21, [R18+0x30] ;  /* 0x0000300012157984 */ /* 0x000e640000000800 */
[----:B------:R-:W-:Y:S02]  /*4000*/  LEA R33, R19, R35, 0x2 ;  /* 0x0000002313217211 */ /* 0x000fe400078e10ff */
[----:B------:R-:W2:Y:S04]  /*4010*/  LDS R29, [R29] ;  /* 0x000000001d1d7984 */ /* 0x000ea80000000800 */
[----:B------:R-:W-:Y:S04]  /*4020*/  LDS R28, [R35] ;  /* 0x00000000231c7984 */ /* 0x000fe80000000800 */
[----:B------:R-:W3:Y:S04]  /*4030*/  LDS R25, [R18+0x38] ;  /* 0x0000380012197984 */ /* 0x000ee80000000800 */
[----:B------:R-:W4:Y:S01]  /*4040*/  LDS R33, [R33] ;  /* 0x0000000021217984 */ /* 0x000f220000000800 */
[----:B0-----:R-:W-:-:S04]  /*4050*/  FFMA R30, R23, R30, R32 ;  /* 0x0000001e171e7223 */ /* 0x001fc80000000020 */
[----:B-1----:R-:W-:-:S04]  /*4060*/  FFMA R21, R21, R34, R30 ;  /* 0x0000002215157223 */ /* 0x002fc8000000001e */
[----:B--2---:R-:W-:-:S04]  /*4070*/  FFMA R36, R36, R29, R21 ;  /* 0x0000001d24247223 */ /* 0x004fc80000000015 */
[----:B---3--:R-:W-:-:S04]  /*4080*/  FFMA R28, R25, R28, R36 ;  /* 0x0000001c191c7223 */ /* 0x008fc80000000024 */
[----:B----4-:R-:W-:Y:S01]  /*4090*/  FFMA R25, R31, R33, R28 ;  /* 0x000000211f197223 */ /* 0x010fe2000000001c */
[----:B------:R-:W-:Y:S06]  /*40a0*/  @P1 BRA `(.L_x_19) ;  /* 0xfffffff800e81947 */ /* 0x000fec000383ffff */
[----:B------:R-:W-:-:S07]  /*40b0*/  MOV R18, R4 ;  /* 0x0000000400127202 */ /* 0x000fce0000000f00 */
.L_x_18:
[----:B------:R-:W-:Y:S02]  /*40c0*/  ISETP.NE.AND P1, PT, R5, RZ, PT ;  /* 0x000000ff0500720c */ /* 0x000fe40003f25270 */
[----:B------:R-:W-:-:S11]  /*40d0*/  MOV R23, RZ ;  /* 0x000000ff00177202 */ /* 0x000fd60000000f00 */
[----:B------:R-:W-:Y:S05]  /*40e0*/  @!P1 BRA `(.L_x_14) ;  /* 0x0000000400689947 */ /* 0x000fea0003800000 */
[----:B------:R-:W-:Y:S01]  /*40f0*/  IMAD R21, R17, R0, R18 ;  /* 0x0000000011157224 */ /* 0x000fe200078e0212 */
[----:B------:R-:W-:Y:S01]  /*4100*/  ISETP.NE.AND P1, PT, R5, 0x1, PT ;  /* 0x000000010500780c */ /* 0x000fe20003f25270 */
[----:B------:R-:W-:-:S03]  /*4110*/  IMAD R29, R18, R19, R24 ;  /* 0x00000013121d7224 */ /* 0x000fc600078e0218 */
[----:B------:R-:W-:Y:S02]  /*4120*/  LEA R18, R21, R8, 0x2 ;  /* 0x0000000815127211 */ /* 0x000fe400078e10ff */
[----:B------:R-:W-:-:S03]  /*4130*/  LEA R30, R29, R12, 0x2 ;  /* 0x0000000c1d1e7211 */ /* 0x000fc600078e10ff */
[----:B------:R-:W-:Y:S04]  /*4140*/  LDS R28, [R18] ;  /* 0x00000000121c7984 */ /* 0x000fe80000000800 */
[----:B------:R-:W0:Y:S02]  /*4150*/  LDS R21, [R30] ;  /* 0x000000001e157984 */ /* 0x000e240000000800 */
[----:B0-----:R-:W-:Y:S01]  /*4160*/  FFMA R25, R28, R21, R25 ;  /* 0x000000151c197223 */ /* 0x001fe20000000019 */
[----:B------:R-:W-:Y:S06]  /*4170*/  @!P1 BRA `(.L_x_14) ;  /* 0x0000000400449947 */ /* 0x000fec0003800000 */
[----:B------:R-:W-:Y:S01]  /*4180*/  LEA R30, R19, R30, 0x2 ;  /* 0x0000001e131e7211 */ /* 0x000fe200078e10ff */
[----:B------:R-:W-:Y:S01]  /*4190*/  LDS R28, [R18+0x4] ;  /* 0x00000400121c7984 */ /* 0x000fe20000000800 */
[----:B------:R-:W-:-:S03]  /*41a0*/  ISETP.NE.AND P1, PT, R5, 0x2, PT ;  /* 0x000000020500780c */ /* 0x000fc60003f25270 */
[----:B------:R-:W0:Y:S02]  /*41b0*/  LDS R21, [R30] ;  /* 0x000000001e157984 */ /* 0x000e240000000800 */
[----:B0-----:R-:W-:-:S08]  /*41c0*/  FFMA R25, R28, R21, R25 ;  /* 0x000000151c197223 */ /* 0x001fd00000000019 */
[----:B------:R-:W-:Y:S05]  /*41d0*/  @!P1 BRA `(.L_x_14) ;  /* 0x00000004002c9947 */ /* 0x000fea0003800000 */
        /* <DEDUP_REMOVED lines=66> */
[----:B------:R-:W-:Y:S01]  /*4600*/  ISETP.NE.AND P1, PT, R5, 0xe, PT ;  /* 0x0000000e0500780c */ /* 0x000fe20003f25270 */
[----:B------:R-:W-:Y:S01]  /*4610*/  LDS R28, [R18+0x34] ;  /* 0x00003400121c7984 */ /* 0x000fe20000000800 */
[----:B------:R-:W-:-:S11]  /*4620*/  LEA R32, R19, R30, 0x2 ;  /* 0x0000001e13207211 */ /* 0x000fd600078e10ff */
[----:B------:R-:W-:Y:S01]  /*4630*/  @P1 LEA R21, R19, R32, 0x2 ;  /* 0x0000002013151211 */ /* 0x000fe200078e10ff */
[----:B------:R-:W-:Y:S04]  /*4640*/  @P1 LDS R30, [R18+0x38] ;  /* 0x00003800121e1984 */ /* 0x000fe80000000800 */
[----:B------:R-:W0:Y:S04]  /*4650*/  LDS R19, [R32] ;  /* 0x0000000020137984 */ /* 0x000e280000000800 */
[----:B------:R-:W1:Y:S01]  /*4660*/  @P1 LDS R21, [R21] ;  /* 0x0000000015151984 */ /* 0x000e620000000800 */
[----:B0-----:R-:W-:-:S04]  /*4670*/  FFMA R25, R28, R19, R25 ;  /* 0x000000131c197223 */ /* 0x001fc80000000019 */
[----:B-1----:R-:W-:-:S07]  /*4680*/  @P1 FFMA R25, R30, R21, R25 ;  /* 0x000000151e191223 */ /* 0x002fce0000000019 */
.L_x_14:
[----:B------:R-:W0:Y:S01]  /*4690*/  LDC.64 R28, c[0x0][0x3b8] ;  /* 0x0000ee00ff1c7b82 */ /* 0x000e220000000a00 */
[----:B------:R-:W-:-:S07]  /*46a0*/  IMAD R21, R26, R0, R11 ;  /* 0x000000001a157224 */ /* 0x000fce00078e020b */
[----:B------:R-:W1:Y:S01]  /*46b0*/  LDC.64 R18, c[0x0][0x3b0] ;  /* 0x0000ec00ff127b82 */ /* 0x000e620000000a00 */
[----:B------:R-:W-:-:S07]  /*46c0*/  ISETP.NE.AND P3, PT, R24, RZ, PT ;  /* 0x000000ff1800720c */ /* 0x000fce0003f65270 */
[----:B------:R-:W2:Y:S01]  /*46d0*/  LDC R35, c[0x0][0x39c] ;  /* 0x0000e700ff237b82 */ /* 0x000ea20000000800 */
[----:B0-----:R-:W-:-:S05]  /*46e0*/  IMAD.WIDE R28, R21, 0x4, R28 ;  /* 0x00000004151c7825 */ /* 0x001fca00078e021c */
[----:B------:R-:W3:Y:S01]  /*46f0*/  LDG.E R32, desc[UR8][R28.64] ;  /* 0x000000081c207981 */ /* 0x000ee2000c1e1900 */
[----:B-1----:R-:W-:-:S05]  /*4700*/  IMAD.WIDE R18, R21, 0x4, R18 ;  /* 0x0000000415127825 */ /* 0x002fca00078e0212 */
[----:B------:R-:W4:Y:S01]  /*4710*/  LDG.E R30, desc[UR8][R18.64] ;  /* 0x00000008121e7981 */ /* 0x000f22000c1e1900 */
[----:B------:R-:W-:Y:S01]  /*4720*/  BSSY.RECONVERGENT B0, `(.L_x_20) ;  /* 0x0000021000007945 */ /* 0x000fe20003800200 */
[----:B--2---:R-:W-:Y:S02]  /*4730*/  ISETP.NE.AND P4, PT, R35, 0x40, PT ;  /* 0x000000402300780c */ /* 0x004fe40003f85270 */
[----:B---3--:R-:W-:-:S05]  /*4740*/  FMNMX R31, R20, R32, !PT ;  /* 0x00000020141f7209 */ /* 0x008fca0007800000 */
[--C-:B------:R-:W-:Y:S01]  /*4750*/  FADD R32, R32, -R31.reuse ;  /* 0x8000001f20207221 */ /* 0x100fe20000000000 */
[----:B------:R-:W-:Y:S01]  /*4760*/  FADD R20, R20, -R31 ;  /* 0x8000001f14147221 */ /* 0x000fe20000000000 */
[----:B------:R-:W-:Y:S02]  /*4770*/  @!P3 STG.E desc[UR8][R28.64], R31 ;  /* 0x0000001f1c00b986 */ /* 0x000fe4000c101908 */
[----:B------:R-:W-:Y:S01]  /*4780*/  FMUL R32, R32, 1.4426950216293334961 ;  /* 0x3fb8aa3b20207820 */ /* 0x000fe20000400000 */
[----:B------:R-:W-:-:S04]  /*4790*/  FMUL R34, R20, 1.4426950216293334961 ;  /* 0x3fb8aa3b14227820 */ /* 0x000fc80000400000 */
[----:B------:R-:W-:Y:S02]  /*47a0*/  FSETP.GEU.AND P1, PT, R32, -126, PT ;  /* 0xc2fc00002000780b */ /* 0x000fe40003f2e000 */
[----:B------:R-:W-:-:S11]  /*47b0*/  FSETP.GEU.AND P2, PT, R34, -126, PT ;  /* 0xc2fc00002200780b */ /* 0x000fd60003f4e000 */
[----:B------:R-:W-:Y:S02]  /*47c0*/  @!P1 FMUL R32, R32, 0.5 ;  /* 0x3f00000020209820 */ /* 0x000fe40000400000 */
[----:B------:R-:W-:Y:S02]  /*47d0*/  @!P2 FMUL R34, R34, 0.5 ;  /* 0x3f0000002222a820 */ /* 0x000fe40000400000 */
[----:B------:R-:W0:Y:S08]  /*47e0*/  MUFU.EX2 R33, R32 ;  /* 0x0000002000217308 */ /* 0x000e300000000800 */
[----:B------:R-:W1:Y:S01]  /*47f0*/  MUFU.EX2 R21, R34 ;  /* 0x0000002200157308 */ /* 0x000e620000000800 */
[----:B0-----:R-:W-:-:S04]  /*4800*/  @!P1 FMUL R33, R33, R33 ;  /* 0x0000002121219220 */ /* 0x001fc80000400000 */
[----:B----4-:R-:W-:Y:S01]  /*4810*/  FMUL R20, R30, R33 ;  /* 0x000000211e147220 */ /* 0x010fe20000400000 */
[----:B-1----:R-:W-:-:S04]  /*4820*/  @!P2 FMUL R21, R21, R21 ;  /* 0x000000151515a220 */ /* 0x002fc80000400000 */
[----:B------:R-:W-:-:S05]  /*4830*/  FFMA R33, R27, R21, R20 ;  /* 0x000000151b217223 */ /* 0x000fca0000000014 */
[----:B------:R-:W-:Y:S01]  /*4840*/  IADD3 R27, PT, PT, R33, 0x1800000, RZ ;  /* 0x01800000211b7810 */ /* 0x000fe20007ffe0ff */
[----:B------:R0:W-:Y:S03]  /*4850*/  @!P3 STG.E desc[UR8][R18.64], R33 ;  /* 0x000000211200b986 */ /* 0x0001e6000c101908 */
[----:B------:R-:W-:-:S04]  /*4860*/  LOP3.LUT R27, R27, 0x7f800000, RZ, 0xc0, !PT ;  /* 0x7f8000001b1b7812 */ /* 0x000fc800078ec0ff */
[----:B------:R-:W-:Y:S01]  /*4870*/  ISETP.GT.U32.AND P1, PT, R27, 0x1ffffff, PT ;  /* 0x01ffffff1b00780c */ /* 0x000fe20003f24070 */
[----:B0-----:R-:W-:-:S04]  /*4880*/  IMAD R18, R26, R0, UR6 ;  /* 0x000000061a127e24 */ /* 0x001fc8000f8e0200 */
[----:B------:R-:W-:-:S08]  /*4890*/  IMAD R19, R18, R35, R15 ;  /* 0x0000002312137224 */ /* 0x000fd000078e020f */
[----:B------:R-:W-:Y:S05]  /*48a0*/  @P1 BRA `(.L_x_21) ;  /* 0x0000000000101947 */ /* 0x000fea0003800000 */
[----:B------:R-:W-:Y:S02]  /*48b0*/  MOV R0, R33 ;  /* 0x0000002100007202 */ /* 0x000fe40000000f00 */
[----:B------:R-:W-:-:S07]  /*48c0*/  MOV R31, 0x48e0 ;  /* 0x000048e0001f7802 */ /* 0x000fce0000000f00 */
[----:B------:R-:W-:Y:S05]  /*48d0*/  CALL.REL.NOINC `($__internal_0_$__cuda_sm20_rcp_rn_f32_slowpath) ;  /* 0x00000248001c7944 */ /* 0x000fea0003c00000 */
[----:B------:R-:W-:Y:S05]  /*48e0*/  BRA `(.L_x_22) ;  /* 0x0000000000107947 */ /* 0x000fea0003800000 */
.L_x_21:
[----:B------:R-:W0:Y:S02]  /*48f0*/  MUFU.RCP R0, R33 ;  /* 0x0000002100007308 */ /* 0x000e240000001000 */
[----:B0-----:R-:W-:-:S04]  /*4900*/  FFMA R27, R33, R0, -1 ;  /* 0xbf800000211b7423 */ /* 0x001fc80000000000 */
[----:B------:R-:W-:-:S04]  /*4910*/  FADD.FTZ R27, -R27, -RZ ;  /* 0x800000ff1b1b7221 */ /* 0x000fc80000010100 */
[----:B------:R-:W-:-:S07]  /*4920*/  FFMA R0, R0, R27, R0 ;  /* 0x0000001b00007223 */ /* 0x000fce0000000000 */
.L_x_22:
[----:B------:R-:W-:Y:S05]  /*4930*/  BSYNC.RECONVERGENT B0 ;  /* 0x0000000000007941 */ /* 0x000fea0003800200 */
.L_x_20:
[----:B------:R-:W0:Y:S02]  /*4940*/  LDC.64 R28, c[0x0][0x3c0] ;  /* 0x0000f000ff1c7b82 */ /* 0x000e240000000a00 */
[----:B0-----:R-:W-:-:S05]  /*4950*/  IMAD.WIDE R30, R19, 0x4, R28 ;  /* 0x00000004131e7825 */ /* 0x001fca00078e021c */
[----:B------:R-:W2:Y:S02]  /*4960*/  LDG.E R19, desc[UR8][R30.64] ;  /* 0x000000081e137981 */ /* 0x000ea4000c1e1900 */
[----:B--2---:R-:W-:-:S04]  /*4970*/  FMUL R32, R20, R19 ;  /* 0x0000001314207220 */ /* 0x004fc80000400000 */
[----:B------:R-:W-:-:S04]  /*4980*/  FFMA R25, R21, R25, R32 ;  /* 0x0000001915197223 */ /* 0x000fc80000000020 */
[----:B------:R-:W-:-:S05]  /*4990*/  FMUL R25, R25, R0 ;  /* 0x0000000019197220 */ /* 0x000fca0000400000 */
[----:B------:R0:W-:Y:S01]  /*49a0*/  STG.E desc[UR8][R30.64], R25 ;  /* 0x000000191e007986 */ /* 0x0001e2000c101908 */
[----:B------:R-:W-:Y:S05]  /*49b0*/  @P4 BRA `(.L_x_23) ;  /* 0x0000000000204947 */ /* 0x000fea0003800000 */
[----:B------:R-:W1:Y:S02]  /*49c0*/  LDCU UR4, c[0x0][0x39c] ;  /* 0x00007380ff0477ac */ /* 0x000e640008000800 */
[----:B-1----:R-:W-:-:S04]  /*49d0*/  IMAD R19, R18, UR4, R22 ;  /* 0x0000000412137c24 */ /* 0x002fc8000f8e0216 */
[----:B------:R-:W-:-:S05]  /*49e0*/  IMAD.WIDE R28, R19, 0x4, R28 ;  /* 0x00000004131c7825 */ /* 0x000fca00078e021c */
[----:B------:R-:W2:Y:S02]  /*49f0*/  LDG.E R19, desc[UR8][R28.64] ;  /* 0x000000081c137981 */ /* 0x000ea4000c1e1900 */
[----:B--2---:R-:W-:-:S04]  /*4a00*/  FMUL R20, R20, R19 ;  /* 0x0000001314147220 */ /* 0x004fc80000400000 */
[----:B------:R-:W-:-:S04]  /*4a10*/  FFMA R21, R21, R23, R20 ;  /* 0x0000001715157223 */ /* 0x000fc80000000014 */
[----:B------:R-:W-:-:S05]  /*4a20*/  FMUL R21, R21, R0 ;  /* 0x0000000015157220 */ /* 0x000fca0000400000 */
[----:B------:R1:W-:Y:S02]  /*4a30*/  STG.E desc[UR8][R28.64], R21 ;  /* 0x000000151c007986 */ /* 0x0003e4000c101908 */
.L_x_23:
[----:B------:R-:W2:Y:S01]  /*4a40*/  LDCU UR4, c[0x0][0x3a0] ;  /* 0x00007400ff0477ac */ /* 0x000ea20008000800 */
[----:B------:R-:W-:Y:S01]  /*4a50*/  IADD3 R26, PT, PT, R26, 0x1, RZ ;  /* 0x000000011a1a7810 */ /* 0x000fe20007ffe0ff */
[----:B------:R-:W-:Y:S03]  /*4a60*/  BAR.SYNC.DEFER_BLOCKING 0x0 ;  /* 0x0000000000007b1d */ /* 0x000fe60000010000 */
[----:B--2---:R-:W-:-:S13]  /*4a70*/  ISETP.NE.AND P1, PT, R26, UR4, PT ;  /* 0x000000041a007c0c */ /* 0x004fda000bf25270 */
[----:B------:R-:W-:Y:S05]  /*4a80*/  @P1 BRA `(.L_x_24) ;  /* 0xffffffb800701947 */ /* 0x000fea000383ffff */
[----:B------:R-:W2:Y:S08]  /*4a90*/  LDC R0, c[0x0][0x3a4] ;  /* 0x0000e900ff007b82 */ /* 0x000eb00000000800 */
[----:B0-----:R-:W0:Y:S08]  /*4aa0*/  LDC R30, c[0x0][0x39c] ;  /* 0x0000e700ff1e7b82 */ /* 0x001e300000000800 */
[----:B-1----:R-:W1:Y:S08]  /*4ab0*/  LDC.64 R28, c[0x0][0x388] ;  /* 0x0000e200ff1c7b82 */ /* 0x002e700000000a00 */
[----:B------:R-:W3:Y:S01]  /*4ac0*/  LDC.64 R26, c[0x0][0x390] ;  /* 0x0000e400ff1a7b82 */ /* 0x000ee20000000a00 */
[----:B--2---:R-:W-:-:S05]  /*4ad0*/  IMAD R23, R3, R0, UR6 ;  /* 0x0000000603177e24 */ /* 0x004fca000f8e0200 */
[C---:B------:R-:W-:Y:S02]  /*4ae0*/  @!P4 IADD3 R25, PT, PT, R23.reuse, R0, RZ ;  /* 0x000000001719c210 */ /* 0x040fe40007ffe0ff */
[----:B------:R-:W2:Y:S01]  /*4af0*/  @!P4 LDC.64 R18, c[0x0][0x388] ;  /* 0x0000e200ff12cb82 */ /* 0x000ea20000000a00 */
[-C--:B0-----:R-:W-:Y:S02]  /*4b00*/  IMAD R23, R23, R30.reuse, R15 ;  /* 0x0000001e17177224 */ /* 0x081fe400078e020f */
[----:B------:R-:W-:-:S05]  /*4b10*/  @!P4 IMAD R25, R25, R30, RZ ;  /* 0x0000001e1919c224 */ /* 0x000fca00078e02ff */
[----:B------:R-:W0:Y:S08]  /*4b20*/  @!P4 LDC.64 R20, c[0x0][0x390] ;  /* 0x0000e400ff14cb82 */ /* 0x000e300000000a00 */
[----:B------:R-:W-:Y:S01]  /*4b30*/  BAR.SYNC.DEFER_BLOCKING 0x0 ;  /* 0x0000000000007b1d */ /* 0x000fe20000010000 */
[----:B------:R-:W-:Y:S01]  /*4b40*/  @!P4 IADD3 R0, P1, PT, R2, R25, RZ ;  /* 0x000000190200c210 */ /* 0x000fe20007f3e0ff */
[----:B-1----:R-:W-:-:S03]  /*4b50*/  IMAD.WIDE R28, R23, 0x4, R28 ;  /* 0x00000004171c7825 */ /* 0x002fc600078e021c */
[----:B------:R-:W-:Y:S02]  /*4b60*/  @!P4 LEA.HI.X.SX32 R31, R25, RZ, 0x1, P1 ;  /* 0x000000ff191fc211 */ /* 0x000fe400008f0eff */
[C---:B------:R-:W-:Y:S01]  /*4b70*/  @!P4 SHF.L.U32 R25, R0.reuse, 0x2, RZ ;  /* 0x000000020019c819 */ /* 0x040fe200000006ff */
[----:B---3--:R-:W-:Y:S01]  /*4b80*/  IMAD.WIDE R26, R23, 0x4, R26 ;  /* 0x00000004171a7825 */ /* 0x008fe200078e021a */
[----:B------:R-:W-:-:S03]  /*4b90*/  @!P4 SHF.L.U64.HI R0, R0, 0x2, R31 ;  /* 0x000000020000c819 */ /* 0x000fc6000001021f */
[----:B------:R-:W-:Y:S01]  /*4ba0*/  IMAD.WIDE R28, R16, 0x4, R28 ;  /* 0x00000004101c7825 */ /* 0x000fe200078e021c */
[----:B--2---:R-:W-:-:S03]  /*4bb0*/  @!P4 IADD3 R18, P1, PT, R25, R18, RZ ;  /* 0x000000121912c210 */ /* 0x004fc60007f3e0ff */
[----:B------:R-:W-:Y:S02]  /*4bc0*/  IMAD.WIDE R26, R16, 0x4, R26 ;  /* 0x00000004101a7825 */ /* 0x000fe400078e021a */
[----:B------:R-:W2:Y:S01]  /*4bd0*/  LDG.E.CONSTANT R28, desc[UR8][R28.64] ;  /* 0x000000081c1c7981 */ /* 0x000ea2000c1e9900 */
[----:B------:R-:W-:-:S03]  /*4be0*/  @!P4 IADD3.X R19, PT, PT, R0, R19, RZ, P1, !PT ;  /* 0x000000130013c210 */ /* 0x000fc60000ffe4ff */
[----:B------:R1:W3:Y:S01]  /*4bf0*/  LDG.E.CONSTANT R27, desc[UR8][R26.64] ;  /* 0x000000081a1b7981 */ /* 0x0002e2000c1e9900 */
[----:B0-----:R-:W-:-:S03]  /*4c00*/  @!P4 IADD3 R20, P2, PT, R25, R20, RZ ;  /* 0x000000141914c210 */ /* 0x001fc60007f5e0ff */
[----:B------:R-:W4:Y:S01]  /*4c10*/  @!P4 LDG.E.CONSTANT R18, desc[UR8][R18.64+0x80] ;  /* 0x000080081212c981 */ /* 0x000f22000c1e9900 */
[----:B------:R-:W-:-:S05]  /*4c20*/  @!P4 IADD3.X R21, PT, PT, R0, R21, RZ, P2, !PT ;  /* 0x000000150015c210 */ /* 0x000fca00017fe4ff */
[----:B------:R-:W5:Y:S01]  /*4c30*/  @!P4 LDG.E.CONSTANT R20, desc[UR8][R20.64+0x80] ;  /* 0x000080081414c981 */ /* 0x000f62000c1e9900 */
[CC--:B------:R-:W-:Y:S02]  /*4c40*/  LEA R23, R15.reuse, R13.reuse, 0x2 ;  /* 0x0000000d0f177211 */ /* 0x0c0fe400078e10ff */
[-C--:B------:R-:W-:Y:S02]  /*4c50*/  LEA R0, R15, R12.reuse, 0x2 ;  /* 0x0000000c0f007211 */ /* 0x080fe400078e10ff */
[C---:B------:R-:W-:Y:S02]  /*4c60*/  @!P4 LEA R25, R2.reuse, R13, 0x2 ;  /* 0x0000000d0219c211 */ /* 0x040fe400078e10ff */
[----:B------:R-:W-:Y:S01]  /*4c70*/  @!P4 LEA R31, R2, R12, 0x2 ;  /* 0x0000000c021fc211 */ /* 0x000fe200078e10ff */
[----:B-1----:R-:W-:Y:S01]  /*4c80*/  HFMA2 R26, -RZ, RZ, 0, 0 ;  /* 0x00000000ff1a7431 */ /* 0x002fe200000001ff */
[----:B--2---:R0:W-:Y:S04]  /*4c90*/  STS [R23], R28 ;  /* 0x0000001c17007388 */ /* 0x0041e80000000800 */
[----:B---3--:R0:W-:Y:S04]  /*4ca0*/  STS [R0], R27 ;  /* 0x0000001b00007388 */ /* 0x0081e80000000800 */
[----:B----4-:R0:W-:Y:S04]  /*4cb0*/  @!P4 STS [R25+0x80], R18 ;  /* 0x000080121900c388 */ /* 0x0101e80000000800 */
[----:B-----5:R0:W-:Y:S01]  /*4cc0*/  @!P4 STS [R31+0x80], R20 ;  /* 0x000080141f00c388 */ /* 0x0201e20000000800 */
[----:B------:R-:W-:Y:S06]  /*4cd0*/  BAR.SYNC.DEFER_BLOCKING 0x0 ;  /* 0x0000000000007b1d */ /* 0x000fec0000010000 */
.L_x_48:
[----:B-1----:R-:W1:Y:S01]  /*4ce0*/  LDCU UR4, c[0x0][0x39c] ;  /* 0x00007380ff0477ac */ /* 0x002e620008000800 */
[----:B0-----:R-:W0:Y:S08]  /*4cf0*/  LDC R0, c[0x0][0x3a4] ;  /* 0x0000e900ff007b82 */ /* 0x001e300000000800 */
[----:B------:R-:W2:Y:S01]  /*4d00*/  LDC.64 R18, c[0x0][0x380] ;  /* 0x0000e000ff127b82 */ /* 0x000ea20000000a00 */
[----:B-1----:R-:W-:-:S04]  /*4d10*/  MOV R23, UR4 ;  /* 0x0000000400177c02 */ /* 0x002fc80008000f00 */
[----:B------:R-:W-:Y:S01]  /*4d20*/  ISETP.NE.AND P1, PT, R23, 0x40, PT ;  /* 0x000000401700780c */ /* 0x000fe20003f25270 */
[----:B0-----:R-:W-:-:S04]  /*4d30*/  IMAD R20, R26, R0, UR6 ;  /* 0x000000061a147e24 */ /* 0x001fc8000f8e0200 */
[----:B------:R-:W-:-:S08]  /*4d40*/  IMAD R21, R20, R23, R15 ;  /* 0x0000001714157224 */ /* 0x000fd000078e020f */
[----:B------:R-:W-:Y:S02]  /*4d50*/  @!P1 IMAD R25, R20, R23, R22 ;  /* 0x0000001714199224 */ /* 0x000fe400078e0216 */
[----:B--2---:R-:W-:-:S04]  /*4d60*/  IMAD.WIDE R20, R21, 0x4, R18 ;  /* 0x0000000415147825 */ /* 0x004fc800078e0212 */
[----:B------:R-:W-:Y:S02]  /*4d70*/  @!P1 IMAD.WIDE R18, R25, 0x4, R18 ;  /* 0x0000000419129825 */ /* 0x000fe400078e0212 */
[----:B------:R-:W2:Y:S04]  /*4d80*/  LDG.E.CONSTANT R20, desc[UR8][R20.64] ;  /* 0x0000000814147981 */ /* 0x000ea8000c1e9900 */
[----:B------:R-:W3:Y:S01]  /*4d90*/  @!P1 LDG.E.CONSTANT R19, desc[UR8][R18.64] ;  /* 0x0000000812139981 */ /* 0x000ee2000c1e9900 */
[----:B------:R-:W-:-:S03]  /*4da0*/  MOV R25, 0xff800000 ;  /* 0xff80000000197802 */ /* 0x000fc60000000f00 */
[----:B--2---:R0:W-:Y:S04]  /*4db0*/  STS [R9], R20 ;  /* 0x0000001409007388 */ /* 0x0041e80000000800 */
[----:B---3--:R0:W-:Y:S01]  /*4dc0*/  @!P1 STS [R10+0x80], R19 ;  /* 0x000080130a009388 */ /* 0x0081e20000000800 */
[----:B------:R-:W-:Y:S01]  /*4dd0*/  BAR.SYNC.DEFER_BLOCKING 0x0 ;  /* 0x0000000000007b1d */ /* 0x000fe20000010000 */
[----:B------:R-:W-:-:S13]  /*4de0*/  ISETP.GE.AND P1, PT, R0, 0x1, PT ;  /* 0x000000010000780c */ /* 0x000fda0003f26270 */
[----:B0-----:R-:W-:Y:S05]  /*4df0*/  @!P1 BRA `(.L_x_25) ;  /* 0x0000001400289947 */ /* 0x001fea0003800000 */
[----:B------:R-:W-:-:S13]  /*4e00*/  ISETP.NE.AND P1, PT, R23, 0x40, PT ;  /* 0x000000401700780c */ /* 0x000fda0003f25270 */
[----:B------:R-:W-:Y:S05]  /*4e10*/  @!P1 BRA `(.L_x_26) ;  /* 0x0000000800789947 */ /* 0x000fea0003800000 */
[----:B------:R-:W-:Y:S01]  /*4e20*/  ISETP.GE.U32.AND P1, PT, R14, 0x3, PT ;  /* 0x000000030e00780c */ /* 0x000fe20003f26070 */
[----:B------:R-:W-:Y:S01]  /*4e30*/  HFMA2 R19, -RZ, RZ, 0, 0 ;  /* 0x00000000ff137431 */ /* 0x000fe200000001ff */
        /* <DEDUP_REMOVED lines=8> */
.L_x_28:
        /* <DEDUP_REMOVED lines=80> */
.L_x_27:
        /* <DEDUP_REMOVED lines=27> */
[----:B----4-:R-:W-:Y:S01]  /*5570*/  LDS R18, [R9] ;  /* 0x0000000009127984 */ /* 0x010fe20000000800 */
        /* <DEDUP_REMOVED lines=19> */
[----:B0-----:R-:W-:Y:S01]  /*56b0*/  LDS R18, [R9] ;  /* 0x0000000009127984 */ /* 0x001fe20000000800 */
[----:B------:R-:W-:Y:S04]  /*56c0*/  BSSY.RECONVERGENT B0, `(.L_x_30) ;  /* 0x0000012000007945 */ /* 0x000fe80003800200 */
        /* <DEDUP_REMOVED lines=17> */
.L_x_31:
[----:B------:R-:W-:Y:S05]  /*57e0*/  BSYNC.RECONVERGENT B0 ;  /* 0x0000000000007941 */ /* 0x000fea0003800200 */
.L_x_30:
[----:B------:R-:W-:Y:S05]  /*57f0*/  BRA `(.L_x_29) ;  /* 0x0000000800a47947 */ /* 0x000fea0003800000 */
.L_x_26:
[----:B------:R-:W-:Y:S01]  /*5800*/  ISETP.GE.U32.AND P1, PT, R14, 0x3, PT ;  /* 0x000000030e00780c */ /* 0x000fe20003f26070 */
[----:B------:R-:W-:Y:S01]  /*5810*/  HFMA2 R21, -RZ, RZ, 0, 0 ;  /* 0x00000000ff157431 */ /* 0x000fe200000001ff */
[----:B------:R-:W-:-:S11]  /*5820*/  MOV R20, 0xff800000 ;  /* 0xff80000000147802 */ /* 0x000fd60000000f00 */
[----:B------:R-:W-:Y:S05]  /*5830*/  @!P1 BRA `(.L_x_32) ;  /* 0x0000000400789947 */ /* 0x000fea0003800000 */
[----:B------:R-:W0:Y:S01]  /*5840*/  LDC R0, c[0x0][0x3a4] ;  /* 0x0000e900ff007b82 */ /* 0x000e220000000800 */
[C---:B------:R-:W-:Y:S02]  /*5850*/  ISETP.NE.AND P1, PT, R24.reuse, RZ, PT ;  /* 0x000000ff1800720c */ /* 0x040fe40003f25270 */
[----:B------:R-:W-:Y:S02]  /*5860*/  ISETP.NE.AND P2, PT, R24, RZ, PT ;  /* 0x000000ff1800720c */ /* 0x000fe40003f45270 */
[----:B------:R-:W-:Y:S02]  /*5870*/  MOV R20, 0xff800000 ;  /* 0xff80000000147802 */ /* 0x000fe40000000f00 */
[----:B------:R-:W-:-:S09]  /*5880*/  MOV R21, RZ ;  /* 0x000000ff00157202 */ /* 0x000fd20000000f00 */
.L_x_33:
[----:B-1----:R-:W-:Y:S01]  /*5890*/  LEA R18, R21, R24, 0x6 ;  /* 0x0000001815127211 */ /* 0x002fe200078e30ff */
[----:B------:R-:W-:Y:S01]  /*58a0*/  LDS R23, [R10+0x80] ;  /* 0x000080000a177984 */ /* 0x000fe20000000800 */
[----:B------:R-:W1:Y:S02]  /*58b0*/  @!P1 LDC R34, c[0x0][0x3a8] ;  /* 0x0000ea00ff229b82 */ /* 0x000e640000000800 */
[----:B------:R-:W-:Y:S02]  /*58c0*/  LEA R25, R18, R13, 0x2 ;  /* 0x0000000d12197211 */ /* 0x000fe400078e10ff */
[----:B------:R-:W-:Y:S04]  /*58d0*/  LDS R18, [R9] ;  /* 0x0000000009127984 */ /* 0x000fe80000000800 */
[----:B------:R-:W2:Y:S04]  /*58e0*/  LDS R19, [R25] ;  /* 0x0000000019137984 */ /* 0x000ea80000000800 */
[----:B------:R-:W3:Y:S01]  /*58f0*/  LDS R27, [R25+0x80] ;  /* 0x00008000191b7984 */ /* 0x000ee20000000800 */
[----:B--2---:R-:W-:-:S04]  /*5900*/  FFMA R28, R18, R19, RZ ;  /* 0x00000013121c7223 */ /* 0x004fc800000000ff */
[----:B---3--:R-:W-:-:S05]  /*5910*/  FFMA R27, R23, R27, R28 ;  /* 0x0000001b171b7223 */ /* 0x008fca000000001c */
[----:B------:R-:W2:Y:S02]  /*5920*/  SHFL.DOWN PT, R28, R27, 0x10, 0x1f ;  /* 0x0a001f001b1c7f89 */ /* 0x000ea400000e0000 */
[----:B--2---:R-:W-:Y:S01]  /*5930*/  FADD R28, R27, R28 ;  /* 0x0000001c1b1c7221 */ /* 0x004fe20000000000 */
        /* <DEDUP_REMOVED lines=78> */
.L_x_32:
        /* <DEDUP_REMOVED lines=29> */
[----:B0-----:R-:W-:Y:S01]  /*5ff0*/  LDS R18, [R9] ;  /* 0x0000000009127984 */ /* 0x001fe20000000800 */
        /* <DEDUP_REMOVED lines=21> */
[----:B--2---:R-:W-:Y:S01]  /*6150*/  LDS R18, [R9] ;  /* 0x0000000009127984 */ /* 0x004fe20000000800 */
[----:B------:R-:W0:Y:S03]  /*6160*/  @!P1 LDC R32, c[0x0][0x3a8] ;  /* 0x0000ea00ff209b82 */ /* 0x000e260000000800 */
        /* <DEDUP_REMOVED lines=18> */
.L_x_29:
[----:B------:R-:W-:-:S07]  /*6290*/  MOV R25, R20 ;  /* 0x0000001400197202 */ /* 0x000fce0000000f00 */
.L_x_25:
[----:B------:R0:W0:Y:S01]  /*62a0*/  SHFL.IDX PT, R20, R25, RZ, 0x1f ;  /* 0x00001fff19147589 */ /* 0x00002200000e0000 */
[----:B------:R-:W-:Y:S01]  /*62b0*/  BSSY.RECONVERGENT B0, `(.L_x_34) ;  /* 0x0000145000007945 */ /* 0x000fe20003800200 */
[----:B01234-:R-:W-:-:S03]  /*62c0*/  HFMA2 R18, -RZ, RZ, 0, 0 ;  /* 0x00000000ff127431 */ /* 0x01ffc600000001ff */
[----:B------:R-:W-:Y:S05]  /*62d0*/  @!P0 BRA `(.L_x_35) ;  /* 0x0000001400088947 */ /* 0x000fea0003800000 */
[----:B------:R-:W-:Y:S02]  /*62e0*/  ISETP.GE.U32.AND P1, PT, R14, 0xf, PT ;  /* 0x0000000f0e00780c */ /* 0x000fe40003f26070 */
[----:B------:R-:W-:-:S11]  /*62f0*/  CS2R R18, SRZ ;  /* 0x0000000000127805 */ /* 0x000fd6000001ff00 */
[----:B------:R-:W-:Y:S05]  /*6300*/  @!P1 BRA `(.L_x_36) ;  /* 0x0000000800609947 */ /* 0x000fea0003800000 */
[----:B------:R-:W-:Y:S01]  /*6310*/  MOV R18, RZ ;  /* 0x000000ff00127202 */ /* 0x000fe20000000f00 */
[----:B------:R-:W-:-:S06]  /*6320*/  UMOV UR4, URZ ;  /* 0x000000ff00047c82 */ /* 0x000fcc0008000000 */
.L_x_37:
[----:B-1----:R-:W-:Y:S01]  /*6330*/  IMAD R19, R17, R0, UR4 ;  /* 0x0000000411137e24 */ /* 0x002fe2000f8e0200 */
[----:B------:R-:W-:-:S04]  /*6340*/  UIADD3 UR4, UPT, UPT, UR4, 0x10, URZ ;  /* 0x0000001004047890 */ /* 0x000fc8000fffe0ff */
[----:B------:R-:W-:-:S05]  /*6350*/  LEA R19, R19, R8, 0x2 ;  /* 0x0000000813137211 */ /* 0x000fca00078e10ff */
[----:B------:R-:W0:Y:S04]  /*6360*/  LDS R23, [R19] ;  /* 0x0000000013177984 */ /* 0x000e280000000800 */
[----:B------:R-:W1:Y:S04]  /*6370*/  LDS R25, [R19+0x4] ;  /* 0x0000040013197984 */ /* 0x000e680000000800 */
[----:B------:R-:W2:Y:S04]  /*6380*/  LDS R27, [R19+0x8] ;  /* 0x00000800131b7984 */ /* 0x000ea80000000800 */
[----:B------:R-:W3:Y:S04]  /*6390*/  LDS R29, [R19+0xc] ;  /* 0x00000c00131d7984 */ /* 0x000ee80000000800 */
[----:B------:R-:W4:Y:S04]  /*63a0*/  LDS R21, [R19+0x10] ;  /* 0x0000100013157984 */ /* 0x000f280000000800 */
[----:B------:R-:W5:Y:S01]  /*63b0*/  LDS R31, [R19+0x28] ;  /* 0x00002800131f7984 */ /* 0x000f620000000800 */
[C---:B0-----:R-:W-:Y:S01]  /*63c0*/  FADD R23, -R20.reuse, R23 ;  /* 0x0000001714177221 */ /* 0x041fe20000000100 */
[----:B-1----:R-:W-:-:S03]  /*63d0*/  FADD R25, -R20, R25 ;  /* 0x0000001914197221 */ /* 0x002fc60000000100 */
        /* <DEDUP_REMOVED lines=139> */
.L_x_36:
        /* <DEDUP_REMOVED lines=167> */
.L_x_35:
[----:B------:R-:W-:Y:S05]  /*7700*/  BSYNC.RECONVERGENT B0 ;  /* 0x0000000000007941 */ /* 0x000fea0003800200 */
.L_x_34:
[----:B------:R-:W-:Y:S01]  /*7710*/  ISETP.GE.AND P1, PT, R0, 0x1, PT ;  /* 0x000000010000780c */ /* 0x000fe20003f26270 */
[----:B------:R0:W0:Y:S01]  /*7720*/  SHFL.IDX PT, R27, R18, RZ, 0x1f ;  /* 0x00001fff121b7589 */ /* 0x00002200000e0000 */
[----:B------:R-:W-:Y:S01]  /*7730*/  HFMA2 R25, -RZ, RZ, 0, 0 ;  /* 0x00000000ff197431 */ /* 0x000fe200000001ff */
[----:B01234-:R-:W-:-:S10]  /*7740*/  MOV R23, RZ ;  /* 0x000000ff00177202 */ /* 0x01ffd40000000f00 */
[----:B------:R-:W-:Y:S05]  /*7750*/  @!P1 BRA `(.L_x_38) ;  /* 0x0000001400e89947 */ /* 0x000fea0003800000 */
[----:B------:R-:W0:Y:S02]  /*7760*/  LDC R19, c[0x0][0x39c] ;  /* 0x0000e700ff137b82 */ /* 0x000e240000000800 */
[----:B0-----:R-:W-:-:S13]  /*7770*/  ISETP.NE.AND P1, PT, R19, 0x40, PT ;  /* 0x000000401300780c */ /* 0x001fda0003f25270 */
[----:B------:R-:W-:Y:S05]  /*7780*/  @!P1 BRA `(.L_x_39) ;  /* 0x0000000800b09947 */ /* 0x000fea0003800000 */
[----:B------:R-:W-:Y:S01]  /*7790*/  ISETP.GE.U32.AND P1, PT, R14, 0xf, PT ;  /* 0x0000000f0e00780c */ /* 0x000fe20003f26070 */
[----:B------:R-:W-:Y:S01]  /*77a0*/  HFMA2 R25, -RZ, RZ, 0, 0 ;  /* 0x00000000ff197431 */ /* 0x000fe200000001ff */
[----:B------:R-:W-:-:S11]  /*77b0*/  MOV R18, RZ ;  /* 0x000000ff00127202 */ /* 0x000fd60000000f00 */
[----:B------:R-:W-:Y:S05]  /*77c0*/  @!P1 BRA `(.L_x_40) ;  /* 0x0000000400249947 */ /* 0x000fea0003800000 */
[----:B------:R-:W-:Y:S01]  /*77d0*/  MOV R25, RZ ;  /* 0x000000ff00197202 */ /* 0x000fe20000000f00 */
[----:B------:R-:W-:-:S06]  /*77e0*/  UMOV UR4, URZ ;  /* 0x000000ff00047c82 */ /* 0x000fcc0008000000 */
.L_x_41:
        /* <DEDUP_REMOVED lines=71> */
.L_x_40:
        /* <DEDUP_REMOVED lines=91> */
[----:B------:R-:W-:Y:S05]  /*8210*/  LDS R18, [R18+0x38] ;  /* 0x0000380012127984 */ /* 0x000fea0000000800 */
[----:B------:R-:W0:Y:S02]  /*8220*/  LDS R19, [R19] ;  /* 0x0000000013137984 */ /* 0x000e240000000800 */
[----:B0-----:R-:W-:Y:S01]  /*8230*/  FFMA R25, R18, R19, R25 ;  /* 0x0000001312197223 */ /* 0x001fe20000000019 */
[----:B------:R-:W-:Y:S06]  /*8240*/  BRA `(.L_x_38) ;  /* 0x0000000c002c7947 */ /* 0x000fec0003800000 */
.L_x_39:
[----:B------:R-:W-:Y:S01]  /*8250*/  ISETP.GE.U32.AND P1, PT, R14, 0xf, PT ;  /* 0x0000000f0e00780c */ /* 0x000fe20003f26070 */
[----:B------:R-:W-:Y:S01]  /*8260*/  HFMA2 R23, -RZ, RZ, 0, 0 ;  /* 0x00000000ff177431 */ /* 0x000fe200000001ff */
[----:B------:R-:W-:Y:S01]  /*8270*/  MOV R19, RZ ;  /* 0x000000ff00137202 */ /* 0x000fe20000000f00 */
[----:B------:R-:W-:-:S10]  /*8280*/  HFMA2 R25, -RZ, RZ, 0, 0 ;  /* 0x00000000ff197431 */ /* 0x000fd400000001ff */
[----:B------:R-:W-:Y:S05]  /*8290*/  @!P1 BRA `(.L_x_42) ;  /* 0x0000000400689947 */ /* 0x000fea0003800000 */
[----:B------:R-:W-:Y:S02]  /*82a0*/  MOV R23, RZ ;  /* 0x000000ff00177202 */ /* 0x000fe40000000f00 */
[----:B------:R-:W-:-:S07]  /*82b0*/  MOV R19, RZ ;  /* 0x000000ff00137202 */ /* 0x000fce0000000f00 */
.L_x_43:
        /* <DEDUP_REMOVED lines=88> */
.L_x_42:
        /* <DEDUP_REMOVED lines=97> */
[----:B------:R-:W-:Y:S01]  /*8e50*/  ISETP.NE.AND P1, PT, R5, 0xe, PT ;  /* 0x0000000e0500780c */ /* 0x000fe20003f25270 */
[----:B------:R-:W-:Y:S04]  /*8e60*/  LDS R28, [R18+0x34] ;  /* 0x00003400121c7984 */ /* 0x000fe80000000800 */
[----:B------:R-:W0:Y:S04]  /*8e70*/  LDS R21, [R19+0xd00] ;  /* 0x000d000013157984 */ /* 0x000e280000000800 */
[----:B------:R-:W1:Y:S04]  /*8e80*/  LDS R30, [R19+0xd80] ;  /* 0x000d8000131e7984 */ /* 0x000e680000000800 */
[----:B------:R-:W-:Y:S04]  /*8e90*/  @P1 LDS R32, [R18+0x38] ;  /* 0x0000380012201984 */ /* 0x000fe80000000800 */
[----:B------:R-:W2:Y:S04]  /*8ea0*/  @P1 LDS R29, [R19+0xe00] ;  /* 0x000e0000131d1984 */ /* 0x000ea80000000800 */
[----:B------:R-:W3:Y:S01]  /*8eb0*/  @P1 LDS R34, [R19+0xe80] ;  /* 0x000e800013221984 */ /* 0x000ee20000000800 */
[C---:B0-----:R-:W-:Y:S01]  /*8ec0*/  FFMA R25, R28.reuse, R21, R25 ;  /* 0x000000151c197223 */ /* 0x041fe20000000019 */
[----:B-1----:R-:W-:-:S03]  /*8ed0*/  FFMA R23, R28, R30, R23 ;  /* 0x0000001e1c177223 */ /* 0x002fc60000000017 */
[C---:B--2---:R-:W-:Y:S01]  /*8ee0*/  @P1 FFMA R25, R32.reuse, R29, R25 ;  /* 0x0000001d20191223 */ /* 0x044fe20000000019 */
[----:B---3--:R-:W-:-:S07]  /*8ef0*/  @P1 FFMA R23, R32, R34, R23 ;  /* 0x0000002220171223 */ /* 0x008fce0000000017 */
.L_x_38:
        /* <DEDUP_REMOVED lines=38> */
.L_x_45:
[----:B------:R-:W0:Y:S02]  /*9160*/  MUFU.RCP R0, R33 ;  /* 0x0000002100007308 */ /* 0x000e240000001000 */
[----:B0-----:R-:W-:-:S04]  /*9170*/  FFMA R27, R33, R0, -1 ;  /* 0xbf800000211b7423 */ /* 0x001fc80000000000 */
[----:B------:R-:W-:-:S04]  /*9180*/  FADD.FTZ R27, -R27, -RZ ;  /* 0x800000ff1b1b7221 */ /* 0x000fc80000010100 */
[----:B------:R-:W-:-:S07]  /*9190*/  FFMA R0, R0, R27, R0 ;  /* 0x0000001b00007223 */ /* 0x000fce0000000000 */
.L_x_46:
[----:B------:R-:W-:Y:S05]  /*91a0*/  BSYNC.RECONVERGENT B0 ;  /* 0x0000000000007941 */ /* 0x000fea0003800200 */
.L_x_44:
        /* <DEDUP_REMOVED lines=16> */
.L_x_47:
        /* <DEDUP_REMOVED lines=10> */
[----:B------:R-:W-:Y:S02]  /*9350*/  @!P4 LEA R23, R0, R25, 0x1 ;  /* 0x000000190017c211 */ /* 0x000fe400078e08ff */
[----:B------:R-:W2:Y:S01]  /*9360*/  @!P4 LDC.64 R18, c[0x0][0x388] ;  /* 0x0000e200ff12cb82 */ /* 0x000ea20000000a00 */
[-C--:B0-----:R-:W-:Y:S02]  /*9370*/  IMAD R25, R25, R30.reuse, R15 ;  /* 0x0000001e19197224 */ /* 0x081fe400078e020f */
[----:B------:R-:W-:-:S05]  /*9380*/  @!P4 IMAD R23, R23, R30, RZ ;  /* 0x0000001e1717c224 */ /* 0x000fca00078e02ff */
[----:B------:R-:W0:Y:S01]  /*9390*/  @!P4 LDC.64 R20, c[0x0][0x390] ;  /* 0x0000e400ff14cb82 */ /* 0x000e220000000a00 */
[----:B-1----:R-:W-:-:S07]  /*93a0*/  IMAD.WIDE R28, R25, 0x4, R28 ;  /* 0x00000004191c7825 */ /* 0x002fce00078e021c */
[----:B------:R-:W-:Y:S01]  /*93b0*/  BAR.SYNC.DEFER_BLOCKING 0x0 ;  /* 0x0000000000007b1d */ /* 0x000fe20000010000 */
[----:B------:R-:W-:Y:S01]  /*93c0*/  @!P4 IADD3 R0, P1, PT, R2, R23, RZ ;  /* 0x000000170200c210 */ /* 0x000fe20007f3e0ff */
[----:B------:R-:W-:-:S04]  /*93d0*/  IMAD.WIDE R28, R16, 0x4, R28 ;  /* 0x00000004101c7825 */ /* 0x000fc800078e021c */
[----:B---3--:R-:W-:Y:S01]  /*93e0*/  IMAD.WIDE R26, R25, 0x4, R26 ;  /* 0x00000004191a7825 */ /* 0x008fe200078e021a */
[----:B------:R-:W-:Y:S02]  /*93f0*/  @!P4 LEA.HI.X.SX32 R25, R23, RZ, 0x1, P1 ;  /* 0x000000ff1719c211 */ /* 0x000fe400008f0eff */
[----:B------:R-:W-:Y:S01]  /*9400*/  @!P4 SHF.L.U32 R23, R0, 0x2, RZ ;  /* 0x000000020017c819 */ /* 0x000fe200000006ff */
[----:B------:R-:W-:Y:S01]  /*9410*/  IMAD.WIDE R28, R16, 0x4, R28 ;  /* 0x00000004101c7825 */ /* 0x000fe200078e021c */
[----:B------:R-:W-:Y:S02]  /*9420*/  @!P4 SHF.L.U64.HI R0, R0, 0x2, R25 ;  /* 0x000000020000c819 */ /* 0x000fe40000010219 */
[----:B--2---:R-:W-:Y:S01]  /*9430*/  @!P4 IADD3 R18, P1, PT, R23, R18, RZ ;  /* 0x000000121712c210 */ /* 0x004fe20007f3e0ff */
[----:B------:R-:W-:Y:S02]  /*9440*/  IMAD.WIDE R26, R16, 0x4, R26 ;  /* 0x00000004101a7825 */ /* 0x000fe400078e021a */
[----:B------:R-:W2:Y:S01]  /*9450*/  LDG.E.CONSTANT R28, desc[UR8][R28.64] ;  /* 0x000000081c1c7981 */ /* 0x000ea2000c1e9900 */
[----:B------:R-:W-:-:S02]  /*9460*/  @!P4 IADD3.X R19, PT, PT, R0, R19, RZ, P1, !PT ;  /* 0x000000130013c210 */ /* 0x000fc40000ffe4ff */
[----:B0-----:R-:W-:Y:S01]  /*9470*/  @!P4 IADD3 R20, P2, PT, R23, R20, RZ ;  /* 0x000000141714c210 */ /* 0x001fe20007f5e0ff */
[----:B------:R-:W-:Y:S02]  /*9480*/  IMAD.WIDE R26, R16, 0x4, R26 ;  /* 0x00000004101a7825 */ /* 0x000fe400078e021a */
[----:B------:R-:W3:Y:S01]  /*9490*/  @!P4 LDG.E.CONSTANT R18, desc[UR8][R18.64+0x80] ;  /* 0x000080081212c981 */ /* 0x000ee2000c1e9900 */
[----:B------:R-:W-:-:S03]  /*94a0*/  @!P4 IADD3.X R21, PT, PT, R0, R21, RZ, P2, !PT ;  /* 0x000000150015c210 */ /* 0x000fc600017fe4ff */
[----:B------:R0:W4:Y:S04]  /*94b0*/  LDG.E.CONSTANT R27, desc[UR8][R26.64] ;  /* 0x000000081a1b7981 */ /* 0x000128000c1e9900 */
[----:B------:R-:W5:Y:S01]  /*94c0*/  @!P4 LDG.E.CONSTANT R20, desc[UR8][R20.64+0x80] ;  /* 0x000080081414c981 */ /* 0x000f62000c1e9900 */
[CC--:B------:R-:W-:Y:S02]  /*94d0*/  LEA R23, R15.reuse, R13.reuse, 0x2 ;  /* 0x0000000d0f177211 */ /* 0x0c0fe400078e10ff */
[-C--:B------:R-:W-:Y:S02]  /*94e0*/  LEA R0, R15, R12.reuse, 0x2 ;  /* 0x0000000c0f007211 */ /* 0x080fe400078e10ff */
[C---:B------:R-:W-:Y:S02]  /*94f0*/  @!P4 LEA R25, R2.reuse, R13, 0x2 ;  /* 0x0000000d0219c211 */ /* 0x040fe400078e10ff */
[----:B------:R-:W-:Y:S01]  /*9500*/  @!P4 LEA R31, R2, R12, 0x2 ;  /* 0x0000000c021fc211 */ /* 0x000fe200078e10ff */
[----:B0-----:R-:W-:Y:S01]  /*9510*/  HFMA2 R26, -RZ, RZ, 0, 0 ;  /* 0x00000000ff1a7431 */ /* 0x001fe200000001ff */
[----:B--2---:R0:W-:Y:S04]  /*9520*/  STS [R23], R28 ;  /* 0x0000001c17007388 */ /* 0x0041e80000000800 */
[----:B----4-:R0:W-:Y:S04]  /*9530*/  STS [R0], R27 ;  /* 0x0000001b00007388 */ /* 0x0101e80000000800 */
[----:B---3--:R0:W-:Y:S04]  /*9540*/  @!P4 STS [R25+0x80], R18 ;  /* 0x000080121900c388 */ /* 0x0081e80000000800 */
[----:B-----5:R0:W-:Y:S01]  /*9550*/  @!P4 STS [R31+0x80], R20 ;  /* 0x000080141f00c388 */ /* 0x0201e20000000800 */
[----:B------:R-:W-:Y:S06]  /*9560*/  BAR.SYNC.DEFER_BLOCKING 0x0 ;  /* 0x0000000000007b1d */ /* 0x000fec0000010000 */
.L_x_72:
        /* <DEDUP_REMOVED lines=30> */
.L_x_52:
        /* <DEDUP_REMOVED lines=80> */
.L_x_51:
        /* <DEDUP_REMOVED lines=66> */
.L_x_55:
[----:B------:R-:W-:Y:S05]  /*a070*/  BSYNC.RECONVERGENT B0 ;  /* 0x0000000000007941 */ /* 0x000fea0003800200 */
.L_x_54:
[----:B------:R-:W-:Y:S05]  /*a080*/  BRA `(.L_x_53) ;  /* 0x0000000800a47947 */ /* 0x000fea0003800000 */
.L_x_50:
        /* <DEDUP_REMOVED lines=9> */
.L_x_57:
        /* <DEDUP_REMOVED lines=89> */
.L_x_56:
        /* <DEDUP_REMOVED lines=71> */
.L_x_53:
[----:B------:R-:W-:-:S07]  /*ab20*/  MOV R25, R20 ;  /* 0x0000001400197202 */ /* 0x000fce0000000f00 */
.L_x_49:
        /* <DEDUP_REMOVED lines=9> */
.L_x_61:
        /* <DEDUP_REMOVED lines=150> */
.L_x_60:
        /* <DEDUP_REMOVED lines=167> */
.L_x_59:
[----:B------:R-:W-:Y:S05]  /*bf90*/  BSYNC.RECONVERGENT B0 ;  /* 0x0000000000007941 */ /* 0x000fea0003800200 */
.L_x_58:
        /* <DEDUP_REMOVED lines=14> */
.L_x_65:
        /* <DEDUP_REMOVED lines=71> */
.L_x_64:
        /* <DEDUP_REMOVED lines=95> */
.L_x_63:
[----:B------:R-:W-:Y:S01]  /*cae0*/  ISETP.GE.U32.AND P1, PT, R14, 0xf, PT ;  /* 0x0000000f0e00780c */ /* 0x000fe20003f26070 */
[----:B------:R-:W-:Y:S01]  /*caf0*/  HFMA2 R23, -RZ, RZ, 0, 0 ;  /* 0x00000000ff177431 */ /* 0x000fe200000001ff */
[----:B------:R-:W-:Y:S01]  /*cb00*/  MOV R19, RZ ;  /* 0x000000ff00137202 */ /* 0x000fe20000000f00 */
[----:B------:R-:W-:-:S10]  /*cb10*/  HFMA2 R25, -RZ, RZ, 0, 0 ;  /* 0x00000000ff197431 */ /* 0x000fd400000001ff */
[----:B------:R-:W-:Y:S05]  /*cb20*/  @!P1 BRA `(.L_x_66) ;  /* 0x0000000400689947 */ /* 0x000fea0003800000 */
[----:B------:R-:W-:Y:S02]  /*cb30*/  MOV R23, RZ ;  /* 0x000000ff00177202 */ /* 0x000fe40000000f00 */
[----:B------:R-:W-:-:S07]  /*cb40*/  MOV R19, RZ ;  /* 0x000000ff00137202 */ /* 0x000fce0000000f00 */
.L_x_67:
        /* <DEDUP_REMOVED lines=88> */
.L_x_66:
        /* <DEDUP_REMOVED lines=108> */
.L_x_62:
[----:B------:R-:W0:Y:S01]  /*d790*/  LDC.64 R28, c[0x0][0x3b8] ;  /* 0x0000ee00ff1c7b82 */ /* 0x000e220000000a00 */
[----:B------:R-:W-:-:S07]  /*d7a0*/  IMAD R21, R26, R0, R11 ;  /* 0x000000001a157224 */ /* 0x000fce00078e020b */
[----:B------:R-:W1:Y:S01]  /*d7b0*/  LDC.64 R18, c[0x0][0x3b0] ;  /* 0x0000ec00ff127b82 */ /* 0x000e620000000a00 */
[----:B------:R-:W-:Y:S01]  /*d7c0*/  ISETP.NE.AND P3, PT, R24, RZ, PT ;  /* 0x000000ff1800720c */ /* 0x000fe20003f65270 */
[----:B------:R-:W2:Y:S01]  /*d7d0*/  LDCU UR4, c[0x0][0x39c] ;  /* 0x00007380ff0477ac */ /* 0x000ea20008000800 */
[----:B0-----:R-:W-:-:S05]  /*d7e0*/  IMAD.WIDE R28, R21, 0x4, R28 ;  /* 0x00000004151c7825 */ /* 0x001fca00078e021c */
[----:B------:R-:W3:Y:S01]  /*d7f0*/  LDG.E R30, desc[UR8][R28.64] ;  /* 0x000000081c1e7981 */ /* 0x000ee2000c1e1900 */
[----:B-1----:R-:W-:-:S05]  /*d800*/  IMAD.WIDE R18, R21, 0x4, R18 ;  /* 0x0000000415127825 */ /* 0x002fca00078e0212 */
[----:B------:R-:W4:Y:S01]  /*d810*/  LDG.E R32, desc[UR8][R18.64] ;  /* 0x0000000812207981 */ /* 0x000f22000c1e1900 */
[----:B--2---:R-:W-:Y:S01]  /*d820*/  UISETP.NE.AND UP0, UPT, UR4, 0x40, UPT ;  /* 0x000000400400788c */ /* 0x004fe2000bf05270 */
[----:B------:R-:W-:Y:S01]  /*d830*/  BSSY.RECONVERGENT B0, `(.L_x_68) ;  /* 0x0000020000007945 */ /* 0x000fe20003800200 */
        /* <DEDUP_REMOVED lines=21> */
[----:B------:R-:W-:-:S08]  /*d990*/  IMAD R19, R18, UR4, R15 ;  /* 0x0000000412137c24 */ /* 0x000fd0000f8e020f */
[----:B------:R-:W-:Y:S05]  /*d9a0*/  @P1 BRA `(.L_x_69) ;  /* 0x0000000000101947 */ /* 0x000fea0003800000 */
[----:B------:R-:W-:Y:S02]  /*d9b0*/  MOV R0, R33 ;  /* 0x0000002100007202 */ /* 0x000fe40000000f00 */
[----:B------:R-:W-:-:S07]  /*d9c0*/  MOV R31, 0xd9e0 ;  /* 0x0000d9e0001f7802 */ /* 0x000fce0000000f00 */
[----:B------:R-:W-:Y:S05]  /*d9d0*/  CALL.REL.NOINC `($__internal_0_$__cuda_sm20_rcp_rn_f32_slowpath) ;  /* 0x000001b400dc7944 */ /* 0x000fea0003c00000 */
[----:B------:R-:W-:Y:S05]  /*d9e0*/  BRA `(.L_x_70) ;  /* 0x0000000000107947 */ /* 0x000fea0003800000 */
.L_x_69:
[----:B------:R-:W0:Y:S02]  /*d9f0*/  MUFU.RCP R0, R33 ;  /* 0x0000002100007308 */ /* 0x000e240000001000 */
[----:B0-----:R-:W-:-:S04]  /*da00*/  FFMA R27, R33, R0, -1 ;  /* 0xbf800000211b7423 */ /* 0x001fc80000000000 */
[----:B------:R-:W-:-:S04]  /*da10*/  FADD.FTZ R27, -R27, -RZ ;  /* 0x800000ff1b1b7221 */ /* 0x000fc80000010100 */
[----:B------:R-:W-:-:S07]  /*da20*/  FFMA R0, R0, R27, R0 ;  /* 0x0000001b00007223 */ /* 0x000fce0000000000 */
.L_x_70:
[----:B------:R-:W-:Y:S05]  /*da30*/  BSYNC.RECONVERGENT B0 ;  /* 0x0000000000007941 */ /* 0x000fea0003800200 */
.L_x_68:
[----:B------:R-:W0:Y:S02]  /*da40*/  LDC.64 R28, c[0x0][0x3c0] ;  /* 0x0000f000ff1c7b82 */ /* 0x000e240000000a00 */
[----:B0-----:R-:W-:-:S05]  /*da50*/  IMAD.WIDE R30, R19, 0x4, R28 ;  /* 0x00000004131e7825 */ /* 0x001fca00078e021c */
[----:B------:R-:W2:Y:S02]  /*da60*/  LDG.E R19, desc[UR8][R30.64] ;  /* 0x000000081e137981 */ /* 0x000ea4000c1e1900 */
[----:B--2---:R-:W-:-:S04]  /*da70*/  FMUL R32, R20, R19 ;  /* 0x0000001314207220 */ /* 0x004fc80000400000 */
[----:B------:R-:W-:-:S04]  /*da80*/  FFMA R25, R21, R25, R32 ;  /* 0x0000001915197223 */ /* 0x000fc80000000020 */
[----:B------:R-:W-:-:S05]  /*da90*/  FMUL R25, R25, R0 ;  /* 0x0000000019197220 */ /* 0x000fca0000400000 */
[----:B------:R0:W-:Y:S01]  /*daa0*/  STG.E desc[UR8][R30.64], R25 ;  /* 0x000000191e007986 */ /* 0x0001e2000c101908 */
[----:B------:R-:W-:Y:S05]  /*dab0*/  BRA.U UP0, `(.L_x_71) ;  /* 0x0000000100207547 */ /* 0x000fea000b800000 */
        /* <DEDUP_REMOVED lines=8> */
.L_x_71:
[----:B------:R-:W2:Y:S01]  /*db40*/  LDCU UR4, c[0x0][0x3a0] ;  /* 0x00007400ff0477ac */ /* 0x000ea20008000800 */
[----:B------:R-:W-:Y:S01]  /*db50*/  IADD3 R26, PT, PT, R26, 0x1, RZ ;  /* 0x000000011a1a7810 */ /* 0x000fe20007ffe0ff */
[----:B------:R-:W-:Y:S03]  /*db60*/  BAR.SYNC.DEFER_BLOCKING 0x0 ;  /* 0x0000000000007b1d */ /* 0x000fe60000010000 */
[----:B--2---:R-:W-:-:S13]  /*db70*/  ISETP.NE.AND P1, PT, R26, UR4, PT ;  /* 0x000000041a007c0c */ /* 0x004fda000bf25270 */
[----:B------:R-:W-:Y:S05]  /*db80*/  @P1 BRA `(.L_x_72) ;  /* 0xffffffb800781947 */ /* 0x000fea000383ffff */
[----:B------:R-:W2:Y:S01]  /*db90*/  LDC R0, c[0x0][0x3a4] ;  /* 0x0000e900ff007b82 */ /* 0x000ea20000000800 */
[----:B------:R-:W0:Y:S07]  /*dba0*/  LDCU UR4, c[0x0][0x39c] ;  /* 0x00007380ff0477ac */ /* 0x000e2e0008000800 */
[----:B-1----:R-:W1:Y:S08]  /*dbb0*/  LDC.64 R20, c[0x0][0x388] ;  /* 0x0000e200ff147b82 */ /* 0x002e700000000a00 */
[----:B------:R-:W3:Y:S01]  /*dbc0*/  LDC.64 R18, c[0x0][0x390] ;  /* 0x0000e400ff127b82 */ /* 0x000ee20000000a00 */
[----:B--2---:R-:W-:-:S04]  /*dbd0*/  IMAD R23, R3, R0, UR6 ;  /* 0x0000000603177e24 */ /* 0x004fc8000f8e0200 */
[----:B0-----:R-:W-:-:S04]  /*dbe0*/  IMAD R25, R23, UR4, R15 ;  /* 0x0000000417197c24 */ /* 0x001fc8000f8e020f */
[----:B-1----:R-:W-:-:S04]  /*dbf0*/  IMAD.WIDE R20, R25, 0x4, R20 ;  /* 0x0000000419147825 */ /* 0x002fc800078e0214 */
[----:B------:R-:W-:-:S04]  /*dc00*/  IMAD.WIDE R20, R16, 0x4, R20 ;  /* 0x0000000410147825 */ /* 0x000fc800078e0214 */
[----:B---3--:R-:W-:-:S04]  /*dc10*/  IMAD.WIDE R18, R25, 0x4, R18 ;  /* 0x0000000419127825 */ /* 0x008fc800078e0212 */
[----:B------:R-:W-:-:S04]  /*dc20*/  IMAD.WIDE R20, R16, 0x4, R20 ;  /* 0x0000000410147825 */ /* 0x000fc800078e0214 */
[----:B------:R-:W-:-:S04]  /*dc30*/  IMAD.WIDE R18, R16, 0x4, R18 ;  /* 0x0000000410127825 */ /* 0x000fc800078e0212 */
[----:B------:R-:W-:-:S04]  /*dc40*/  IMAD.WIDE R20, R16, 0x4, R20 ;  /* 0x0000000410147825 */ /* 0x000fc800078e0214 */
[C---:B------:R-:W-:Y:S02]  /*dc50*/  IMAD.WIDE R18, R16.reuse, 0x4, R18 ;  /* 0x0000000410127825 */ /* 0x040fe400078e0212 */
[----:B------:R-:W2:Y:S02]  /*dc60*/  LDG.E.CONSTANT R20, desc[UR8][R20.64] ;  /* 0x0000000814147981 */ /* 0x000ea4000c1e9900 */
[----:B------:R-:W-:-:S06]  /*dc70*/  IMAD.WIDE R18, R16, 0x4, R18 ;  /* 0x0000000410127825 */ /* 0x000fcc00078e0212 */
[----:B------:R-:W3:Y:S01]  /*dc80*/  LDG.E.CONSTANT R18, desc[UR8][R18.64] ;  /* 0x0000000812127981 */ /* 0x000ee2000c1e9900 */
[C---:B------:R-:W-:Y:S01]  /*dc90*/  LEA R25, R15.reuse, R13, 0x2 ;  /* 0x0000000d0f197211 */ /* 0x040fe200078e10ff */
[----:B------:R-:W-:Y:S01]  /*dca0*/  BAR.SYNC.DEFER_BLOCKING 0x0 ;  /* 0x0000000000007b1d */ /* 0x000fe20000010000 */
[----:B------:R-:W-:-:S05]  /*dcb0*/  LEA R27, R15, R12, 0x2 ;  /* 0x0000000c0f1b7211 */ /* 0x000fca00078e10ff */
[----:B--2---:R0:W-:Y:S04]  /*dcc0*/  STS [R25], R20 ;  /* 0x0000001419007388 */ /* 0x0041e80000000800 */
[----:B---3--:R0:W-:Y:S01]  /*dcd0*/  STS [R27], R18 ;  /* 0x000000121b007388 */ /* 0x0081e20000000800 */
[----:B------:R-:W-:Y:S05]  /*dce0*/  BRA.U UP0, `(.L_x_73) ;  /* 0x00000001004c7547 */ /* 0x000fea000b800000 */
[----:B------:R-:W-:Y:S01]  /*dcf0*/  LEA R19, R0, R23, 0x1 ;  /* 0x0000001700137211 */ /* 0x000fe200078e08ff */
[----:B------:R-:W1:Y:S03]  /*dd00*/  LDCU.64 UR10, c[0x0][0x388] ;  /* 0x00007100ff0a77ac */ /* 0x000e660008000a00 */
[----:B------:R-:W-:Y:S01]  /*dd10*/  IADD3 R19, PT, PT, R19, R0, RZ ;  /* 0x0000000013137210 */ /* 0x000fe20007ffe0ff */
[----:B------:R-:W2:Y:S04]  /*dd20*/  LDCU.64 UR12, c[0x0][0x390] ;  /* 0x00007200ff0c77ac */ /* 0x000ea80008000a00 */
[----:B------:R-:W-:-:S05]  /*dd30*/  IMAD R19, R19, UR4, RZ ;  /* 0x0000000413137c24 */ /* 0x000fca000f8e02ff */
[----:B------:R-:W-:-:S04]  /*dd40*/  IADD3 R0, P1, PT, R2, R19, RZ ;  /* 0x0000001302007210 */ /* 0x000fc80007f3e0ff */
[----:B------:R-:W-:Y:S02]  /*dd50*/  LEA.HI.X.SX32 R19, R19, RZ, 0x1, P1 ;  /* 0x000000ff13137211 */ /* 0x000fe400008f0eff */
[C---:B0-----:R-:W-:Y:S02]  /*dd60*/  SHF.L.U32 R18, R0.reuse, 0x2, RZ ;  /* 0x0000000200127819 */ /* 0x041fe400000006ff */
[----:B------:R-:W-:Y:S02]  /*dd70*/  SHF.L.U64.HI R0, R0, 0x2, R19 ;  /* 0x0000000200007819 */ /* 0x000fe40000010213 */
[C---:B-1----:R-:W-:Y:S02]  /*dd80*/  IADD3 R20, P1, PT, R18.reuse, UR10, RZ ;  /* 0x0000000a12147c10 */ /* 0x042fe4000ff3e0ff */
[----:B--2---:R-:W-:Y:S02]  /*dd90*/  IADD3 R18, P2, PT, R18, UR12, RZ ;  /* 0x0000000c12127c10 */ /* 0x004fe4000ff5e0ff */
[----:B------:R-:W-:-:S02]  /*dda0*/  IADD3.X R21, PT, PT, R0, UR11, RZ, P1, !PT ;  /* 0x0000000b00157c10 */ /* 0x000fc40008ffe4ff */
[----:B------:R-:W-:-:S03]  /*ddb0*/  IADD3.X R19, PT, PT, R0, UR13, RZ, P2, !PT ;  /* 0x0000000d00137c10 */ /* 0x000fc600097fe4ff */
[----:B------:R-:W2:Y:S04]  /*ddc0*/  LDG.E.CONSTANT R20, desc[UR8][R20.64+0x80] ;  /* 0x0000800814147981 */ /* 0x000ea8000c1e9900 */
[----:B------:R-:W3:Y:S01]  /*ddd0*/  LDG.E.CONSTANT R18, desc[UR8][R18.64+0x80] ;  /* 0x0000800812127981 */ /* 0x000ee2000c1e9900 */
[C---:B------:R-:W-:Y:S02]  /*dde0*/  LEA R23, R2.reuse, R13, 0x2 ;  /* 0x0000000d02177211 */ /* 0x040fe400078e10ff */
[----:B------:R-:W-:-:S03]  /*ddf0*/  LEA R25, R2, R12, 0x2 ;  /* 0x0000000c02197211 */ /* 0x000fc600078e10ff */
[----:B--2---:R1:W-:Y:S04]  /*de00*/  STS [R23+0x80], R20 ;  /* 0x0000801417007388 */ /* 0x0043e80000000800 */
[----:B---3--:R1:W-:Y:S02]  /*de10*/  STS [R25+0x80], R18 ;  /* 0x0000801219007388 */ /* 0x0083e40000000800 */
.L_x_73:
[----:B------:R-:W-:Y:S01]  /*de20*/  BAR.SYNC.DEFER_BLOCKING 0x0 ;  /* 0x0000000000007b1d */ /* 0x000fe20000010000 */
[----:B------:R-:W-:-:S07]  /*de30*/  HFMA2 R26, -RZ, RZ, 0, 0 ;  /* 0x00000000ff1a7431 */ /* 0x000fce00000001ff */
.L_x_97:
[----:B------:R-:W2:Y:S01]  /*de40*/  LDCU UR4, c[0x0][0x39c] ;  /* 0x00007380ff0477ac */ /* 0x000ea20008000800 */
[----:B------:R-:W3:Y:S08]  /*de50*/  LDC R0, c[0x0][0x3a4] ;  /* 0x0000e900ff007b82 */ /* 0x000ef00000000800 */
[----:B01----:R-:W0:Y:S01]  /*de60*/  LDC.64 R18, c[0x0][0x380] ;  /* 0x0000e000ff127b82 */ /* 0x003e220000000a00 */
[----:B--2---:R-:W-:-:S04]  /*de70*/  MOV R23, UR4 ;  /* 0x0000000400177c02 */ /* 0x004fc80008000f00 */
[----:B------:R-:W-:Y:S01]  /*de80*/  ISETP.NE.AND P1, PT, R23, 0x40, PT ;  /* 0x000000401700780c */ /* 0x000fe20003f25270 */
[----:B---3--:R-:W-:-:S04]  /*de90*/  IMAD R20, R26, R0, UR6 ;  /* 0x000000061a147e24 */ /* 0x008fc8000f8e0200 */
[----:B------:R-:W-:-:S08]  /*dea0*/  IMAD R21, R20, R23, R15 ;  /* 0x0000001714157224 */ /* 0x000fd000078e020f */
[----:B------:R-:W-:Y:S02]  /*deb0*/  @!P1 IMAD R25, R20, R23, R22 ;  /* 0x0000001714199224 */ /* 0x000fe400078e0216 */
[----:B0-----:R-:W-:-:S04]  /*dec0*/  IMAD.WIDE R20, R21, 0x4, R18 ;  /* 0x0000000415147825 */ /* 0x001fc800078e0212 */
        /* <DEDUP_REMOVED lines=21> */
.L_x_77:
        /* <DEDUP_REMOVED lines=80> */
.L_x_76:
        /* <DEDUP_REMOVED lines=66> */
.L_x_80:
[----:B------:R-:W-:Y:S05]  /*e940*/  BSYNC.RECONVERGENT B0 ;  /* 0x0000000000007941 */ /* 0x000fea0003800200 */
.L_x_79:
[----:B------:R-:W-:Y:S05]  /*e950*/  BRA `(.L_x_78) ;  /* 0x0000000800a47947 */ /* 0x000fea0003800000 */
.L_x_75:
        /* <DEDUP_REMOVED lines=9> */
.L_x_82:
        /* <DEDUP_REMOVED lines=89> */
.L_x_81:
        /* <DEDUP_REMOVED lines=29> */
[----:B---3--:R-:W-:Y:S01]  /*f150*/  LDS R18, [R9] ;  /* 0x0000000009127984 */ /* 0x008fe20000000800 */
        /* <DEDUP_REMOVED lines=21> */
[----:B----4-:R-:W-:Y:S01]  /*f2b0*/  LDS R18, [R9] ;  /* 0x0000000009127984 */ /* 0x010fe20000000800 */
        /* <DEDUP_REMOVED lines=19> */
.L_x_78:
[----:B------:R-:W-:-:S07]  /*f3f0*/  MOV R25, R20 ;  /* 0x0000001400197202 */ /* 0x000fce0000000f00 */
.L_x_74:
        /* <DEDUP_REMOVED lines=9> */
.L_x_86:
        /* <DEDUP_REMOVED lines=150> */
.L_x_85:
        /* <DEDUP_REMOVED lines=167> */
.L_x_84:
[----:B------:R-:W-:Y:S05]  /*10860*/  BSYNC.RECONVERGENT B0 ;  /* 0x0000000000007941 */ /* 0x000fea0003800200 */
.L_x_83:
        /* <DEDUP_REMOVED lines=14> */
.L_x_90:
        /* <DEDUP_REMOVED lines=71> */
.L_x_89:
        /* <DEDUP_REMOVED lines=95> */
.L_x_88:
[----:B------:R-:W-:Y:S01]  /*113b0*/  ISETP.GE.U32.AND P1, PT, R14, 0xf, PT ;  /* 0x0000000f0e00780c */ /* 0x000fe20003f26070 */
[----:B------:R-:W-:Y:S01]  /*113c0*/  HFMA2 R23, -RZ, RZ, 0, 0 ;  /* 0x00000000ff177431 */ /* 0x000fe200000001ff */
[----:B------:R-:W-:Y:S01]  /*113d0*/  MOV R19, RZ ;  /* 0x000000ff00137202 */ /* 0x000fe20000000f00 */
[----:B------:R-:W-:-:S10]  /*113e0*/  HFMA2 R25, -RZ, RZ, 0, 0 ;  /* 0x00000000ff197431 */ /* 0x000fd400000001ff */
[----:B------:R-:W-:Y:S05]  /*113f0*/  @!P1 BRA `(.L_x_91) ;  /* 0x0000000400689947 */ /* 0x000fea0003800000 */
[----:B------:R-:W-:Y:S02]  /*11400*/  MOV R23, RZ ;  /* 0x000000ff00177202 */ /* 0x000fe40000000f00 */
[----:B------:R-:W-:-:S07]  /*11410*/  MOV R19, RZ ;  /* 0x000000ff00137202 */ /* 0x000fce0000000f00 */
.L_x_92:
        /* <DEDUP_REMOVED lines=88> */
.L_x_91:
        /* <DEDUP_REMOVED lines=108> */
.L_x_87:
        /* <DEDUP_REMOVED lines=38> */
.L_x_94:
[----:B------:R-:W0:Y:S02]  /*122c0*/  MUFU.RCP R0, R33 ;  /* 0x0000002100007308 */ /* 0x000e240000001000 */
[----:B0-----:R-:W-:-:S04]  /*122d0*/  FFMA R27, R33, R0, -1 ;  /* 0xbf800000211b7423 */ /* 0x001fc80000000000 */
[----:B------:R-:W-:-:S04]  /*122e0*/  FADD.FTZ R27, -R27, -RZ ;  /* 0x800000ff1b1b7221 */ /* 0x000fc80000010100 */
[----:B------:R-:W-:-:S07]  /*122f0*/  FFMA R0, R0, R27, R0 ;  /* 0x0000001b00007223 */ /* 0x000fce0000000000 */
.L_x_95:
[----:B------:R-:W-:Y:S05]  /*12300*/  BSYNC.RECONVERGENT B0 ;  /* 0x0000000000007941 */ /* 0x000fea0003800200 */
.L_x_93:
        /* <DEDUP_REMOVED lines=16> */
.L_x_96:
[----:B------:R-:W2:Y:S01]  /*12410*/  LDCU UR4, c[0x0][0x3a0] ;  /* 0x00007400ff0477ac */ /* 0x000ea20008000800 */
[----:B------:R-:W-:Y:S01]  /*12420*/  IADD3 R26, PT, PT, R26, 0x1, RZ ;  /* 0x000000011a1a7810 */ /* 0x000fe20007ffe0ff */
[----:B------:R-:W-:Y:S03]  /*12430*/  BAR.SYNC.DEFER_BLOCKING 0x0 ;  /* 0x0000000000007b1d */ /* 0x000fe60000010000 */
[----:B--2---:R-:W-:-:S13]  /*12440*/  ISETP.NE.AND P1, PT, R26, UR4, PT ;  /* 0x000000041a007c0c */ /* 0x004fda000bf25270 */
[----:B------:R-:W-:Y:S05]  /*12450*/  @P1 BRA `(.L_x_97) ;  /* 0xffffffb800781947 */ /* 0x000fea000383ffff */
[----:B------:R-:W2:Y:S01]  /*12460*/  LDC R0, c[0x0][0x3a4] ;  /* 0x0000e900ff007b82 */ /* 0x000ea20000000800 */
[----:B------:R-:W3:Y:S07]  /*12470*/  LDCU UR4, c[0x0][0x39c] ;  /* 0x00007380ff0477ac */ /* 0x000eee0008000800 */
[----:B-1----:R-:W1:Y:S08]  /*12480*/  LDC.64 R28, c[0x0][0x388] ;  /* 0x0000e200ff1c7b82 */ /* 0x002e700000000a00 */
[----:B------:R-:W4:Y:S01]  /*12490*/  LDC.64 R26, c[0x0][0x390] ;  /* 0x0000e400ff1a7b82 */ /* 0x000f220000000a00 */
[----:B--2---:R-:W-:-:S04]  /*124a0*/  IMAD R18, R3, R0, UR6 ;  /* 0x0000000603127e24 */ /* 0x004fc8000f8e0200 */
[----:B---3--:R-:W-:-:S04]  /*124b0*/  IMAD R19, R18, UR4, R15 ;  /* 0x0000000412137c24 */ /* 0x008fc8000f8e020f */
[----:B-1----:R-:W-:-:S04]  /*124c0*/  IMAD.WIDE R28, R19, 0x4, R28 ;  /* 0x00000004131c7825 */ /* 0x002fc800078e021c */
[----:B------:R-:W-:-:S04]  /*124d0*/  IMAD.WIDE R28, R16, 0x4, R28 ;  /* 0x00000004101c7825 */ /* 0x000fc800078e021c */
[----:B----4-:R-:W-:-:S04]  /*124e0*/  IMAD.WIDE R26, R19, 0x4, R26 ;  /* 0x00000004131a7825 */ /* 0x010fc800078e021a */
[----:B------:R-:W-:-:S04]  /*124f0*/  IMAD.WIDE R28, R16, 0x4, R28 ;  /* 0x00000004101c7825 */ /* 0x000fc800078e021c */
[----:B------:R-:W-:-:S04]  /*12500*/  IMAD.WIDE R26, R16, 0x4, R26 ;  /* 0x00000004101a7825 */ /* 0x000fc800078e021a */
[----:B------:R-:W-:-:S04]  /*12510*/  IMAD.WIDE R28, R16, 0x4, R28 ;  /* 0x00000004101c7825 */ /* 0x000fc800078e021c */
[----:B------:R-:W-:-:S04]  /*12520*/  IMAD.WIDE R26, R16, 0x4, R26 ;  /* 0x00000004101a7825 */ /* 0x000fc800078e021a */
[----:B------:R-:W-:-:S04]  /*12530*/  IMAD.WIDE R28, R16, 0x4, R28 ;  /* 0x00000004101c7825 */ /* 0x000fc800078e021c */
[C---:B------:R-:W-:Y:S01]  /*12540*/  IMAD.WIDE R26, R16.reuse, 0x4, R26 ;  /* 0x00000004101a7825 */ /* 0x040fe200078e021a */
[----:B------:R-:W2:Y:S03]  /*12550*/  LDG.E.CONSTANT R19, desc[UR8][R28.64] ;  /* 0x000000081c137981 */ /* 0x000ea6000c1e9900 */
[----:B------:R-:W-:-:S05]  /*12560*/  IMAD.WIDE R26, R16, 0x4, R26 ;  /* 0x00000004101a7825 */ /* 0x000fca00078e021a */
[----:B------:R-:W3:Y:S01]  /*12570*/  LDG.E.CONSTANT R20, desc[UR8][R26.64] ;  /* 0x000000081a147981 */ /* 0x000ee2000c1e9900 */
[C---:B------:R-:W-:Y:S01]  /*12580*/  LEA R22, R15.reuse, R13, 0x2 ;  /* 0x0000000d0f167211 */ /* 0x040fe200078e10ff */
[----:B------:R-:W-:Y:S01]  /*12590*/  BAR.SYNC.DEFER_BLOCKING 0x0 ;  /* 0x0000000000007b1d */ /* 0x000fe20000010000 */
[----:B------:R-:W-:-:S05]  /*125a0*/  LEA R21, R15, R12, 0x2 ;  /* 0x0000000c0f157211 */ /* 0x000fca00078e10ff */
[----:B--2---:R1:W-:Y:S04]  /*125b0*/  STS [R22], R19 ;  /* 0x0000001316007388 */ /* 0x0043e80000000800 */
[----:B---3--:R1:W-:Y:S01]  /*125c0*/  STS [R21], R20 ;  /* 0x0000001415007388 */ /* 0x0083e20000000800 */
[----:B------:R-:W-:Y:S05]  /*125d0*/  BRA.U UP0, `(.L_x_98) ;  /* 0x00000001004c7547 */ /* 0x000fea000b800000 */
[C---:B-1----:R-:W-:Y:S01]  /*125e0*/  LEA R19, R0.reuse, R18, 0x1 ;  /* 0x0000001200137211 */ /* 0x042fe200078e08ff */
[----:B------:R-:W1:Y:S03]  /*125f0*/  LDCU.64 UR10, c[0x0][0x388] ;  /* 0x00007100ff0a77ac */ /* 0x000e660008000a00 */
[----:B------:R-:W-:Y:S01]  /*12600*/  LEA R19, R0, R19, 0x1 ;  /* 0x0000001300137211 */ /* 0x000fe200078e08ff */
[----:B------:R-:W2:Y:S04]  /*12610*/  LDCU.64 UR12, c[0x0][0x390] ;  /* 0x00007200ff0c77ac */ /* 0x000ea80008000a00 */
[----:B------:R-:W-:-:S05]  /*12620*/  IMAD R19, R19, UR4, RZ ;  /* 0x0000000413137c24 */ /* 0x000fca000f8e02ff */
[----:B------:R-:W-:-:S04]  /*12630*/  IADD3 R0, P1, PT, R2, R19, RZ ;  /* 0x0000001302007210 */ /* 0x000fc80007f3e0ff */
[----:B------:R-:W-:Y:S02]  /*12640*/  LEA.HI.X.SX32 R19, R19, RZ, 0x1, P1 ;  /* 0x000000ff13137211 */ /* 0x000fe400008f0eff */
[C---:B------:R-:W-:Y:S02]  /*12650*/  SHF.L.U32 R18, R0.reuse, 0x2, RZ ;  /* 0x0000000200127819 */ /* 0x040fe400000006ff */
        /* <DEDUP_REMOVED lines=8> */
[----:B0-----:R-:W-:-:S03]  /*126e0*/  LEA R25, R2, R12, 0x2 ;  /* 0x0000000c02197211 */ /* 0x001fc600078e10ff */
[----:B--2---:R2:W-:Y:S04]  /*126f0*/  STS [R23+0x80], R20 ;  /* 0x0000801417007388 */ /* 0x0045e80000000800 */
[----:B---3--:R2:W-:Y:S02]  /*12700*/  STS [R25+0x80], R18 ;  /* 0x0000801219007388 */ /* 0x0085e40000000800 */
.L_x_98:
[----:B------:R-:W-:Y:S01]  /*12710*/  BAR.SYNC.DEFER_BLOCKING 0x0 ;  /* 0x0000000000007b1d */ /* 0x000fe20000010000 */
[----:B0-2---:R-:W-:-:S07]  /*12720*/  HFMA2 R25, -RZ, RZ, 0, 0 ;  /* 0x00000000ff197431 */ /* 0x005fce00000001ff */
.L_x_122:
[----:B0-----:R-:W0:Y:S01]  /*12730*/  LDCU UR4, c[0x0][0x39c] ;  /* 0x00007380ff0477ac */ /* 0x001e220008000800 */
[----:B------:R-:W2:Y:S08]  /*12740*/  LDC R0, c[0x0][0x3a4] ;  /* 0x0000e900ff007b82 */ /* 0x000eb00000000800 */
[----:B-1----:R-:W1:Y:S01]  /*12750*/  LDC.64 R18, c[0x0][0x380] ;  /* 0x0000e000ff127b82 */ /* 0x002e620000000a00 */
[----:B0-----:R-:W-:-:S04]  /*12760*/  MOV R23, UR4 ;  /* 0x0000000400177c02 */ /* 0x001fc80008000f00 */
[----:B------:R-:W-:Y:S01]  /*12770*/  ISETP.NE.AND P1, PT, R23, 0x40, PT ;  /* 0x000000401700780c */ /* 0x000fe20003f25270 */
[----:B--2---:R-:W-:-:S04]  /*12780*/  IMAD R22, R25, R0, UR6 ;  /* 0x0000000619167e24 */ /* 0x004fc8000f8e0200 */
[----:B------:R-:W-:-:S08]  /*12790*/  IMAD R21, R22, R23, R15 ;  /* 0x0000001716157224 */ /* 0x000fd000078e020f */
[----:B------:R-:W-:-:S05]  /*127a0*/  @!P1 IMAD R20, R22, R23, R2 ;  /* 0x0000001716149224 */ /* 0x000fca00078e0202 */
[----:B------:R-:W-:Y:S01]  /*127b0*/  @!P1 IADD3 R31, PT, PT, R20, 0x20, RZ ;  /* 0x00000020141f9810 */ /* 0x000fe20007ffe0ff */
[----:B-1----:R-:W-:-:S04]  /*127c0*/  IMAD.WIDE R20, R21, 0x4, R18 ;  /* 0x0000000415147825 */ /* 0x002fc800078e0212 */
        /* <DEDUP_REMOVED lines=21> */
.L_x_102:
        /* <DEDUP_REMOVED lines=28> */
[----:B------:R-:W0:Y:S08]  /*12ae0*/  @!P1 LDC R19, c[0x0][0x3a8] ;  /* 0x0000ea00ff139b82 */ /* 0x000e300000000800 */
[----:B------:R-:W2:Y:S01]  /*12af0*/  @!P1 LDC R37, c[0x0][0x3a8] ;  /* 0x0000ea00ff259b82 */ /* 0x000ea20000000800 */
        /* <DEDUP_REMOVED lines=15> */
[----:B------:R-:W0:Y:S02]  /*12bf0*/  LDS R19, [R22] ;  /* 0x0000000016137984 */ /* 0x000e240000000800 */
[----:B0-----:R-:W-:-:S05]  /*12c00*/  FFMA R19, R18, R19, RZ ;  /* 0x0000001312137223 */ /* 0x001fca00000000ff */
[----:B------:R-:W0:Y:S02]  /*12c10*/  SHFL.DOWN PT, R32, R19, 0x10, 0x1f ;  /* 0x0a001f0013207f89 */ /* 0x000e2400000e0000 */
[----:B0-----:R-:W-:Y:S01]  /*12c20*/  FADD R32, R19, R32 ;  /* 0x0000002013207221 */ /* 0x001fe20000000000 */
[----:B------:R-:W-:-:S04]  /*12c30*/  LEA R19, R23, R22, 0x2 ;  /* 0x0000001617137211 */ /* 0x000fc800078e10ff */
        /* <DEDUP_REMOVED lines=9> */
[----:B--2---:R-:W-:-:S05]  /*12cd0*/  @!P1 FMUL R31, R31, R37 ;  /* 0x000000251f1f9220 */ /* 0x004fca0000400000 */
[----:B------:R-:W-:Y:S01]  /*12ce0*/  @!P1 STS [R21+0x8], R31 ;  /* 0x0000081f15009388 */ /* 0x000fe20000000800 */
[----:B------:R-:W-:-:S03]  /*12cf0*/  @!P1 FMNMX R20, R20, R31, !PT ;  /* 0x0000001f14149209 */ /* 0x000fc60007800000 */
[----:B------:R-:W-:Y:S04]  /*12d00*/  @!P1 LDS R18, [R9] ;  /* 0x0000000009129984 */ /* 0x000fe80000000800 */
        /* <DEDUP_REMOVED lines=17> */
.L_x_101:
        /* <DEDUP_REMOVED lines=48> */
[----:B------:R-:W-:Y:S03]  /*13120*/  BSSY.RECONVERGENT B0, `(.L_x_104) ;  /* 0x0000012000007945 */ /* 0x000fe60003800200 */
        /* <DEDUP_REMOVED lines=17> */
.L_x_105:
[----:B------:R-:W-:Y:S05]  /*13240*/  BSYNC.RECONVERGENT B0 ;  /* 0x0000000000007941 */ /* 0x000fea0003800200 */
.L_x_104:
[----:B------:R-:W-:Y:S05]  /*13250*/  BRA `(.L_x_103) ;  /* 0x0000000800a47947 */ /* 0x000fea0003800000 */
.L_x_100:
        /* <DEDUP_REMOVED lines=9> */
.L_x_107:
[----:B------:R-:W-:Y:S01]  /*132f0*/  LEA R18, R21, R24, 0x6 ;  /* 0x0000001815127211 */ /* 0x000fe200078e30ff */
[----:B------:R-:W-:Y:S01]  /*13300*/  LDS R22, [R10+0x80] ;  /* 0x000080000a167984 */ /* 0x000fe20000000800 */
[----:B-1----:R-:W1:Y:S01]  /*13310*/  @!P1 LDC R36, c[0x0][0x3a8] ;  /* 0x0000ea00ff249b82 */ /* 0x002e620000000800 */
[----:B0-----:R-:W-:Y:S01]  /*13320*/  IMAD R35, R17, R0, R21 ;  /* 0x0000000011237224 */ /* 0x001fe200078e0215 */
[----:B------:R-:W-:Y:S02]  /*13330*/  LEA R23, R18, R13, 0x2 ;  /* 0x0000000d12177211 */ /* 0x000fe400078e10ff */
[----:B------:R-:W-:Y:S01]  /*13340*/  LDS R18, [R9] ;  /* 0x0000000009127984 */ /* 0x000fe20000000800 */
[----:B------:R-:W-:-:S03]  /*13350*/  IADD3 R21, PT, PT, R21, 0x4, RZ ;  /* 0x0000000415157810 */ /* 0x000fc60007ffe0ff */
[----:B------:R-:W0:Y:S01]  /*13360*/  LDS R19, [R23] ;  /* 0x0000000017137984 */ /* 0x000e220000000800 */
[----:B------:R-:W-:-:S03]  /*13370*/  ISETP.NE.AND P3, PT, R21, R6, PT ;  /* 0x000000061500720c */ /* 0x000fc60003f65270 */
[----:B------:R-:W2:Y:S01]  /*13380*/  LDS R30, [R23+0x80] ;  /* 0x00008000171e7984 */ /* 0x000ea20000000800 */
[----:B0-----:R-:W-:-:S04]  /*13390*/  FFMA R19, R18, R19, RZ ;  /* 0x0000001312137223 */ /* 0x001fc800000000ff */
[----:B--2---:R-:W-:-:S05]  /*133a0*/  FFMA R19, R22, R30, R19 ;  /* 0x0000001e16137223 */ /* 0x004fca0000000013 */
[----:B------:R-:W0:Y:S02]  /*133b0*/  SHFL.DOWN PT, R30, R19, 0x10, 0x1f ;  /* 0x0a001f00131e7f89 */ /* 0x000e2400000e0000 */
[----:B0-----:R-:W-:-:S05]  /*133c0*/  FADD R30, R19, R30 ;  /* 0x0000001e131e7221 */ /* 0x001fca0000000000 */
        /* <DEDUP_REMOVED lines=11> */
[----:B------:R-:W-:-:S03]  /*13480*/  @!P1 FMNMX R20, R20, R19, !PT ;  /* 0x0000001314149209 */ /* 0x000fc60007800000 */
[----:B------:R-:W-:Y:S04]  /*13490*/  @!P1 LDS R18, [R9] ;  /* 0x0000000009129984 */ /* 0x000fe80000000800 */
[----:B------:R-:W1:Y:S04]  /*134a0*/  LDS R31, [R23+0x100] ;  /* 0x00010000171f7984 */ /* 0x000e680000000800 */
[----:B------:R-:W-:Y:S01]  /*134b0*/  @!P1 LDS R22, [R10+0x80] ;  /* 0x000080000a169984 */ /* 0x000fe20000000800 */
[----:B------:R-:W-:-:S03]  /*134c0*/  PLOP3.LUT P1, PT, P2, PT, PT, 0x80, 0x8 ;  /* 0x000000000008781c */ /* 0x000fc6000172f070 */
[----:B------:R-:W2:Y:S10]  /*134d0*/  LDS R32, [R23+0x180] ;  /* 0x0001800017207984 */ /* 0x000eb40000000800 */
[----:B0-----:R-:W0:Y:S08]  /*134e0*/  @!P1 LDC R19, c[0x0][0x3a8] ;  /* 0x0000ea00ff139b82 */ /* 0x001e300000000800 */
[----:B------:R-:W3:Y:S01]  /*134f0*/  @!P1 LDC R37, c[0x0][0x3a8] ;  /* 0x0000ea00ff259b82 */ /* 0x000ee20000000800 */
        /* <DEDUP_REMOVED lines=31> */
[----:B---3--:R-:W-:-:S05]  /*136f0*/  @!P1 FMUL R33, R33, R37 ;  /* 0x0000002521219220 */ /* 0x008fca0000400000 */
[----:B------:R-:W-:Y:S01]  /*13700*/  @!P1 STS [R30+0x8], R33 ;  /* 0x000008211e009388 */ /* 0x000fe20000000800 */
[----:B------:R-:W-:-:S03]  /*13710*/  @!P1 FMNMX R20, R20, R33, !PT ;  /* 0x0000002114149209 */ /* 0x000fc60007800000 */
[----:B------:R-:W-:Y:S04]  /*13720*/  @!P1 LDS R18, [R9] ;  /* 0x0000000009129984 */ /* 0x000fe80000000800 */
[----:B------:R-:W0:Y:S04]  /*13730*/  LDS R19, [R23+0x300] ;  /* 0x0003000017137984 */ /* 0x000e280000000800 */
[----:B------:R-:W-:Y:S04]  /*13740*/  @!P1 LDS R22, [R10+0x80] ;  /* 0x000080000a169984 */ /* 0x000fe80000000800 */
[----:B------:R1:W2:Y:S02]  /*13750*/  LDS R32, [R23+0x380] ;  /* 0x0003800017207984 */ /* 0x0002a40000000800 */
[----:B-1----:R-:W1:Y:S01]  /*13760*/  @!P1 LDC R23, c[0x0][0x3a8] ;  /* 0x0000ea00ff179b82 */ /* 0x002e620000000800 */
[----:B0-----:R-:W-:-:S04]  /*13770*/  FFMA R19, R19, R18, RZ ;  /* 0x0000001213137223 */ /* 0x001fc800000000ff */
[----:B--2---:R-:W-:-:S05]  /*13780*/  FFMA R19, R32, R22, R19 ;  /* 0x0000001620137223 */ /* 0x004fca0000000013 */
        /* <DEDUP_REMOVED lines=15> */
.L_x_106:
[----:B------:R-:W-:-:S13]  /*13880*/  ISETP.NE.AND P1, PT, R7, RZ, PT ;  /* 0x000000ff0700720c */ /* 0x000fda0003f25270 */
[----:B------:R-:W-:Y:S05]  /*13890*/  @!P1 BRA `(.L_x_103) ;  /* 0x0000000400149947 */ /* 0x000fea0003800000 */
[----:B------:R-:W-:Y:S01]  /*138a0*/  LEA R18, R21, R24, 0x6 ;  /* 0x0000001815127211 */ /* 0x000fe200078e30ff */
[----:B------:R-:W-:Y:S01]  /*138b0*/  LDS R31, [R10+0x80] ;  /* 0x000080000a1f7984 */ /* 0x000fe20000000800 */
[----:B------:R-:W-:Y:S01]  /*138c0*/  ISETP.NE.AND P1, PT, R24, RZ, PT ;  /* 0x000000ff1800720c */ /* 0x000fe20003f25270 */
[----:B------:R-:W-:Y:S01]  /*138d0*/  IMAD R21, R17, R0, R21 ;  /* 0x0000000011157224 */ /* 0x000fe200078e0215 */
[----:B-1----:R-:W-:Y:S02]  /*138e0*/  LEA R19, R18, R13, 0x2 ;  /* 0x0000000d12137211 */ /* 0x002fe400078e10ff */
        /* <DEDUP_REMOVED lines=64> */
.L_x_103:
[----:B------:R-:W-:-:S07]  /*13cf0*/  MOV R22, R20 ;  /* 0x0000001400167202 */ /* 0x000fce0000000f00 */
.L_x_99:
[----:B------:R2:W2:Y:S01]  /*13d00*/  SHFL.IDX PT, R20, R22, RZ, 0x1f ;  /* 0x00001fff16147589 */ /* 0x0004a200000e0000 */
[----:B------:R-:W-:Y:S01]  /*13d10*/  BSSY.RECONVERGENT B0, `(.L_x_108) ;  /* 0x0000145000007945 */ /* 0x000fe20003800200 */
[----:B01--4-:R-:W-:-:S03]  /*13d20*/  HFMA2 R19, -RZ, RZ, 0, 0 ;  /* 0x00000000ff137431 */ /* 0x013fc600000001ff */
[----:B------:R-:W-:Y:S05]  /*13d30*/  @!P0 BRA `(.L_x_109) ;  /* 0x0000001400088947 */ /* 0x000fea0003800000 */
[----:B------:R-:W-:Y:S02]  /*13d40*/  ISETP.GE.U32.AND P1, PT, R14, 0xf, PT ;  /* 0x0000000f0e00780c */ /* 0x000fe40003f26070 */
[----:B--23--:R-:W-:-:S11]  /*13d50*/  CS2R R18, SRZ ;  /* 0x0000000000127805 */ /* 0x00cfd6000001ff00 */
[----:B------:R-:W-:Y:S05]  /*13d60*/  @!P1 BRA `(.L_x_110) ;  /* 0x0000000800609947 */ /* 0x000fea0003800000 */
[----:B------:R-:W-:Y:S01]  /*13d70*/  MOV R19, RZ ;  /* 0x000000ff00137202 */ /* 0x000fe20000000f00 */
[----:B------:R-:W-:-:S06]  /*13d80*/  UMOV UR4, URZ ;  /* 0x000000ff00047c82 */ /* 0x000fcc0008000000 */
.L_x_111:
[----:B---3--:R-:W-:Y:S01]  /*13d90*/  IMAD R21, R17, R0, UR4 ;  /* 0x0000000411157e24 */ /* 0x008fe2000f8e0200 */
[----:B------:R-:W-:-:S04]  /*13da0*/  UIADD3 UR4, UPT, UPT, UR4, 0x10, URZ ;  /* 0x0000001004047890 */ /* 0x000fc8000fffe0ff */
[----:B------:R-:W-:-:S05]  /*13db0*/  LEA R18, R21, R8, 0x2 ;  /* 0x0000000815127211 */ /* 0x000fca00078e10ff */
[----:B------:R-:W0:Y:S04]  /*13dc0*/  LDS R21, [R18] ;  /* 0x0000000012157984 */ /* 0x000e280000000800 */
[----:B------:R-:W1:Y:S04]  /*13dd0*/  LDS R23, [R18+0x4] ;  /* 0x0000040012177984 */ /* 0x000e680000000800 */
[----:B------:R-:W2:Y:S04]  /*13de0*/  LDS R37, [R18+0x8] ;  /* 0x0000080012257984 */ /* 0x000ea80000000800 */
[----:B------:R-:W3:Y:S04]  /*13df0*/  LDS R35, [R18+0xc] ;  /* 0x00000c0012237984 */ /* 0x000ee80000000800 */
[----:B------:R-:W4:Y:S04]  /*13e00*/  LDS R33, [R18+0x10] ;  /* 0x0000100012217984 */ /* 0x000f280000000800 */
[----:B------:R-:W-:Y:S01]  /*13e10*/  LDS R31, [R18+0x14] ;  /* 0x00001400121f7984 */ /* 0x000fe20000000800 */
[----:B0-----:R-:W-:-:S04]  /*13e20*/  FADD R21, -R20, R21 ;  /* 0x0000001514157221 */ /* 0x001fc80000000100 */
[----:B------:R-:W-:Y:S01]  /*13e30*/  FMUL R22, R21, 1.4426950216293334961 ;  /* 0x3fb8aa3b15167820 */ /* 0x000fe20000400000 */
[C---:B-1----:R-:W-:Y:S01]  /*13e40*/  FADD R30, -R20.reuse, R23 ;  /* 0x00000017141e7221 */ /* 0x042fe20000000100 */
[----:B------:R-:W0:Y:S01]  /*13e50*/  LDS R21, [R18+0x1c] ;  /* 0x00001c0012157984 */ /* 0x000e220000000800 */
[----:B--2---:R-:W-:Y:S02]  /*13e60*/  FADD R37, -R20, R37 ;  /* 0x0000002514257221 */ /* 0x004fe40000000100 */
[----:B------:R-:W-:Y:S01]  /*13e70*/  FSETP.GEU.AND P1, PT, R22, -126, PT ;  /* 0xc2fc00001600780b */ /* 0x000fe20003f2e000 */
[----:B------:R-:W1:Y:S01]  /*13e80*/  LDS R23, [R18+0x18] ;  /* 0x0000180012177984 */ /* 0x000e620000000800 */
[----:B------:R-:W-:Y:S01]  /*13e90*/  FMUL R30, R30, 1.4426950216293334961 ;  /* 0x3fb8aa3b1e1e7820 */ /* 0x000fe20000400000 */
[----:B------:R-:W-:Y:S01]  /*13ea0*/  FMUL R34, R37, 1.4426950216293334961 ;  /* 0x3fb8aa3b25227820 */ /* 0x000fe20000400000 */
[----:B---3--:R-:W-:Y:S01]  /*13eb0*/  FADD R35, -R20, R35 ;  /* 0x0000002314237221 */ /* 0x008fe20000000100 */
[----:B------:R-:W2:Y:S02]  /*13ec0*/  LDS R37, [R18+0x20] ;  /* 0x0000200012257984 */ /* 0x000ea40000000800 */
[----:B------:R-:W-:Y:S01]  /*13ed0*/  FSETP.GEU.AND P6, PT, R30, -126, PT ;  /* 0xc2fc00001e00780b */ /* 0x000fe20003fce000 */
[----:B----4-:R-:W-:Y:S01]  /*13ee0*/  FADD R33, -R20, R33 ;  /* 0x0000002114217221 */ /* 0x010fe20000000100 */
[----:B------:R-:W-:Y:S01]  /*13ef0*/  FSETP.GEU.AND P5, PT, R34, -126, PT ;  /* 0xc2fc00002200780b */ /* 0x000fe20003fae000 */
[----:B------:R-:W-:-:S03]  /*13f00*/  FMUL R35, R35, 1.4426950216293334961 ;  /* 0x3fb8aa3b23237820 */ /* 0x000fc60000400000 */
[----:B------:R-:W-:Y:S02]  /*13f10*/  @!P1 FMUL R22, R22, 0.5 ;  /* 0x3f00000016169820 */ /* 0x000fe40000400000 */
[----:B------:R-:W-:Y:S02]  /*13f20*/  FSETP.GEU.AND P4, PT, R35, -126, PT ;  /* 0xc2fc00002300780b */ /* 0x000fe40003f8e000 */
[----:B------:R3:W4:Y:S03]  /*13f30*/  MUFU.EX2 R32, R22 ;  /* 0x0000001600207308 */ /* 0x0007260000000800 */
[----:B------:R-:W-:Y:S02]  /*13f40*/  @!P6 FMUL R30, R30, 0.5 ;  /* 0x3f0000001e1ee820 */ /* 0x000fe40000400000 */
[----:B------:R-:W-:-:S04]  /*13f50*/  @!P5 FMUL R34, R34, 0.5 ;  /* 0x3f0000002222d820 */ /* 0x000fc80000400000 */
[----:B------:R-:W5:Y:S01]  /*13f60*/  MUFU.EX2 R30, R30 ;  /* 0x0000001e001e7308 */ /* 0x000f620000000800 */
[----:B---3--:R-:W-:Y:S01]  /*13f70*/  FMUL R22, R33, 1.4426950216293334961 ;  /* 0x3fb8aa3b21167820 */ /* 0x008fe20000400000 */
[----:B------:R-:W-:Y:S01]  /*13f80*/  @!P4 FMUL R35, R35, 0.5 ;  /* 0x3f0000002323c820 */ /* 0x000fe20000400000 */
[----:B------:R-:W3:Y:S03]  /*13f90*/  LDS R33, [R18+0x24] ;  /* 0x0000240012217984 */ /* 0x000ee60000000800 */
[----:B------:R-:W-:Y:S01]  /*13fa0*/  FSETP.GEU.AND P3, PT, R22, -126, PT ;  /* 0xc2fc00001600780b */ /* 0x000fe20003f6e000 */
[----:B----4-:R-:W-:Y:S01]  /*13fb0*/  @!P1 FMUL R32, R32, R32 ;  /* 0x0000002020209220 */ /* 0x010fe20000400000 */
[----:B0-----:R-:W-:-:S03]  /*13fc0*/  FADD R21, -R20, R21 ;  /* 0x0000001514157221 */ /* 0x001fc60000000100 */
[----:B------:R-:W-:Y:S01]  /*13fd0*/  FADD R19, R32, R19 ;  /* 0x0000001320137221 */ /* 0x000fe20000000000 */
[----:B------:R0:W-:Y:S01]  /*13fe0*/  STS [R18], R32 ;  /* 0x0000002012007388 */ /* 0x0001e20000000800 */
[----:B-1----:R-:W-:Y:S01]  /*13ff0*/  FADD R36, -R20, R23 ;  /* 0x0000001714247221 */ /* 0x002fe20000000100 */
[----:B------:R-:W-:Y:S01]  /*14000*/  FMUL R21, R21, 1.4426950216293334961 ;  /* 0x3fb8aa3b15157820 */ /* 0x000fe20000400000 */
[----:B-----5:R-:W-:Y:S01]  /*14010*/  @!P6 FMUL R30, R30, R30 ;  /* 0x0000001e1e1ee220 */ /* 0x020fe20000400000 */
[----:B------:R1:W4:Y:S01]  /*14020*/  MUFU.EX2 R23, R35 ;  /* 0x0000002300177308 */ /* 0x0003220000000800 */
[----:B------:R-:W-:Y:S02]  /*14030*/  FMUL R36, R36, 1.4426950216293334961 ;  /* 0x3fb8aa3b24247820 */ /* 0x000fe40000400000 */
[----:B------:R-:W-:Y:S01]  /*14040*/  @!P3 FMUL R22, R22, 0.5 ;  /* 0x3f0000001616b820 */ /* 0x000fe20000400000 */
[----:B------:R-:W-:Y:S01]  /*14050*/  FSETP.GEU.AND P6, PT, R21, -126, PT ;  /* 0xc2fc00001500780b */ /* 0x000fe20003fce000 */
[----:B------:R-:W-:Y:S01]  /*14060*/  FADD R19, R19, R30 ;  /* 0x0000001e13137221 */ /* 0x000fe20000000000 */
[----:B0-----:R-:W-:Y:S01]  /*14070*/  FADD R32, -R20, R31 ;  /* 0x0000001f14207221 */ /* 0x001fe20000000100 */
[----:B------:R-:W-:Y:S01]  /*14080*/  FSETP.GEU.AND P1, PT, R36, -126, PT ;  /* 0xc2fc00002400780b */ /* 0x000fe20003f2e000 */
[----:B------:R-:W-:Y:S01]  /*14090*/  STS [R18+0x4], R30 ;  /* 0x0000041e12007388 */ /* 0x000fe20000000800 */
[----:B------:R-:W0:Y:S01]  /*140a0*/  MUFU.EX2 R31, R34 ;  /* 0x00000022001f7308 */ /* 0x000e220000000800 */
[----:B------:R-:W-:Y:S01]  /*140b0*/  FMUL R32, R32, 1.4426950216293334961 ;  /* 0x3fb8aa3b20207820 */ /* 0x000fe20000400000 */
[----:B--2---:R-:W-:Y:S01]  /*140c0*/  FADD R37, -R20, R37 ;  /* 0x0000002514257221 */ /* 0x004fe20000000100 */
[----:B-1----:R-:W-:Y:S03]  /*140d0*/  LDS R35, [R18+0x28] ;  /* 0x0000280012237984 */ /* 0x002fe60000000800 */
[----:B------:R-:W-:Y:S01]  /*140e0*/  FSETP.GEU.AND P2, PT, R32, -126, PT ;  /* 0xc2fc00002000780b */ /* 0x000fe20003f4e000 */
[----:B------:R-:W1:Y:S01]  /*140f0*/  LDS R30, [R18+0x30] ;  /* 0x00003000121e7984 */ /* 0x000e620000000800 */
[----:B------:R-:W2:Y:S01]  /*14100*/  MUFU.EX2 R22, R22 ;  /* 0x0000001600167308 */ /* 0x000ea20000000800 */
[----:B------:R-:W-:Y:S01]  /*14110*/  @!P6 FMUL R21, R21, 0.5 ;  /* 0x3f0000001515e820 */ /* 0x000fe20000400000 */
[----:B----4-:R-:W-:Y:S01]  /*14120*/  @!P4 FMUL R23, R23, R23 ;  /* 0x000000171717c220 */ /* 0x010fe20000400000 */
[----:B------:R-:W-:-:S04]  /*14130*/  @!P1 FMUL R36, R36, 0.5 ;  /* 0x3f00000024249820 */ /* 0x000fc80000400000 */
[----:B------:R-:W-:Y:S01]  /*14140*/  STS [R18+0xc], R23 ;  /* 0x00000c1712007388 */ /* 0x000fe20000000800 */
[----:B0-----:R-:W-:Y:S01]  /*14150*/  @!P5 FMUL R31, R31, R31 ;  /* 0x0000001f1f1fd220 */ /* 0x001fe20000400000 */
[----:B------:R-:W0:Y:S02]  /*14160*/  MUFU.EX2 R36, R36 ;  /* 0x0000002400247308 */ /* 0x000e240000000800 */
[----:B------:R-:W-:Y:S01]  /*14170*/  @!P2 FMUL R32, R32, 0.5 ;  /* 0x3f0000002020a820 */ /* 0x000fe20000400000 */
[----:B---3--:R-:W-:Y:S01]  /*14180*/  FADD R33, -R20, R33 ;  /* 0x0000002114217221 */ /* 0x008fe20000000100 */
[----:B------:R3:W-:Y:S01]  /*14190*/  STS [R18+0x8], R31 ;  /* 0x0000081f12007388 */ /* 0x0007e20000000800 */
[----:B--2---:R-:W-:-:S03]  /*141a0*/  @!P3 FMUL R22, R22, R22 ;  /* 0x000000161616b220 */ /* 0x004fc60000400000 */
[----:B------:R2:W4:Y:S02]  /*141b0*/  MUFU.EX2 R34, R32 ;  /* 0x0000002000227308 */ /* 0x0005240000000800 */
[----:B------:R5:W-:Y:S01]  /*141c0*/  STS [R18+0x10], R22 ;  /* 0x0000101612007388 */ /* 0x000be20000000800 */
[----:B--2---:R-:W-:Y:S01]  /*141d0*/  FADD R32, R19, R31 ;  /* 0x0000001f13207221 */ /* 0x004fe20000000000 */
[----:B0-----:R-:W-:-:S04]  /*141e0*/  @!P1 FMUL R36, R36, R36 ;  /* 0x0000002424249220 */ /* 0x001fc80000400000 */
[----:B------:R0:W2:Y:S01]  /*141f0*/  MUFU.EX2 R19, R21 ;  /* 0x0000001500137308 */ /* 0x0000a20000000800 */
[----:B------:R-:W-:Y:S02]  /*14200*/  FADD R32, R32, R23 ;  /* 0x0000001720207221 */ /* 0x000fe40000000000 */
[----:B------:R-:W2:Y:S02]  /*14210*/  LDS R23, [R18+0x3c] ;  /* 0x00003c0012177984 */ /* 0x000ea40000000800 */
[----:B---3--:R-:W-:Y:S01]  /*14220*/  FADD R31, R32, R22 ;  /* 0x00000016201f7221 */ /* 0x008fe20000000000 */
[----:B----4-:R-:W-:Y:S01]  /*14230*/  @!P2 FMUL R34, R34, R34 ;  /* 0x000000222222a220 */ /* 0x010fe20000400000 */
[----:B------:R-:W3:Y:S01]  /*14240*/  LDS R32, [R18+0x2c] ;  /* 0x00002c0012207984 */ /* 0x000ee20000000800 */
[----:B-----5:R-:W-:Y:S01]  /*14250*/  FMUL R22, R37, 1.4426950216293334961 ;  /* 0x3fb8aa3b25167820 */ /* 0x020fe20000400000 */
[----:B-1----:R-:W-:Y:S01]  /*14260*/  FADD R30, -R20, R30 ;  /* 0x0000001e141e7221 */ /* 0x002fe20000000100 */
[----:B------:R-:W-:Y:S01]  /*14270*/  FADD R31, R31, R34 ;  /* 0x000000221f1f7221 */ /* 0x000fe20000000000 */
[----:B0-----:R-:W0:Y:S02]  /*14280*/  LDS R21, [R18+0x34] ;  /* 0x0000340012157984 */ /* 0x001e240000000800 */
[----:B------:R-:W-:Y:S01]  /*14290*/  FMUL R30, R30, 1.4426950216293334961 ;  /* 0x3fb8aa3b1e1e7820 */ /* 0x000fe20000400000 */
[----:B------:R-:W-:Y:S01]  /*142a0*/  FADD R31, R31, R36 ;  /* 0x000000241f1f7221 */ /* 0x000fe20000000000 */
[----:B------:R1:W-:Y:S01]  /*142b0*/  STS [R18+0x14], R34 ;  /* 0x0000142212007388 */ /* 0x0003e20000000800 */
[----:B--2---:R-:W-:Y:S01]  /*142c0*/  @!P6 FMUL R19, R19, R19 ;  /* 0x000000131313e220 */ /* 0x004fe20000400000 */
[----:B------:R-:W-:-:S02]  /*142d0*/  FSETP.GEU.AND P6, PT, R22, -126, PT ;  /* 0xc2fc00001600780b */ /* 0x000fc40003fce000 */
[----:B------:R-:W-:Y:S01]  /*142e0*/  FSETP.GEU.AND P4, PT, R30, -126, PT ;  /* 0xc2fc00001e00780b */ /* 0x000fe20003f8e000 */
[----:B------:R-:W-:Y:S04]  /*142f0*/  STS [R18+0x18], R36 ;  /* 0x0000182412007388 */ /* 0x000fe80000000800 */
[----:B------:R2:W-:Y:S01]  /*14300*/  STS [R18+0x1c], R19 ;  /* 0x00001c1312007388 */ /* 0x0005e20000000800 */
[----:B-1----:R-:W-:Y:S01]  /*14310*/  FADD R34, -R20, R35 ;  /* 0x0000002314227221 */ /* 0x002fe20000000100 */
[----:B------:R-:W-:-:S03]  /*14320*/  FMUL R35, R33, 1.4426950216293334961 ;  /* 0x3fb8aa3b21237820 */ /* 0x000fc60000400000 */
[----:B------:R-:W-:Y:S01]  /*14330*/  FMUL R33, R34, 1.4426950216293334961 ;  /* 0x3fb8aa3b22217820 */ /* 0x000fe20000400000 */
[----:B------:R-:W-:Y:S01]  /*14340*/  @!P6 FMUL R22, R22, 0.5 ;  /* 0x3f0000001616e820 */ /* 0x000fe20000400000 */
[----:B------:R-:W-:Y:S01]  /*14350*/  FSETP.GEU.AND P1, PT, R35, -126, PT ;  /* 0xc2fc00002300780b */ /* 0x000fe20003f2e000 */
[----:B------:R-:W-:Y:S01]  /*14360*/  @!P4 FMUL R30, R30, 0.5 ;  /* 0x3f0000001e1ec820 */ /* 0x000fe20000400000 */
[----:B--2---:R-:W-:Y:S01]  /*14370*/  FADD R19, R31, R19 ;  /* 0x000000131f137221 */ /* 0x004fe20000000000 */
[----:B------:R-:W-:Y:S01]  /*14380*/  FSETP.GEU.AND P2, PT, R33, -126, PT ;  /* 0xc2fc00002100780b */ /* 0x000fe20003f4e000 */
[----:B------:R-:W1:Y:S01]  /*14390*/  LDS R31, [R18+0x38] ;  /* 0x00003800121f7984 */ /* 0x000e620000000800 */
[----:B------:R-:W2:Y:S01]  /*143a0*/  MUFU.EX2 R22, R22 ;  /* 0x0000001600167308 */ /* 0x000ea20000000800 */
[----:B------:R-:W-:-:S07]  /*143b0*/  FADD R23, -R20, R23 ;  /* 0x0000001714177221 */ /* 0x000fce0000000100 */
[----:B------:R-:W-:Y:S01]  /*143c0*/  @!P1 FMUL R35, R35, 0.5 ;  /* 0x3f00000023239820 */ /* 0x000fe20000400000 */
[----:B---3--:R-:W-:Y:S01]  /*143d0*/  FADD R32, -R20, R32 ;  /* 0x0000002014207221 */ /* 0x008fe20000000100 */
[----:B------:R-:W-:Y:S01]  /*143e0*/  FMUL R37, R23, 1.4426950216293334961 ;  /* 0x3fb8aa3b17257820 */ /* 0x000fe20000400000 */
[----:B------:R-:W-:-:S03]  /*143f0*/  @!P2 FMUL R33, R33, 0.5 ;  /* 0x3f0000002121a820 */ /* 0x000fc60000400000 */
[----:B------:R-:W3:Y:S01]  /*14400*/  MUFU.EX2 R35, R35 ;  /* 0x0000002300237308 */ /* 0x000ee20000000800 */
[----:B0-----:R-:W-:Y:S01]  /*14410*/  FADD R21, -R20, R21 ;  /* 0x0000001514157221 */ /* 0x001fe20000000100 */
[----:B------:R-:W-:Y:S01]  /*14420*/  FMUL R32, R32, 1.4426950216293334961 ;  /* 0x3fb8aa3b20207820 */ /* 0x000fe20000400000 */
[----:B--2---:R-:W-:-:S04]  /*14430*/  @!P6 FMUL R22, R22, R22 ;  /* 0x000000161616e220 */ /* 0x004fc80000400000 */
[----:B------:R-:W-:Y:S01]  /*14440*/  FSETP.GEU.AND P3, PT, R32, -126, PT ;  /* 0xc2fc00002000780b */ /* 0x000fe20003f6e000 */
[----:B------:R-:W0:Y:S01]  /*14450*/  MUFU.EX2 R33, R33 ;  /* 0x0000002100217308 */ /* 0x000e220000000800 */
[----:B------:R-:W-:Y:S01]  /*14460*/  FADD R36, R19, R22 ;  /* 0x0000001613247221 */ /* 0x000fe20000000000 */
[----:B------:R2:W-:Y:S06]  /*14470*/  STS [R18+0x20], R22 ;  /* 0x0000201612007388 */ /* 0x0005ec0000000800 */
[----:B------:R-:W4:Y:S01]  /*14480*/  MUFU.EX2 R23, R30 ;  /* 0x0000001e00177308 */ /* 0x000f220000000800 */
[----:B---3--:R-:W-:Y:S01]  /*14490*/  @!P1 FMUL R35, R35, R35 ;  /* 0x0000002323239220 */ /* 0x008fe20000400000 */
[----:B------:R-:W-:-:S02]  /*144a0*/  FSETP.GEU.AND P1, PT, R37, -126, PT ;  /* 0xc2fc00002500780b */ /* 0x000fc40003f2e000 */
[----:B------:R-:W-:Y:S01]  /*144b0*/  @!P3 FMUL R32, R32, 0.5 ;  /* 0x3f0000002020b820 */ /* 0x000fe20000400000 */
[----:B------:R-:W-:Y:S01]  /*144c0*/  FADD R36, R36, R35 ;  /* 0x0000002324247221 */ /* 0x000fe20000000000 */
[----:B------:R3:W-:Y:S01]  /*144d0*/  STS [R18+0x24], R35 ;  /* 0x0000242312007388 */ /* 0x0007e20000000800 */
[----:B0-----:R-:W-:Y:S01]  /*144e0*/  @!P2 FMUL R33, R33, R33 ;  /* 0x000000212121a220 */ /* 0x001fe20000400000 */
[----:B-1----:R-:W-:Y:S01]  /*144f0*/  FADD R34, -R20, R31 ;  /* 0x0000001f14227221 */ /* 0x002fe20000000100 */
[----:B------:R-:W-:Y:S02]  /*14500*/  FMUL R31, R21, 1.4426950216293334961 ;  /* 0x3fb8aa3b151f7820 */ /* 0x000fe40000400000 */
[----:B------:R-:W0:Y:S01]  /*14510*/  MUFU.EX2 R21, R32 ;  /* 0x0000002000157308 */ /* 0x000e220000000800 */
[----:B------:R-:W-:-:S03]  /*14520*/  FMUL R34, R34, 1.4426950216293334961 ;  /* 0x3fb8aa3b22227820 */ /* 0x000fc60000400000 */
[----:B------:R-:W-:Y:S01]  /*14530*/  @!P1 FMUL R37, R37, 0.5 ;  /* 0x3f00000025259820 */ /* 0x000fe20000400000 */
[----:B------:R-:W-:Y:S01]  /*14540*/  FSETP.GEU.AND P5, PT, R31, -126, PT ;  /* 0xc2fc00001f00780b */ /* 0x000fe20003fae000 */
[----:B----4-:R-:W-:Y:S01]  /*14550*/  @!P4 FMUL R23, R23, R23 ;  /* 0x000000171717c220 */ /* 0x010fe20000400000 */
[----:B------:R3:W-:Y:S01]  /*14560*/  STS [R18+0x28], R33 ;  /* 0x0000282112007388 */ /* 0x0007e20000000800 */
[----:B------:R-:W-:Y:S01]  /*14570*/  FSETP.GEU.AND P6, PT, R34, -126, PT ;  /* 0xc2fc00002200780b */ /* 0x000fe20003fce000 */
[----:B------:R-:W-:Y:S01]  /*14580*/  FADD R36, R36, R33 ;  /* 0x0000002124247221 */ /* 0x000fe20000000000 */
[----:B------:R-:W1:Y:S01]  /*14590*/  MUFU.EX2 R37, R37 ;  /* 0x0000002500257308 */ /* 0x000e620000000800 */
[----:B------:R3:W-:Y:S07]  /*145a0*/  STS [R18+0x30], R23 ;  /* 0x0000301712007388 */ /* 0x0007ee0000000800 */
[----:B------:R-:W-:Y:S01]  /*145b0*/  @!P5 FMUL R31, R31, 0.5 ;  /* 0x3f0000001f1fd820 */ /* 0x000fe20000400000 */
[----:B0-----:R-:W-:-:S02]  /*145c0*/  @!P3 FMUL R21, R21, R21 ;  /* 0x000000151515b220 */ /* 0x001fc40000400000 */
[----:B------:R-:W-:Y:S02]  /*145d0*/  @!P6 FMUL R34, R34, 0.5 ;  /* 0x3f0000002222e820 */ /* 0x000fe40000400000 */
[----:B------:R-:W-:Y:S01]  /*145e0*/  FADD R36, R36, R21 ;  /* 0x0000001524247221 */ /* 0x000fe20000000000 */
[----:B------:R-:W0:Y:S01]  /*145f0*/  MUFU.EX2 R31, R31 ;  /* 0x0000001f001f7308 */ /* 0x000e220000000800 */
[----:B------:R3:W-:Y:S01]  /*14600*/  STS [R18+0x2c], R21 ;  /* 0x00002c1512007388 */ /* 0x0007e20000000800 */
[----:B-1----:R-:W-:Y:S01]  /*14610*/  @!P1 FMUL R37, R37, R37 ;  /* 0x0000002525259220 */ /* 0x002fe20000400000 */
[----:B------:R-:W-:Y:S01]  /*14620*/  ISETP.NE.AND P1, PT, R4, UR4, PT ;  /* 0x0000000404007c0c */ /* 0x000fe2000bf25270 */
[----:B------:R-:W-:-:S04]  /*14630*/  FADD R36, R36, R23 ;  /* 0x0000001724247221 */ /* 0x000fc80000000000 */
[----:B------:R-:W1:Y:S01]  /*14640*/  MUFU.EX2 R32, R34 ;  /* 0x0000002200207308 */ /* 0x000e620000000800 */
[----:B------:R3:W-:Y:S01]  /*14650*/  STS [R18+0x3c], R37 ;  /* 0x00003c2512007388 */ /* 0x0007e20000000800 */
[----:B0-----:R-:W-:-:S04]  /*14660*/  @!P5 FMUL R31, R31, R31 ;  /* 0x0000001f1f1fd220 */ /* 0x001fc80000400000 */
[----:B------:R-:W-:Y:S01]  /*14670*/  FADD R19, R36, R31 ;  /* 0x0000001f24137221 */ /* 0x000fe20000000000 */
[----:B------:R3:W-:Y:S01]  /*14680*/  STS [R18+0x34], R31 ;  /* 0x0000341f12007388 */ /* 0x0007e20000000800 */
[----:B-1----:R-:W-:-:S04]  /*14690*/  @!P6 FMUL R32, R32, R32 ;  /* 0x000000202020e220 */ /* 0x002fc80000400000 */
[----:B--2---:R-:W-:Y:S01]  /*146a0*/  FADD R22, R19, R32 ;  /* 0x0000002013167221 */ /* 0x004fe20000000000 */
[----:B------:R3:W-:Y:S03]  /*146b0*/  STS [R18+0x38], R32 ;  /* 0x0000382012007388 */ /* 0x0007e60000000800 */
[----:B------:R-:W-:Y:S01]  /*146c0*/  FADD R19, R22, R37 ;  /* 0x0000002516137221 */ /* 0x000fe20000000000 */
[----:B------:R-:W-:Y:S06]  /*146d0*/  @P1 BRA `(.L_x_111) ;  /* 0xfffffff400ac1947 */ /* 0x000fec000383ffff */
[----:B---3--:R-:W-:-:S07]  /*146e0*/  MOV R18, R4 ;  /* 0x0000000400127202 */ /* 0x008fce0000000f00 */
.L_x_110:
        /* <DEDUP_REMOVED lines=167> */
.L_x_109:
[----:B------:R-:W-:Y:S05]  /*15160*/  BSYNC.RECONVERGENT B0 ;  /* 0x0000000000007941 */ /* 0x000fea0003800200 */
.L_x_108:
[----:B------:R-:W-:Y:S01]  /*15170*/  ISETP.GE.AND P1, PT, R0, 0x1, PT ;  /* 0x000000010000780c */ /* 0x000fe20003f26270 */
[----:B------:R3:W3:Y:S01]  /*15180*/  SHFL.IDX PT, R33, R19, RZ, 0x1f ;  /* 0x00001fff13217589 */ /* 0x0006e200000e0000 */
[----:B012-4-:R-:W-:-:S11]  /*15190*/  CS2R R22, SRZ ;  /* 0x0000000000167805 */ /* 0x017fd6000001ff00 */
[----:B------:R-:W-:Y:S05]  /*151a0*/  @!P1 BRA `(.L_x_112) ;  /* 0x0000001400e49947 */ /* 0x000fea0003800000 */
[----:B---3--:R-:W0:Y:S02]  /*151b0*/  LDC R19, c[0x0][0x39c] ;  /* 0x0000e700ff137b82 */ /* 0x008e240000000800 */
        /* <DEDUP_REMOVED lines=8> */
.L_x_115:
        /* <DEDUP_REMOVED lines=10> */
[----:B------:R-:W-:Y:S01]  /*152e0*/  LDS R32, [R32] ;  /* 0x0000000020207984 */ /* 0x000fe20000000800 */
[----:B------:R-:W-:-:S03]  /*152f0*/  LEA R31, R19, R36, 0x2 ;  /* 0x00000024131f7211 */ /* 0x000fc600078e10ff */
[----:B------:R-:W-:Y:S04]  /*15300*/  LDS R34, [R18+0x8] ;  /* 0x0000080012227984 */ /* 0x000fe80000000800 */
[----:B------:R-:W-:Y:S01]  /*15310*/  LDS R30, [R18+0x10] ;  /* 0x00001000121e7984 */ /* 0x000fe20000000800 */
[----:B0-----:R-:W-:-:S03]  /*15320*/  FFMA R21, R22, R21, R23 ;  /* 0x0000001516157223 */ /* 0x001fc60000000017 */
[----:B------:R-:W0:Y:S04]  /*15330*/  LDS R22, [R18+0x4] ;  /* 0x0000040012167984 */ /* 0x000e280000000800 */
[----:B------:R-:W1:Y:S01]  /*15340*/  LDS R23, [R36] ;  /* 0x0000000024177984 */ /* 0x000e620000000800 */
[----:B0-----:R-:W-:-:S03]  /*15350*/  FFMA R21, R22, R32, R21 ;  /* 0x0000002016157223 */ /* 0x001fc60000000015 */
[----:B------:R-:W-:Y:S01]  /*15360*/  LDS R22, [R18+0xc] ;  /* 0x00000c0012167984 */ /* 0x000fe20000000800 */
[----:B-1----:R-:W-:Y:S01]  /*15370*/  FFMA R21, R34, R23, R21 ;  /* 0x0000001722157223 */ /* 0x002fe20000000015 */
[C---:B------:R-:W-:Y:S02]  /*15380*/  LEA R34, R19.reuse, R31, 0x2 ;  /* 0x0000001f13227211 */ /* 0x040fe400078e10ff */
[----:B------:R-:W0:Y:S02]  /*15390*/  LDS R31, [R31] ;  /* 0x000000001f1f7984 */ /* 0x000e240000000800 */
[C---:B------:R-:W-:Y:S02]  /*153a0*/  LEA R32, R19.reuse, R34, 0x2 ;  /* 0x0000002213207211 */ /* 0x040fe400078e10ff */
[----:B------:R-:W1:Y:S02]  /*153b0*/  LDS R23, [R34] ;  /* 0x0000000022177984 */ /* 0x000e640000000800 */
[----:B------:R-:W-:-:S02]  /*153c0*/  LEA R36, R19, R32, 0x2 ;  /* 0x0000002013247211 */ /* 0x000fc400078e10ff */
[----:B------:R-:W-:Y:S01]  /*153d0*/  LDS R32, [R32] ;  /* 0x0000000020207984 */ /* 0x000fe20000000800 */
[----:B0-----:R-:W-:Y:S01]  /*153e0*/  FFMA R21, R22, R31, R21 ;  /* 0x0000001f16157223 */ /* 0x001fe20000000015 */
[C---:B------:R-:W-:Y:S02]  /*153f0*/  LEA R31, R19.reuse, R36, 0x2 ;  /* 0x00000024131f7211 */ /* 0x040fe400078e10ff */
[----:B------:R-:W0:Y:S01]  /*15400*/  LDS R22, [R18+0x14] ;  /* 0x0000140012167984 */ /* 0x000e220000000800 */
[----:B-1----:R-:W-:Y:S01]  /*15410*/  FFMA R21, R30, R23, R21 ;  /* 0x000000171e157223 */ /* 0x002fe20000000015 */
[C---:B------:R-:W-:Y:S02]  /*15420*/  LEA R34, R19.reuse, R31, 0x2 ;  /* 0x0000001f13227211 */ /* 0x040fe400078e10ff */
[----:B------:R-:W-:Y:S04]  /*15430*/  LDS R30, [R18+0x18] ;  /* 0x00001800121e7984 */ /* 0x000fe80000000800 */
[----:B------:R1:W2:Y:S04]  /*15440*/  LDS R23, [R36] ;  /* 0x0000000024177984 */ /* 0x0002a80000000800 */
[----:B------:R-:W-:Y:S01]  /*15450*/  LDS R31, [R31] ;  /* 0x000000001f1f7984 */ /* 0x000fe20000000800 */
[----:B0-----:R-:W-:Y:S01]  /*15460*/  FFMA R21, R22, R32, R21 ;  /* 0x0000002016157223 */ /* 0x001fe20000000015 */
[----:B------:R-:W-:-:S02]  /*15470*/  LEA R32, R19, R34, 0x2 ;  /* 0x0000002213207211 */ /* 0x000fc400078e10ff */
[----:B------:R-:W0:Y:S02]  /*15480*/  LDS R22, [R18+0x1c] ;  /* 0x00001c0012167984 */ /* 0x000e240000000800 */
[----:B-1----:R-:W-:Y:S02]  /*15490*/  LEA R36, R19, R32, 0x2 ;  /* 0x0000002013247211 */ /* 0x002fe400078e10ff */
[----:B------:R-:W-:Y:S01]  /*154a0*/  LDS R32, [R32] ;  /* 0x0000000020207984 */ /* 0x000fe20000000800 */
[----:B--2---:R-:W-:-:S03]  /*154b0*/  FFMA R21, R30, R23, R21 ;  /* 0x000000171e157223 */ /* 0x004fc60000000015 */
[----:B------:R-:W-:Y:S04]  /*154c0*/  LDS R30, [R18+0x20] ;  /* 0x00002000121e7984 */ /* 0x000fe80000000800 */
[----:B------:R1:W2:Y:S01]  /*154d0*/  LDS R23, [R34] ;  /* 0x0000000022177984 */ /* 0x0002a20000000800 */
[----:B0-----:R-:W-:Y:S01]  /*154e0*/  FFMA R21, R22, R31, R21 ;  /* 0x0000001f16157223 */ /* 0x001fe20000000015 */
[C---:B------:R-:W-:Y:S02]  /*154f0*/  LEA R31, R19.reuse, R36, 0x2 ;  /* 0x00000024131f7211 */ /* 0x040fe400078e10ff */
[----:B------:R-:W0:Y:S02]  /*15500*/  LDS R22, [R18+0x24] ;  /* 0x0000240012167984 */ /* 0x000e240000000800 */
[----:B-1----:R-:W-:-:S02]  /*15510*/  LEA R34, R19, R31, 0x2 ;  /* 0x0000001f13227211 */ /* 0x002fc400078e10ff */
        /* <DEDUP_REMOVED lines=8> */
[----:B------:R-:W-:Y:S02]  /*155a0*/  LDS R32, [R32] ;  /* 0x0000000020207984 */ /* 0x000fe40000000800 */
[----:B------:R-:W-:Y:S01]  /*155b0*/  LEA R35, R19, R36, 0x2 ;  /* 0x0000002413237211 */ /* 0x000fe200078e10ff */
[----:B--2---:R-:W-:Y:S02]  /*155c0*/  FFMA R21, R30, R23, R21 ;  /* 0x000000171e157223 */ /* 0x004fe40000000015 */
[----:B------:R-:W-:Y:S04]  /*155d0*/  LDS R30, [R18+0x30] ;  /* 0x00003000121e7984 */ /* 0x000fe80000000800 */
[----:B------:R-:W1:Y:S04]  /*155e0*/  LDS R23, [R34] ;  /* 0x0000000022177984 */ /* 0x000e680000000800 */
[----:B------:R-:W-:Y:S01]  /*155f0*/  LDS R34, [R35] ;  /* 0x0000000023227984 */ /* 0x000fe20000000800 */
[----:B0-----:R-:W-:-:S03]  /*15600*/  FFMA R21, R22, R31, R21 ;  /* 0x0000001f16157223 */ /* 0x001fc60000000015 */
[----:B------:R-:W0:Y:S04]  /*15610*/  LDS R22, [R18+0x34] ;  /* 0x0000340012167984 */ /* 0x000e280000000800 */
[----:B------:R-:W-:Y:S01]  /*15620*/  LDS R31, [R18+0x3c] ;  /* 0x00003c00121f7984 */ /* 0x000fe20000000800 */
[----:B-1----:R-:W-:-:S03]  /*15630*/  FFMA R21, R30, R23, R21 ;  /* 0x000000171e157223 */ /* 0x002fc60000000015 */
[----:B------:R-:W-:Y:S04]  /*15640*/  LDS R23, [R36] ;  /* 0x0000000024177984 */ /* 0x000fe80000000800 */
[----:B------:R-:W1:Y:S01]  /*15650*/  LDS R30, [R18+0x38] ;  /* 0x00003800121e7984 */ /* 0x000e620000000800 */
[----:B0-----:R-:W-:-:S04]  /*15660*/  FFMA R21, R22, R32, R21 ;  /* 0x0000002016157223 */ /* 0x001fc80000000015 */
[----:B-1----:R-:W-:-:S04]  /*15670*/  FFMA R23, R30, R23, R21 ;  /* 0x000000171e177223 */ /* 0x002fc80000000015 */
[----:B------:R-:W-:Y:S01]  /*15680*/  FFMA R23, R31, R34, R23 ;  /* 0x000000221f177223 */ /* 0x000fe20000000017 */
[----:B------:R-:W-:Y:S06]  /*15690*/  @P1 BRA `(.L_x_115) ;  /* 0xfffffff800e81947 */ /* 0x000fec000383ffff */
[----:B------:R-:W-:-:S07]  /*156a0*/  MOV R18, R4 ;  /* 0x0000000400127202 */ /* 0x000fce0000000f00 */
.L_x_114:
        /* <DEDUP_REMOVED lines=95> */
.L_x_113:
[----:B------:R-:W-:Y:S01]  /*15ca0*/  ISETP.GE.U32.AND P1, PT, R14, 0xf, PT ;  /* 0x0000000f0e00780c */ /* 0x000fe20003f26070 */
[----:B------:R-:W-:Y:S01]  /*15cb0*/  HFMA2 R19, -RZ, RZ, 0, 0 ;  /* 0x00000000ff137431 */ /* 0x000fe200000001ff */
[----:B------:R-:W-:-:S11]  /*15cc0*/  CS2R R22, SRZ ;  /* 0x0000000000167805 */ /* 0x000fd6000001ff00 */
[----:B------:R-:W-:Y:S05]  /*15cd0*/  @!P1 BRA `(.L_x_116) ;  /* 0x0000000400689947 */ /* 0x000fea0003800000 */
[----:B------:R-:W-:Y:S02]  /*15ce0*/  MOV R22, RZ ;  /* 0x000000ff00167202 */ /* 0x000fe40000000f00 */
[----:B------:R-:W-:-:S07]  /*15cf0*/  MOV R19, RZ ;  /* 0x000000ff00137202 */ /* 0x000fce0000000f00 */
.L_x_117:
        /* <DEDUP_REMOVED lines=10> */
[----:B------:R-:W-:Y:S04]  /*15da0*/  LDS R34, [R18+0xe80] ;  /* 0x000e800012227984 */ /* 0x000fe80000000800 */
[----:B------:R-:W-:Y:S04]  /*15db0*/  LDS R36, [R18+0xf00] ;  /* 0x000f000012247984 */ /* 0x000fe80000000800 */
[----:B------:R-:W-:Y:S01]  /*15dc0*/  LDS R37, [R18+0xf80] ;  /* 0x000f800012257984 */ /* 0x000fe20000000800 */
[----:B0-----:R-:W-:-:S03]  /*15dd0*/  FFMA R31, R30, R31, R23 ;  /* 0x0000001f1e1f7223 */ /* 0x001fc60000000017 */
[----:B------:R-:W-:Y:S01]  /*15de0*/  LDS R23, [R18+0x100] ;  /* 0x0001000012177984 */ /* 0x000fe20000000800 */
[----:B-1----:R-:W-:-:S03]  /*15df0*/  FFMA R35, R30, R35, R22 ;  /* 0x000000231e237223 */ /* 0x002fc60000000016 */
[----:B------:R-:W0:Y:S04]  /*15e00*/  LDS R22, [R21+0x4] ;  /* 0x0000040015167984 */ /* 0x000e280000000800 */
[----:B------:R-:W1:Y:S01]  /*15e10*/  LDS R30, [R18+0x180] ;  /* 0x00018000121e7984 */ /* 0x000e620000000800 */
        /* <DEDUP_REMOVED lines=56> */
[----:B------:R-:W0:Y:S01]  /*161a0*/  LDS R31, [R18+0xd80] ;  /* 0x000d8000121f7984 */ /* 0x000e220000000800 */
[----:B-1----:R-:W-:-:S03]  /*161b0*/  FFMA R30, R22, R35, R30 ;  /* 0x00000023161e7223 */ /* 0x002fc6000000001e */
[----:B------:R-:W1:Y:S01]  /*161c0*/  LDS R22, [R18+0xd00] ;  /* 0x000d000012167984 */ /* 0x000e620000000800 */
[----:B0-----:R-:W-:-:S03]  /*161d0*/  FFMA R31, R32, R31, R30 ;  /* 0x0000001f201f7223 */ /* 0x001fc6000000001e */
[----:B------:R-:W-:Y:S01]  /*161e0*/  LDS R30, [R21+0x3c] ;  /* 0x00003c00151e7984 */ /* 0x000fe20000000800 */
[----:B-1----:R-:W-:-:S03]  /*161f0*/  FFMA R22, R32, R22, R23 ;  /* 0x0000001620167223 */ /* 0x002fc60000000017 */
[----:B------:R-:W0:Y:S04]  /*16200*/  LDS R23, [R21+0x38] ;  /* 0x0000380015177984 */ /* 0x000e280000000800 */
[----:B------:R-:W1:Y:S01]  /*16210*/  LDS R32, [R18+0xe00] ;  /* 0x000e000012207984 */ /* 0x000e620000000800 */
[C---:B0-----:R-:W-:Y:S01]  /*16220*/  FFMA R31, R23.reuse, R34, R31 ;  /* 0x00000022171f7223 */ /* 0x041fe2000000001f */
[----:B-1----:R-:W-:-:S03]  /*16230*/  FFMA R35, R23, R32, R22 ;  /* 0x0000002017237223 */ /* 0x002fc60000000016 */
[C---:B------:R-:W-:Y:S01]  /*16240*/  FFMA R22, R30.reuse, R37, R31 ;  /* 0x000000251e167223 */ /* 0x040fe2000000001f */
[----:B------:R-:W-:Y:S01]  /*16250*/  FFMA R23, R30, R36, R35 ;  /* 0x000000241e177223 */ /* 0x000fe20000000023 */
[----:B------:R-:W-:Y:S06]  /*16260*/  @P1 BRA `(.L_x_117) ;  /* 0xfffffff800a41947 */ /* 0x000fec000383ffff */
[----:B------:R-:W-:-:S07]  /*16270*/  MOV R19, R4 ;  /* 0x0000000400137202 */ /* 0x000fce0000000f00 */
.L_x_116:
        /* <DEDUP_REMOVED lines=108> */
.L_x_112:
[----:B------:R-:W0:Y:S01]  /*16940*/  LDC.64 R30, c[0x0][0x3b8] ;  /* 0x0000ee00ff1e7b82 */ /* 0x000e220000000a00 */
[----:B---3--:R-:W-:-:S07]  /*16950*/  IMAD R21, R25, R0, R11 ;  /* 0x0000000019157224 */ /* 0x008fce00078e020b */
        /* <DEDUP_REMOVED lines=36> */
.L_x_119:
[----:B------:R-:W0:Y:S02]  /*16ba0*/  MUFU.RCP R0, R33 ;  /* 0x0000002100007308 */ /* 0x000e240000001000 */
[----:B0-----:R-:W-:-:S04]  /*16bb0*/  FFMA R30, R33, R0, -1 ;  /* 0xbf800000211e7423 */ /* 0x001fc80000000000 */
[----:B------:R-:W-:-:S04]  /*16bc0*/  FADD.FTZ R31, -R30, -RZ ;  /* 0x800000ff1e1f7221 */ /* 0x000fc80000010100 */
[----:B------:R-:W-:-:S07]  /*16bd0*/  FFMA R0, R0, R31, R0 ;  /* 0x0000001f00007223 */ /* 0x000fce0000000000 */
.L_x_120:
[----:B------:R-:W-:Y:S05]  /*16be0*/  BSYNC.RECONVERGENT B0 ;  /* 0x0000000000007941 */ /* 0x000fea0003800200 */
.L_x_118:
        /* <DEDUP_REMOVED lines=9> */
[----:B-1----:R-:W-:-:S05]  /*16c80*/  IMAD R18, R18, UR4, R2 ;  /* 0x0000000412127c24 */ /* 0x002fca000f8e0202 */
[----:B------:R-:W-:-:S05]  /*16c90*/  IADD3 R19, PT, PT, R18, 0x20, RZ ;  /* 0x0000002012137810 */ /* 0x000fca0007ffe0ff */
[----:B------:R-:W-:-:S05]  /*16ca0*/  IMAD.WIDE R30, R19, 0x4, R30 ;  /* 0x00000004131e7825 */ /* 0x000fca00078e021e */
[----:B------:R-:W2:Y:S02]  /*16cb0*/  LDG.E R19, desc[UR8][R30.64] ;  /* 0x000000081e137981 */ /* 0x000ea4000c1e1900 */
[----:B--2---:R-:W-:-:S04]  /*16cc0*/  FMUL R20, R20, R19 ;  /* 0x0000001314147220 */ /* 0x004fc80000400000 */
[----:B------:R-:W-:-:S04]  /*16cd0*/  FFMA R21, R21, R22, R20 ;  /* 0x0000001615157223 */ /* 0x000fc80000000014 */
[----:B------:R-:W-:-:S05]  /*16ce0*/  FMUL R21, R21, R0 ;  /* 0x0000000015157220 */ /* 0x000fca0000400000 */
[----:B------:R1:W-:Y:S02]  /*16cf0*/  STG.E desc[UR8][R30.64], R21 ;  /* 0x000000151e007986 */ /* 0x0003e4000c101908 */
.L_x_121:
[----:B------:R-:W2:Y:S01]  /*16d00*/  LDCU UR4, c[0x0][0x3a0] ;  /* 0x00007400ff0477ac */ /* 0x000ea20008000800 */
[----:B------:R-:W-:Y:S01]  /*16d10*/  IADD3 R25, PT, PT, R25, 0x1, RZ ;  /* 0x0000000119197810 */ /* 0x000fe20007ffe0ff */
[----:B------:R-:W-:Y:S03]  /*16d20*/  BAR.SYNC.DEFER_BLOCKING 0x0 ;  /* 0x0000000000007b1d */ /* 0x000fe60000010000 */
[----:B--2---:R-:W-:-:S13]  /*16d30*/  ISETP.NE.AND P1, PT, R25, UR4, PT ;  /* 0x0000000419007c0c */ /* 0x004fda000bf25270 */
[----:B------:R-:W-:Y:S05]  /*16d40*/  @P1 BRA `(.L_x_122) ;  /* 0xffffffb800781947 */ /* 0x000fea000383ffff */
[C---:B------:R-:W-:Y:S01]  /*16d50*/  IMAD.WIDE R28, R16.reuse, 0x4, R28 ;  /* 0x00000004101c7825 */ /* 0x040fe200078e021c */
[----:B------:R-:W-:Y:S03]  /*16d60*/  BAR.SYNC.DEFER_BLOCKING 0x0 ;  /* 0x0000000000007b1d */ /* 0x000fe60000010000 */
[----:B------:R-:W-:-:S03]  /*16d70*/  IMAD.WIDE R26, R16, 0x4, R26 ;  /* 0x00000004101a7825 */ /* 0x000fc600078e021a */
[----:B------:R-:W2:Y:S04]  /*16d80*/  LDG.E.CONSTANT R0, desc[UR8][R28.64] ;  /* 0x000000081c007981 */ /* 0x000ea8000c1e9900 */
[----:B------:R-:W3:Y:S01]  /*16d90*/  LDG.E.CONSTANT R18, desc[UR8][R26.64] ;  /* 0x000000081a127981 */ /* 0x000ee2000c1e9900 */
[C---:B------:R-:W-:Y:S02]  /*16da0*/  LEA R19, R15.reuse, R13, 0x2 ;  /* 0x0000000d0f137211 */ /* 0x040fe400078e10ff */
[----:B-1----:R-:W-:-:S03]  /*16db0*/  LEA R21, R15, R12, 0x2 ;  /* 0x0000000c0f157211 */ /* 0x002fc600078e10ff */
[----:B--2---:R1:W-:Y:S04]  /*16dc0*/  STS [R19], R0 ;  /* 0x0000000013007388 */ /* 0x0043e80000000800 */
[----:B---3--:R1:W-:Y:S01]  /*16dd0*/  STS [R21], R18 ;  /* 0x0000001215007388 */ /* 0x0083e20000000800 */
[----:B------:R-:W-:Y:S05]  /*16de0*/  BRA.U UP0, `(.L_x_123) ;  /* 0x00000001005c7547 */ /* 0x000fea000b800000 */
[----:B-1----:R-:W1:Y:S01]  /*16df0*/  LDC R0, c[0x0][0x3a4] ;  /* 0x0000e900ff007b82 */ /* 0x002e620000000800 */
[----:B------:R-:W2:Y:S01]  /*16e00*/  LDCU UR4, c[0x0][0x39c] ;  /* 0x00007380ff0477ac */ /* 0x000ea20008000800 */
[----:B------:R-:W3:Y:S01]  /*16e10*/  LDCU.64 UR10, c[0x0][0x388] ;  /* 0x00007100ff0a77ac */ /* 0x000ee20008000a00 */
[----:B------:R-:W4:Y:S01]  /*16e20*/  LDCU.64 UR12, c[0x0][0x390] ;  /* 0x00007200ff0c77ac */ /* 0x000f220008000a00 */
[----:B-1----:R-:W-:-:S05]  /*16e30*/  IMAD R19, R3, R0, UR6 ;  /* 0x0000000603137e24 */ /* 0x002fca000f8e0200 */
[----:B------:R-:W-:-:S04]  /*16e40*/  LEA R19, R0, R19, 0x1 ;  /* 0x0000001300137211 */ /* 0x000fc800078e08ff */
[----:B------:R-:W-:-:S04]  /*16e50*/  LEA R19, R0, R19, 0x1 ;  /* 0x0000001300137211 */ /* 0x000fc800078e08ff */
[----:B------:R-:W-:-:S05]  /*16e60*/  IADD3 R19, PT, PT, R19, R0, RZ ;  /* 0x0000000013137210 */ /* 0x000fca0007ffe0ff */
[----:B--2---:R-:W-:-:S05]  /*16e70*/  IMAD R19, R19, UR4, RZ ;  /* 0x0000000413137c24 */ /* 0x004fca000f8e02ff */
[----:B------:R-:W-:-:S04]  /*16e80*/  IADD3 R0, P1, PT, R2, R19, RZ ;  /* 0x0000001302007210 */ /* 0x000fc80007f3e0ff */
[----:B------:R-:W-:Y:S02]  /*16e90*/  LEA.HI.X.SX32 R19, R19, RZ, 0x1, P1 ;  /* 0x000000ff13137211 */ /* 0x000fe400008f0eff */
[C---:B------:R-:W-:Y:S02]  /*16ea0*/  SHF.L.U32 R18, R0.reuse, 0x2, RZ ;  /* 0x0000000200127819 */ /* 0x040fe400000006ff */
[----:B------:R-:W-:Y:S02]  /*16eb0*/  SHF.L.U64.HI R0, R0, 0x2, R19 ;  /* 0x0000000200007819 */ /* 0x000fe40000010213 */
[C---:B---3--:R-:W-:Y:S02]  /*16ec0*/  IADD3 R20, P1, PT, R18.reuse, UR10, RZ ;  /* 0x0000000a12147c10 */ /* 0x048fe4000ff3e0ff */
[----:B----4-:R-:W-:Y:S02]  /*16ed0*/  IADD3 R18, P2, PT, R18, UR12, RZ ;  /* 0x0000000c12127c10 */ /* 0x010fe4000ff5e0ff */
[----:B------:R-:W-:-:S02]  /*16ee0*/  IADD3.X R21, PT, PT, R0, UR11, RZ, P1, !PT ;  /* 0x0000000b00157c10 */ /* 0x000fc40008ffe4ff */
[----:B------:R-:W-:-:S03]  /*16ef0*/  IADD3.X R19, PT, PT, R0, UR13, RZ, P2, !PT ;  /* 0x0000000d00137c10 */ /* 0x000fc600097fe4ff */
[----:B------:R-:W2:Y:S04]  /*16f00*/  LDG.E.CONSTANT R20, desc[UR8][R20.64+0x80] ;  /* 0x0000800814147981 */ /* 0x000ea8000c1e9900 */
[----:B------:R-:W3:Y:S01]  /*16f10*/  LDG.E.CONSTANT R18, desc[UR8][R18.64+0x80] ;  /* 0x0000800812127981 */ /* 0x000ee2000c1e9900 */
[C---:B0-----:R-:W-:Y:S02]  /*16f20*/  LEA R23, R2.reuse, R13, 0x2 ;  /* 0x0000000d02177211 */ /* 0x041fe400078e10ff */
[----:B------:R-:W-:-:S03]  /*16f30*/  LEA R25, R2, R12, 0x2 ;  /* 0x0000000c02197211 */ /* 0x000fc600078e10ff */
[----:B--2---:R2:W-:Y:S04]  /*16f40*/  STS [R23+0x80], R20 ;  /* 0x0000801417007388 */ /* 0x0045e80000000800 */
[----:B---3--:R2:W-:Y:S02]  /*16f50*/  STS [R25+0x80], R18 ;  /* 0x0000801219007388 */ /* 0x0085e40000000800 */
.L_x_123:
[----:B------:R-:W-:Y:S01]  /*16f60*/  BAR.SYNC.DEFER_BLOCKING 0x0 ;  /* 0x0000000000007b1d */ /* 0x000fe20000010000 */
[----:B--2---:R-:W-:-:S07]  /*16f70*/  HFMA2 R25, -RZ, RZ, 0, 0 ;  /* 0x00000000ff197431 */ /* 0x004fce00000001ff */
.L_x_147:
[----:B0-----:R-:W0:Y:S01]  /*16f80*/  LDCU UR4, c[0x0][0x39c] ;  /* 0x00007380ff0477ac */ /* 0x001e220008000800 */
[----:B-1----:R-:W1:Y:S08]  /*16f90*/  LDC R0, c[0x0][0x3a4] ;  /* 0x0000e900ff007b82 */ /* 0x002e700000000800 */
[----:B------:R-:W2:Y:S01]  /*16fa0*/  LDC.64 R18, c[0x0][0x380] ;  /* 0x0000e000ff127b82 */ /* 0x000ea20000000a00 */
[----:B0-----:R-:W-:-:S04]  /*16fb0*/  MOV R23, UR4 ;  /* 0x0000000400177c02 */ /* 0x001fc80008000f00 */
[----:B------:R-:W-:Y:S01]  /*16fc0*/  ISETP.NE.AND P1, PT, R23, 0x40, PT ;  /* 0x000000401700780c */ /* 0x000fe20003f25270 */
[----:B-1----:R-:W-:-:S04]  /*16fd0*/  IMAD R22, R25, R0, UR6 ;  /* 0x0000000619167e24 */ /* 0x002fc8000f8e0200 */
[----:B------:R-:W-:-:S08]  /*16fe0*/  IMAD R21, R22, R23, R15 ;  /* 0x0000001716157224 */ /* 0x000fd000078e020f */
[----:B------:R-:W-:-:S05]  /*16ff0*/  @!P1 IMAD R20, R22, R23, R2 ;  /* 0x0000001716149224 */ /* 0x000fca00078e0202 */
[----:B------:R-:W-:Y:S01]  /*17000*/  @!P1 IADD3 R31, PT, PT, R20, 0x20, RZ ;  /* 0x00000020141f9810 */ /* 0x000fe20007ffe0ff */
        /* <DEDUP_REMOVED lines=22> */
.L_x_127:
        /* <DEDUP_REMOVED lines=80> */
.L_x_126:
        /* <DEDUP_REMOVED lines=66> */
.L_x_130:
[----:B------:R-:W-:Y:S05]  /*17a90*/  BSYNC.RECONVERGENT B0 ;  /* 0x0000000000007941 */ /* 0x000fea0003800200 */
.L_x_129:
[----:B------:R-:W-:Y:S05]  /*17aa0*/  BRA `(.L_x_128) ;  /* 0x0000000800a47947 */ /* 0x000fea0003800000 */
.L_x_125:
        /* <DEDUP_REMOVED lines=9> */
.L_x_132:
        /* <DEDUP_REMOVED lines=89> */
.L_x_131:
        /* <DEDUP_REMOVED lines=71> */
.L_x_128:
[----:B------:R-:W-:-:S07]  /*18540*/  MOV R22, R20 ;  /* 0x0000001400167202 */ /* 0x000fce0000000f00 */
.L_x_124:
[----:B------:R2:W2:Y:S01]  /*18550*/  SHFL.IDX PT, R20, R22, RZ, 0x1f ;  /* 0x00001fff16147589 */ /* 0x0004a200000e0000 */
[----:B------:R-:W-:Y:S01]  /*18560*/  BSSY.RECONVERGENT B0, `(.L_x_133) ;  /* 0x0000145000007945 */ /* 0x000fe20003800200 */
[----:B01----:R-:W-:-:S03]  /*18570*/  HFMA2 R19, -RZ, RZ, 0, 0 ;  /* 0x00000000ff137431 */ /* 0x003fc600000001ff */
[----:B------:R-:W-:Y:S05]  /*18580*/  @!P0 BRA `(.L_x_134) ;  /* 0x0000001400088947 */ /* 0x000fea0003800000 */
[----:B------:R-:W-:Y:S02]  /*18590*/  ISETP.GE.U32.AND P1, PT, R14, 0xf, PT ;  /* 0x0000000f0e00780c */ /* 0x000fe40003f26070 */
[----:B--234-:R-:W-:-:S11]  /*185a0*/  CS2R R18, SRZ ;  /* 0x0000000000127805 */ /* 0x01cfd6000001ff00 */
[----:B------:R-:W-:Y:S05]  /*185b0*/  @!P1 BRA `(.L_x_135) ;  /* 0x0000000800609947 */ /* 0x000fea0003800000 */
[----:B------:R-:W-:Y:S01]  /*185c0*/  MOV R19, RZ ;  /* 0x000000ff00137202 */ /* 0x000fe20000000f00 */
[----:B------:R-:W-:-:S06]  /*185d0*/  UMOV UR4, URZ ;  /* 0x000000ff00047c82 */ /* 0x000fcc0008000000 */
.L_x_136:
        /* <DEDUP_REMOVED lines=150> */
.L_x_135:
        /* <DEDUP_REMOVED lines=167> */
.L_x_134:
[----:B------:R-:W-:Y:S05]  /*199b0*/  BSYNC.RECONVERGENT B0 ;  /* 0x0000000000007941 */ /* 0x000fea0003800200 */
.L_x_133:
[----:B------:R-:W-:Y:S01]  /*199c0*/  ISETP.GE.AND P1, PT, R0, 0x1, PT ;  /* 0x000000010000780c */ /* 0x000fe20003f26270 */
[----:B------:R3:W3:Y:S01]  /*199d0*/  SHFL.IDX PT, R33, R19, RZ, 0x1f ;  /* 0x00001fff13217589 */ /* 0x0006e200000e0000 */
[----:B012---:R-:W-:-:S11]  /*199e0*/  CS2R R22, SRZ ;  /* 0x0000000000167805 */ /* 0x007fd6000001ff00 */
[----:B------:R-:W-:Y:S05]  /*199f0*/  @!P1 BRA `(.L_x_137) ;  /* 0x0000001400e49947 */ /* 0x000fea0003800000 */
[----:B---3--:R-:W0:Y:S02]  /*19a00*/  LDC R19, c[0x0][0x39c] ;  /* 0x0000e700ff137b82 */ /* 0x008e240000000800 */
[----:B0-----:R-:W-:-:S13]  /*19a10*/  ISETP.NE.AND P1, PT, R19, 0x40, PT ;  /* 0x000000401300780c */ /* 0x001fda0003f25270 */
[----:B------:R-:W-:Y:S05]  /*19a20*/  @!P1 BRA `(.L_x_138) ;  /* 0x0000000800b09947 */ /* 0x000fea0003800000 */
[----:B------:R-:W-:Y:S01]  /*19a30*/  ISETP.GE.U32.AND P1, PT, R14, 0xf, PT ;  /* 0x0000000f0e00780c */ /* 0x000fe20003f26070 */
[----:B------:R-:W-:Y:S01]  /*19a40*/  HFMA2 R23, -RZ, RZ, 0, 0 ;  /* 0x00000000ff177431 */ /* 0x000fe200000001ff */
[----:B----4-:R-:W-:-:S11]  /*19a50*/  MOV R18, RZ ;  /* 0x000000ff00127202 */ /* 0x010fd60000000f00 */
[----:B------:R-:W-:Y:S05]  /*19a60*/  @!P1 BRA `(.L_x_139) ;  /* 0x0000000400249947 */ /* 0x000fea0003800000 */
[----:B------:R-:W-:Y:S01]  /*19a70*/  MOV R23, RZ ;  /* 0x000000ff00177202 */ /* 0x000fe20000000f00 */
[----:B------:R-:W-:-:S06]  /*19a80*/  UMOV UR4, URZ ;  /* 0x000000ff00047c82 */ /* 0x000fcc0008000000 */
.L_x_140:
        /* <DEDUP_REMOVED lines=71> */
.L_x_139:
        /* <DEDUP_REMOVED lines=95> */
.L_x_138:
[----:B------:R-:W-:Y:S01]  /*1a4f0*/  ISETP.GE.U32.AND P1, PT, R14, 0xf, PT ;  /* 0x0000000f0e00780c */ /* 0x000fe20003f26070 */
[----:B------:R-:W-:Y:S01]  /*1a500*/  HFMA2 R19, -RZ, RZ, 0, 0 ;  /* 0x00000000ff137431 */ /* 0x000fe200000001ff */
[----:B------:R-:W-:-:S11]  /*1a510*/  CS2R R22, SRZ ;  /* 0x0000000000167805 */ /* 0x000fd6000001ff00 */
[----:B------:R-:W-:Y:S05]  /*1a520*/  @!P1 BRA `(.L_x_141) ;  /* 0x0000000400689947 */ /* 0x000fea0003800000 */
[----:B------:R-:W-:Y:S02]  /*1a530*/  MOV R22, RZ ;  /* 0x000000ff00167202 */ /* 0x000fe40000000f00 */
[----:B------:R-:W-:-:S07]  /*1a540*/  MOV R19, RZ ;  /* 0x000000ff00137202 */ /* 0x000fce0000000f00 */
.L_x_142:
[----:B----4-:R-:W-:Y:S01]  /*1a550*/  IMAD R21, R17, R0, R19 ;  /* 0x0000000011157224 */ /* 0x010fe200078e0213 */
        /* <DEDUP_REMOVED lines=87> */
.L_x_141:
[----:B------:R-:W-:-:S13]  /*1aad0*/  ISETP.NE.AND P1, PT, R5, RZ, PT ;  /* 0x000000ff0500720c */ /* 0x000fda0003f25270 */
[----:B------:R-:W-:Y:S05]  /*1aae0*/  @!P1 BRA `(.L_x_137) ;  /* 0x0000000400a89947 */ /* 0x000fea0003800000 */
[----:B----4-:R-:W-:Y:S01]  /*1aaf0*/  IMAD R21, R17, R0, R19 ;  /* 0x0000000011157224 */ /* 0x010fe200078e0213 */
        /* <DEDUP_REMOVED lines=105> */
.L_x_137:
[----:B------:R-:W0:Y:S01]  /*1b190*/  LDC.64 R30, c[0x0][0x3b8] ;  /* 0x0000ee00ff1e7b82 */ /* 0x000e220000000a00 */
[----:B---34-:R-:W-:-:S07]  /*1b1a0*/  IMAD R21, R25, R0, R11 ;  /* 0x0000000019157224 */ /* 0x018fce00078e020b */
[----:B------:R-:W1:Y:S01]  /*1b1b0*/  LDC.64 R18, c[0x0][0x3b0] ;  /* 0x0000ec00ff127b82 */ /* 0x000e620000000a00 */
[----:B0-----:R-:W-:-:S05]  /*1b1c0*/  IMAD.WIDE R30, R21, 0x4, R30 ;  /* 0x00000004151e7825 */ /* 0x001fca00078e021e */
[----:B------:R-:W2:Y:S01]  /*1b1d0*/  LDG.E R34, desc[UR8][R30.64] ;  /* 0x000000081e227981 */ /* 0x000ea2000c1e1900 */
[----:B-1----:R-:W-:-:S05]  /*1b1e0*/  IMAD.WIDE R18, R21, 0x4, R18 ;  /* 0x0000000415127825 */ /* 0x002fca00078e0212 */
[----:B------:R-:W3:Y:S01]  /*1b1f0*/  LDG.E R32, desc[UR8][R18.64] ;  /* 0x0000000812207981 */ /* 0x000ee2000c1e1900 */
[----:B------:R-:W-:Y:S01]  /*1b200*/  ISETP.NE.AND P3, PT, R24, RZ, PT ;  /* 0x000000ff1800720c */ /* 0x000fe20003f65270 */
[----:B------:R-:W-:Y:S01]  /*1b210*/  BSSY.RECONVERGENT B0, `(.L_x_143) ;  /* 0x0000022000007945 */ /* 0x000fe20003800200 */
[----:B--2---:R-:W-:-:S05]  /*1b220*/  FMNMX R35, R20, R34, !PT ;  /* 0x0000002214237209 */ /* 0x004fca0007800000 */
[--C-:B------:R-:W-:Y:S01]  /*1b230*/  FADD R34, R34, -R35.reuse ;  /* 0x8000002322227221 */ /* 0x100fe20000000000 */
[----:B------:R-:W-:-:S05]  /*1b240*/  FADD R20, R20, -R35 ;  /* 0x8000002314147221 */ /* 0x000fca0000000000 */
[----:B------:R-:W-:Y:S01]  /*1b250*/  @!P3 STG.E desc[UR8][R30.64], R35 ;  /* 0x000000231e00b986 */ /* 0x000fe2000c101908 */
[----:B------:R-:W-:Y:S01]  /*1b260*/  FMUL R34, R34, 1.4426950216293334961 ;  /* 0x3fb8aa3b22227820 */ /* 0x000fe20000400000 */
[----:B------:R-:W-:-:S04]  /*1b270*/  FMUL R36, R20, 1.4426950216293334961 ;  /* 0x3fb8aa3b14247820 */ /* 0x000fc80000400000 */
[----:B------:R-:W-:Y:S02]  /*1b280*/  FSETP.GEU.AND P1, PT, R34, -126, PT ;  /* 0xc2fc00002200780b */ /* 0x000fe40003f2e000 */
[----:B------:R-:W-:-:S11]  /*1b290*/  FSETP.GEU.AND P2, PT, R36, -126, PT ;  /* 0xc2fc00002400780b */ /* 0x000fd60003f4e000 */
[----:B------:R-:W-:Y:S02]  /*1b2a0*/  @!P1 FMUL R34, R34, 0.5 ;  /* 0x3f00000022229820 */ /* 0x000fe40000400000 */
[----:B------:R-:W-:Y:S02]  /*1b2b0*/  @!P2 FMUL R36, R36, 0.5 ;  /* 0x3f0000002424a820 */ /* 0x000fe40000400000 */
[----:B------:R0:W1:Y:S08]  /*1b2c0*/  MUFU.EX2 R37, R34 ;  /* 0x0000002200257308 */ /* 0x0000700000000800 */
[----:B------:R-:W2:Y:S01]  /*1b2d0*/  MUFU.EX2 R21, R36 ;  /* 0x0000002400157308 */ /* 0x000ea20000000800 */
[----:B0-----:R-:W0:Y:S01]  /*1b2e0*/  LDC R34, c[0x0][0x39c] ;  /* 0x0000e700ff227b82 */ /* 0x001e220000000800 */
[----:B-1----:R-:W-:-:S04]  /*1b2f0*/  @!P1 FMUL R37, R37, R37 ;  /* 0x0000002525259220 */ /* 0x002fc80000400000 */
[----:B---3--:R-:W-:Y:S01]  /*1b300*/  FMUL R20, R32, R37 ;  /* 0x0000002520147220 */ /* 0x008fe20000400000 */
[----:B--2---:R-:W-:-:S04]  /*1b310*/  @!P2 FMUL R21, R21, R21 ;  /* 0x000000151515a220 */ /* 0x004fc80000400000 */
[----:B------:R-:W-:Y:S01]  /*1b320*/  FFMA R33, R33, R21, R20 ;  /* 0x0000001521217223 */ /* 0x000fe20000000014 */
[----:B0-----:R-:W-:-:S04]  /*1b330*/  ISETP.NE.AND P4, PT, R34, 0x40, PT ;  /* 0x000000402200780c */ /* 0x001fc80003f85270 */
[----:B------:R0:W-:Y:S01]  /*1b340*/  @!P3 STG.E desc[UR8][R18.64], R33 ;  /* 0x000000211200b986 */ /* 0x0001e2000c101908 */
[----:B------:R-:W-:-:S04]  /*1b350*/  IADD3 R32, PT, PT, R33, 0x1800000, RZ ;  /* 0x0180000021207810 */ /* 0x000fc80007ffe0ff */
        /* <DEDUP_REMOVED lines=9> */
.L_x_144:
[----:B------:R-:W0:Y:S02]  /*1b3f0*/  MUFU.RCP R0, R33 ;  /* 0x0000002100007308 */ /* 0x000e240000001000 */
[----:B0-----:R-:W-:-:S04]  /*1b400*/  FFMA R30, R33, R0, -1 ;  /* 0xbf800000211e7423 */ /* 0x001fc80000000000 */
[----:B------:R-:W-:-:S04]  /*1b410*/  FADD.FTZ R31, -R30, -RZ ;  /* 0x800000ff1e1f7221 */ /* 0x000fc80000010100 */
[----:B------:R-:W-:-:S07]  /*1b420*/  FFMA R0, R0, R31, R0 ;  /* 0x0000001f00007223 */ /* 0x000fce0000000000 */
.L_x_145:
[----:B------:R-:W-:Y:S05]  /*1b430*/  BSYNC.RECONVERGENT B0 ;  /* 0x0000000000007941 */ /* 0x000fea0003800200 */
.L_x_143:
        /* <DEDUP_REMOVED lines=17> */
.L_x_146:
[----:B------:R-:W2:Y:S01]  /*1b550*/  LDCU UR4, c[0x0][0x3a0] ;  /* 0x00007400ff0477ac */ /* 0x000ea20008000800 */
[----:B------:R-:W-:Y:S01]  /*1b560*/  IADD3 R25, PT, PT, R25, 0x1, RZ ;  /* 0x0000000119197810 */ /* 0x000fe20007ffe0ff */
[----:B------:R-:W-:Y:S03]  /*1b570*/  BAR.SYNC.DEFER_BLOCKING 0x0 ;  /* 0x0000000000007b1d */ /* 0x000fe60000010000 */
[----:B--2---:R-:W-:-:S13]  /*1b580*/  ISETP.NE.AND P1, PT, R25, UR4, PT ;  /* 0x0000000419007c0c */ /* 0x004fda000bf25270 */
[----:B------:R-:W-:Y:S05]  /*1b590*/  @P1 BRA `(.L_x_147) ;  /* 0xffffffb800781947 */ /* 0x000fea000383ffff */
[----:B------:R-:W2:Y:S01]  /*1b5a0*/  LDC R0, c[0x0][0x3a4] ;  /* 0x0000e900ff007b82 */ /* 0x000ea20000000800 */
[----:B------:R-:W3:Y:S07]  /*1b5b0*/  LDCU UR4, c[0x0][0x39c] ;  /* 0x00007380ff0477ac */ /* 0x000eee0008000800 */
[----:B0-----:R-:W0:Y:S01]  /*1b5c0*/  @!P4 LDC.64 R22, c[0x0][0x390] ;  /* 0x0000e400ff16cb82 */ /* 0x001e220000000a00 */
[----:B--2---:R-:W-:-:S05]  /*1b5d0*/  IMAD R19, R3, R0, UR6 ;  /* 0x0000000603137e24 */ /* 0x004fca000f8e0200 */
[C---:B-1----:R-:W-:Y:S02]  /*1b5e0*/  LEA R21, R0.reuse, R19, 0x1 ;  /* 0x0000001300157211 */ /* 0x042fe400078e08ff */
[----:B------:R-:W1:Y:S02]  /*1b5f0*/  @!P4 LDC.64 R18, c[0x0][0x388] ;  /* 0x0000e200ff12cb82 */ /* 0x000e640000000a00 */
[----:B------:R-:W-:-:S04]  /*1b600*/  LEA R21, R0, R21, 0x1 ;  /* 0x0000001500157211 */ /* 0x000fc800078e08ff */
[----:B------:R-:W-:-:S05]  /*1b610*/  LEA R0, R0, R21, 0x1 ;  /* 0x0000001500007211 */ /* 0x000fca00078e08ff */
[----:B---3--:R-:W-:Y:S01]  /*1b620*/  IMAD R25, R0, UR4, RZ ;  /* 0x0000000400197c24 */ /* 0x008fe2000f8e02ff */
[----:B------:R-:W-:Y:S04]  /*1b630*/  BAR.SYNC.DEFER_BLOCKING 0x0 ;  /* 0x0000000000007b1d */ /* 0x000fe80000010000 */
[----:B------:R-:W-:-:S04]  /*1b640*/  @!P4 IADD3 R0, P1, PT, R2, R25, RZ ;  /* 0x000000190200c210 */ /* 0x000fc80007f3e0ff */
[----:B------:R-:W-:Y:S02]  /*1b650*/  @!P4 LEA.HI.X.SX32 R25, R25, RZ, 0x1, P1 ;  /* 0x000000ff1919c211 */ /* 0x000fe400008f0eff */
[C---:B------:R-:W-:Y:S02]  /*1b660*/  @!P4 SHF.L.U32 R21, R0.reuse, 0x2, RZ ;  /* 0x000000020015c819 */ /* 0x040fe400000006ff */
[----:B------:R-:W-:Y:S02]  /*1b670*/  @!P4 SHF.L.U64.HI R0, R0, 0x2, R25 ;  /* 0x000000020000c819 */ /* 0x000fe40000010219 */
[C---:B-1----:R-:W-:Y:S02]  /*1b680*/  @!P4 IADD3 R30, P1, PT, R21.reuse, R18, RZ ;  /* 0x00000012151ec210 */ /* 0x042fe40007f3e0ff */
[----:B0-----:R-:W-:Y:S01]  /*1b690*/  @!P4 IADD3 R22, P2, PT, R21, R22, RZ ;  /* 0x000000161516c210 */ /* 0x001fe20007f5e0ff */
[----:B------:R-:W-:Y:S01]  /*1b6a0*/  IMAD.WIDE R20, R16, 0x4, R28 ;  /* 0x0000000410147825 */ /* 0x000fe200078e021c */
[----:B------:R-:W-:-:S02]  /*1b6b0*/  @!P4 IADD3.X R31, PT, PT, R0, R19, RZ, P1, !PT ;  /* 0x00000013001fc210 */ /* 0x000fc40000ffe4ff */
[----:B------:R-:W-:Y:S01]  /*1b6c0*/  @!P4 IADD3.X R23, PT, PT, R0, R23, RZ, P2, !PT ;  /* 0x000000170017c210 */ /* 0x000fe200017fe4ff */
[----:B------:R-:W-:Y:S01]  /*1b6d0*/  IMAD.WIDE R18, R16, 0x4, R26 ;  /* 0x0000000410127825 */ /* 0x000fe200078e021a */
[----:B------:R-:W2:Y:S04]  /*1b6e0*/  LDG.E.CONSTANT R0, desc[UR8][R20.64] ;  /* 0x0000000814007981 */ /* 0x000ea8000c1e9900 */
[----:B------:R-:W3:Y:S04]  /*1b6f0*/  LDG.E.CONSTANT R25, desc[UR8][R18.64] ;  /* 0x0000000812197981 */ /* 0x000ee8000c1e9900 */
[----:B------:R0:W4:Y:S04]  /*1b700*/  @!P4 LDG.E.CONSTANT R31, desc[UR8][R30.64+0x80] ;  /* 0x000080081e1fc981 */ /* 0x000128000c1e9900 */
[----:B------:R-:W5:Y:S01]  /*1b710*/  @!P4 LDG.E.CONSTANT R22, desc[UR8][R22.64+0x80] ;  /* 0x000080081616c981 */ /* 0x000f62000c1e9900 */
[----:B------:R-:W-:-:S02]  /*1b720*/  LEA R27, R15, R13, 0x2 ;  /* 0x0000000d0f1b7211 */ /* 0x000fc400078e10ff */
[-C--:B------:R-:W-:Y:S02]  /*1b730*/  LEA R26, R15, R12.reuse, 0x2 ;  /* 0x0000000c0f1a7211 */ /* 0x080fe400078e10ff */
[C---:B------:R-:W-:Y:S02]  /*1b740*/  @!P4 LEA R28, R2.reuse, R13, 0x2 ;  /* 0x0000000d021cc211 */ /* 0x040fe400078e10ff */
[----:B------:R-:W-:Y:S01]  /*1b750*/  @!P4 LEA R29, R2, R12, 0x2 ;  /* 0x0000000c021dc211 */ /* 0x000fe200078e10ff */
[----:B0-----:R-:W-:Y:S01]  /*1b760*/  HFMA2 R30, -RZ, RZ, 0, 0 ;  /* 0x00000000ff1e7431 */ /* 0x001fe200000001ff */
[----:B--2---:R0:W-:Y:S04]  /*1b770*/  STS [R27], R0 ;  /* 0x000000001b007388 */ /* 0x0041e80000000800 */
[----:B---3--:R0:W-:Y:S04]  /*1b780*/  STS [R26], R25 ;  /* 0x000000191a007388 */ /* 0x0081e80000000800 */
[----:B----4-:R0:W-:Y:S04]  /*1b790*/  @!P4 STS [R28+0x80], R31 ;  /* 0x0000801f1c00c388 */ /* 0x0101e80000000800 */
[----:B-----5:R0:W-:Y:S01]  /*1b7a0*/  @!P4 STS [R29+0x80], R22 ;  /* 0x000080161d00c388 */ /* 0x0201e20000000800 */
[----:B------:R-:W-:Y:S06]  /*1b7b0*/  BAR.SYNC.DEFER_BLOCKING 0x0 ;  /* 0x0000000000007b1d */ /* 0x000fec0000010000 */
.L_x_171:
        /* <DEDUP_REMOVED lines=8> */
[----:B--2---:R-:W-:-:S03]  /*1b840*/  IMAD.WIDE R26, R27, 0x4, R22 ;  /* 0x000000041b1a7825 */ /* 0x004fc600078e0216 */
[----:B------:R-:W-:-:S03]  /*1b850*/  @!P1 IADD3 R31, PT, PT, R0, 0x20, RZ ;  /* 0x00000020001f9810 */ /* 0x000fc60007ffe0ff */
[----:B------:R-:W2:Y:S02]  /*1b860*/  LDG.E.CONSTANT R26, desc[UR8][R26.64] ;  /* 0x000000081a1a7981 */ /* 0x000ea4000c1e9900 */
[----:B------:R-:W-:-:S06]  /*1b870*/  @!P1 IMAD.WIDE R22, R31, 0x4, R22 ;  /* 0x000000041f169825 */ /* 0x000fcc00078e0216 */
        /* <DEDUP_REMOVED lines=19> */
.L_x_151:
        /* <DEDUP_REMOVED lines=80> */
.L_x_150:
[----:B------:R-:W-:-:S13]  /*1beb0*/  ISETP.NE.AND P1, PT, R7, RZ, PT ;  /* 0x000000ff0700720c */ /* 0x000fda0003f25270 */
[----:B------:R-:W-:Y:S05]  /*1bec0*/  @!P1 BRA `(.L_x_152) ;  /* 0x0000000c00ac9947 */ /* 0x000fea0003800000 */
[----:B------:R-:W-:Y:S01]  /*1bed0*/  IMAD R26, R28, R29, R24 ;  /* 0x0000001d1c1a7224 */ /* 0x000fe200078e0218 */
[----:B--2---:R-:W-:Y:S01]  /*1bee0*/  LDS R0, [R9] ;  /* 0x0000000009007984 */ /* 0x004fe20000000800 */
[----:B------:R-:W-:Y:S01]  /*1bef0*/  ISETP.NE.AND P1, PT, R24, RZ, PT ;  /* 0x000000ff1800720c */ /* 0x000fe20003f25270 */
[----:B------:R-:W-:Y:S01]  /*1bf00*/  IMAD R33, R17, R25, R28 ;  /* 0x0000001911217224 */ /* 0x000fe200078e021c */
[----:B------:R-:W-:Y:S02]  /*1bf10*/  ISETP.NE.AND P2, PT, R7, 0x1, PT ;  /* 0x000000010700780c */ /* 0x000fe40003f45270 */
[----:B------:R-:W-:-:S05]  /*1bf20*/  LEA R26, R26, R13, 0x2 ;  /* 0x0000000d1a1a7211 */ /* 0x000fca00078e10ff */
[----:B------:R-:W0:Y:S04]  /*1bf30*/  LDS R23, [R26] ;  /* 0x000000001a177984 */ /* 0x000e280000000800 */
[----:B------:R-:W1:Y:S01]  /*1bf40*/  @!P1 LDC R35, c[0x0][0x3a8] ;  /* 0x0000ea00ff239b82 */ /* 0x000e620000000800 */
[----:B0-----:R-:W-:-:S05]  /*1bf50*/  FFMA R0, R0, R23, RZ ;  /* 0x0000001700007223 */ /* 0x001fca00000000ff */
        /* <DEDUP_REMOVED lines=55> */
.L_x_154:
[----:B------:R-:W-:Y:S05]  /*1c2d0*/  BSYNC.RECONVERGENT B0 ;  /* 0x0000000000007941 */ /* 0x000fea0003800200 */
.L_x_153:
[----:B------:R-:W-:Y:S05]  /*1c2e0*/  BRA `(.L_x_152) ;  /* 0x0000000800a47947 */ /* 0x000fea0003800000 */
.L_x_149:
        /* <DEDUP_REMOVED lines=9> */
.L_x_156:
[----:B------:R-:W-:Y:S01]  /*1c380*/  LEA R28, R26, R24, 0x6 ;  /* 0x000000181a1c7211 */ /* 0x000fe200078e30ff */
[----:B-1----:R-:W-:Y:S01]  /*1c390*/  LDS R0, [R9] ;  /* 0x0000000009007984 */ /* 0x002fe20000000800 */
[----:B------:R-:W1:Y:S02]  /*1c3a0*/  @!P1 LDC R35, c[0x0][0x3a8] ;  /* 0x0000ea00ff239b82 */ /* 0x000e640000000800 */
[----:B------:R-:W-:Y:S01]  /*1c3b0*/  LEA R28, R28, R13, 0x2 ;  /* 0x0000000d1c1c7211 */ /* 0x000fe200078e10ff */
[----:B------:R-:W-:Y:S04]  /*1c3c0*/  LDS R27, [R10+0x80] ;  /* 0x000080000a1b7984 */ /* 0x000fe80000000800 */
        /* <DEDUP_REMOVED lines=25> */
[----:B------:R-:W1:Y:S10]  /*1c560*/  LDS R33, [R28+0x180] ;  /* 0x000180001c217984 */ /* 0x000e740000000800 */
[----:B------:R-:W2:Y:S01]  /*1c570*/  @!P1 LDC R37, c[0x0][0x3a8] ;  /* 0x0000ea00ff259b82 */ /* 0x000ea20000000800 */
        /* <DEDUP_REMOVED lines=57> */
.L_x_155:
        /* <DEDUP_REMOVED lines=29> */
[----:B------:R-:W-:Y:S01]  /*1cae0*/  LDS R0, [R9] ;  /* 0x0000000009007984 */ /* 0x000fe20000000800 */
[----:B------:R-:W1:Y:S01]  /*1caf0*/  @!P1 LDC R34, c[0x0][0x3a8] ;  /* 0x0000ea00ff229b82 */ /* 0x000e620000000800 */
[----:B------:R-:W-:Y:S02]  /*1cb00*/  ISETP.NE.AND P2, PT, R7, 0x2, PT ;  /* 0x000000020700780c */ /* 0x000fe40003f45270 */
[----:B0-----:R-:W0:Y:S04]  /*1cb10*/  LDS R27, [R23+0x100] ;  /* 0x00010000171b7984 */ /* 0x001e280000000800 */
[----:B------:R-:W-:Y:S04]  /*1cb20*/  LDS R29, [R10+0x80] ;  /* 0x000080000a1d7984 */ /* 0x000fe80000000800 */
[----:B------:R-:W2:Y:S01]  /*1cb30*/  LDS R28, [R23+0x180] ;  /* 0x00018000171c7984 */ /* 0x000ea20000000800 */
        /* <DEDUP_REMOVED lines=15> */
[----:B------:R-:W-:Y:S06]  /*1cc30*/  @!P2 BRA `(.L_x_152) ;  /* 0x000000000050a947 */ /* 0x000fec0003800000 */
[----:B------:R-:W-:Y:S01]  /*1cc40*/  LDS R0, [R9] ;  /* 0x0000000009007984 */ /* 0x000fe20000000800 */
[----:B------:R-:W0:Y:S03]  /*1cc50*/  @!P1 LDC R34, c[0x0][0x3a8] ;  /* 0x0000ea00ff229b82 */ /* 0x000e260000000800 */
[----:B------:R-:W1:Y:S04]  /*1cc60*/  LDS R27, [R23+0x200] ;  /* 0x00020000171b7984 */ /* 0x000e680000000800 */
[----:B------:R-:W-:Y:S04]  /*1cc70*/  LDS R28, [R23+0x280] ;  /* 0x00028000171c7984 */ /* 0x000fe80000000800 */
[----:B------:R-:W3:Y:S01]  /*1cc80*/  LDS R29, [R10+0x80] ;  /* 0x000080000a1d7984 */ /* 0x000ee20000000800 */
[----:B-1----:R-:W-:-:S04]  /*1cc90*/  FFMA R0, R0, R27, RZ ;  /* 0x0000001b00007223 */ /* 0x002fc800000000ff */
[----:B---3--:R-:W-:-:S05]  /*1cca0*/  FFMA R0, R29, R28, R0 ;  /* 0x0000001c1d007223 */ /* 0x008fca0000000000 */
        /* <DEDUP_REMOVED lines=13> */
.L_x_152:
[----:B012-4-:R-:W-:-:S07]  /*1cd80*/  MOV R0, R22 ;  /* 0x0000001600007202 */ /* 0x017fce0000000f00 */
.L_x_148:
[----:B------:R-:W0:Y:S01]  /*1cd90*/  SHFL.IDX PT, R0, R0, RZ, 0x1f ;  /* 0x00001fff00007589 */ /* 0x000e2200000e0000 */
[----:B------:R-:W-:Y:S01]  /*1cda0*/  BSSY.RECONVERGENT B0, `(.L_x_157) ;  /* 0x0000145000007945 */ /* 0x000fe20003800200 */
[----:B---3--:R-:W-:-:S03]  /*1cdb0*/  HFMA2 R23, -RZ, RZ, 0, 0 ;  /* 0x00000000ff177431 */ /* 0x008fc600000001ff */
[----:B------:R-:W-:Y:S05]  /*1cdc0*/  @!P0 BRA `(.L_x_158) ;  /* 0x0000001400088947 */ /* 0x000fea0003800000 */
[----:B------:R-:W-:Y:S02]  /*1cdd0*/  ISETP.GE.U32.AND P1, PT, R14, 0xf, PT ;  /* 0x0000000f0e00780c */ /* 0x000fe40003f26070 */
[----:B------:R-:W-:-:S11]  /*1cde0*/  CS2R R22, SRZ ;  /* 0x0000000000167805 */ /* 0x000fd6000001ff00 */
[----:B------:R-:W-:Y:S05]  /*1cdf0*/  @!P1 BRA `(.L_x_159) ;  /* 0x0000000800609947 */ /* 0x000fea0003800000 */
[----:B------:R-:W-:Y:S01]  /*1ce00*/  MOV R23, RZ ;  /* 0x000000ff00177202 */ /* 0x000fe20000000f00 */
[----:B------:R-:W-:-:S06]  /*1ce10*/  UMOV UR4, URZ ;  /* 0x000000ff00047c82 */ /* 0x000fcc0008000000 */
.L_x_160:
[----:B--2---:R-:W-:Y:S01]  /*1ce20*/  IMAD R27, R17, R25, UR4 ;  /* 0x00000004111b7e24 */ /* 0x004fe2000f8e0219 */
        /* <DEDUP_REMOVED lines=17> */
[----:B---3--:R-:W-:-:S03]  /*1cf40*/  FADD R35, -R0, R35 ;  /* 0x0000002300237221 */ /* 0x008fc60000000100 */
[----:B------:R-:W-:Y:S01]  /*1cf50*/  FSETP.GEU.AND P6, PT, R28, -126, PT ;  /* 0xc2fc00001c00780b */ /* 0x000fe20003fce000 */
[----:B------:R-:W-:Y:S01]  /*1cf60*/  FMUL R35, R35, 1.4426950216293334961 ;  /* 0x3fb8aa3b23237820 */ /* 0x000fe20000400000 */
[----:B------:R-:W-:Y:S01]  /*1cf70*/  FSETP.GEU.AND P5, PT, R37, -126, PT ;  /* 0xc2fc00002500780b */ /* 0x000fe20003fae000 */
[C---:B----4-:R-:W-:Y:S01]  /*1cf80*/  FADD R33, -R0.reuse, R33 ;  /* 0x0000002100217221 */ /* 0x050fe20000000100 */
[----:B-----5:R-:W-:Y:S02]  /*1cf90*/  FADD R34, -R0, R31 ;  /* 0x0000001f00227221 */ /* 0x020fe40000000100 */
[----:B------:R-:W-:Y:S01]  /*1cfa0*/  @!P1 FMUL R26, R26, 0.5 ;  /* 0x3f0000001a1a9820 */ /* 0x000fe20000400000 */
[----:B------:R-:W-:Y:S01]  /*1cfb0*/  FSETP.GEU.AND P4, PT, R35, -126, PT ;  /* 0xc2fc00002300780b */ /* 0x000fe20003f8e000 */
[----:B------:R-:W-:Y:S02]  /*1cfc0*/  FMUL R34, R34, 1.4426950216293334961 ;  /* 0x3fb8aa3b22227820 */ /* 0x000fe40000400000 */
[----:B------:R-:W2:Y:S03]  /*1cfd0*/  MUFU.EX2 R32, R26 ;  /* 0x0000001a00207308 */ /* 0x000ea60000000800 */
[----:B------:R-:W-:Y:S01]  /*1cfe0*/  @!P6 FMUL R28, R28, 0.5 ;  /* 0x3f0000001c1ce820 */ /* 0x000fe20000400000 */
[----:B------:R-:W-:Y:S01]  /*1cff0*/  FSETP.GEU.AND P2, PT, R34, -126, PT ;  /* 0xc2fc00002200780b */ /* 0x000fe20003f4e000 */
[----:B------:R-:W-:-:S04]  /*1d000*/  @!P5 FMUL R37, R37, 0.5 ;  /* 0x3f0000002525d820 */ /* 0x000fc80000400000 */
[----:B------:R3:W4:Y:S01]  /*1d010*/  MUFU.EX2 R31, R37 ;  /* 0x00000025001f7308 */ /* 0x0007220000000800 */
[----:B------:R-:W-:Y:S01]  /*1d020*/  @!P4 FMUL R35, R35, 0.5 ;  /* 0x3f0000002323c820 */ /* 0x000fe20000400000 */
[----:B--2---:R-:W-:-:S06]  /*1d030*/  @!P1 FMUL R32, R32, R32 ;  /* 0x0000002020209220 */ /* 0x004fcc0000400000 */
[----:B------:R-:W2:Y:S01]  /*1d040*/  MUFU.EX2 R28, R28 ;  /* 0x0000001c001c7308 */ /* 0x000ea20000000800 */
[----:B---3--:R-:W3:Y:S01]  /*1d050*/  LDS R37, [R22+0x20] ;  /* 0x0000200016257984 */ /* 0x008ee20000000800 */
[----:B0-----:R-:W-:Y:S01]  /*1d060*/  FADD R27, -R0, R27 ;  /* 0x0000001b001b7221 */ /* 0x001fe20000000100 */
[----:B------:R-:W-:Y:S01]  /*1d070*/  FADD R23, R32, R23 ;  /* 0x0000001720177221 */ /* 0x000fe20000000000 */
[----:B------:R-:W-:Y:S01]  /*1d080*/  @!P2 FMUL R34, R34, 0.5 ;  /* 0x3f0000002222a820 */ /* 0x000fe20000400000 */
[----:B------:R0:W-:Y:S01]  /*1d090*/  STS [R22], R32 ;  /* 0x0000002016007388 */ /* 0x0001e20000000800 */
[----:B-1----:R-:W-:Y:S01]  /*1d0a0*/  FADD R36, -R0, R29 ;  /* 0x0000001d00247221 */ /* 0x002fe20000000100 */
[----:B------:R-:W-:Y:S01]  /*1d0b0*/  FMUL R26, R27, 1.4426950216293334961 ;  /* 0x3fb8aa3b1b1a7820 */ /* 0x000fe20000400000 */
[----:B------:R1:W5:Y:S01]  /*1d0c0*/  MUFU.EX2 R29, R35 ;  /* 0x00000023001d7308 */ /* 0x0003620000000800 */
[----:B----4-:R-:W-:Y:S01]  /*1d0d0*/  @!P5 FMUL R31, R31, R31 ;  /* 0x0000001f1f1fd220 */ /* 0x010fe20000400000 */
[----:B------:R-:W-:-:S04]  /*1d0e0*/  FMUL R36, R36, 1.4426950216293334961 ;  /* 0x3fb8aa3b24247820 */ /* 0x000fc80000400000 */
[----:B------:R-:W-:Y:S01]  /*1d0f0*/  STS [R22+0x8], R31 ;  /* 0x0000081f16007388 */ /* 0x000fe20000000800 */
[----:B0-----:R-:W-:Y:S01]  /*1d100*/  FMUL R32, R33, 1.4426950216293334961 ;  /* 0x3fb8aa3b21207820 */ /* 0x001fe20000400000 */
[----:B------:R-:W-:Y:S01]  /*1d110*/  FSETP.GEU.AND P1, PT, R36, -126, PT ;  /* 0xc2fc00002400780b */ /* 0x000fe20003f2e000 */
[----:B--2---:R-:W-:Y:S01]  /*1d120*/  @!P6 FMUL R28, R28, R28 ;  /* 0x0000001c1c1ce220 */ /* 0x004fe20000400000 */
[----:B------:R-:W0:Y:S01]  /*1d130*/  LDS R33, [R22+0x24] ;  /* 0x0000240016217984 */ /* 0x000e220000000800 */
[----:B------:R-:W-:Y:S01]  /*1d140*/  FSETP.GEU.AND P6, PT, R26, -126, PT ;  /* 0xc2fc00001a00780b */ /* 0x000fe20003fce000 */
[----:B------:R-:W2:Y:S01]  /*1d150*/  MUFU.EX2 R34, R34 ;  /* 0x0000002200227308 */ /* 0x000ea20000000800 */
[----:B------:R-:W-:Y:S01]  /*1d160*/  FSETP.GEU.AND P3, PT, R32, -126, PT ;  /* 0xc2fc00002000780b */ /* 0x000fe20003f6e000 */
[----:B-1----:R-:W1:Y:S01]  /*1d170*/  LDS R35, [R22+0x28] ;  /* 0x0000280016237984 */ /* 0x002e620000000800 */
[----:B------:R-:W-:Y:S01]  /*1d180*/  FADD R23, R23, R28 ;  /* 0x0000001c17177221 */ /* 0x000fe20000000000 */
[----:B-----5:R-:W-:-:S02]  /*1d190*/  @!P4 FMUL R29, R29, R29 ;  /* 0x0000001d1d1dc220 */ /* 0x020fc40000400000 */
[----:B------:R-:W-:Y:S03]  /*1d1a0*/  STS [R22+0x4], R28 ;  /* 0x0000041c16007388 */ /* 0x000fe60000000800 */
[----:B------:R-:W-:Y:S01]  /*1d1b0*/  @!P1 FMUL R36, R36, 0.5 ;  /* 0x3f00000024249820 */ /* 0x000fe20000400000 */
[----:B------:R-:W-:Y:S02]  /*1d1c0*/  STS [R22+0xc], R29 ;  /* 0x00000c1d16007388 */ /* 0x000fe40000000800 */
[----:B------:R-:W-:Y:S02]  /*1d1d0*/  @!P6 FMUL R26, R26, 0.5 ;  /* 0x3f0000001a1ae820 */ /* 0x000fe40000400000 */
[----:B------:R-:W-:Y:S01]  /*1d1e0*/  @!P3 FMUL R32, R32, 0.5 ;  /* 0x3f0000002020b820 */ /* 0x000fe20000400000 */
[----:B------:R-:W4:Y:S01]  /*1d1f0*/  MUFU.EX2 R36, R36 ;  /* 0x0000002400247308 */ /* 0x000f220000000800 */
[----:B------:R-:W5:Y:S01]  /*1d200*/  LDS R28, [R22+0x30] ;  /* 0x00003000161c7984 */ /* 0x000f620000000800 */
[----:B--2---:R-:W-:Y:S01]  /*1d210*/  @!P2 FMUL R34, R34, R34 ;  /* 0x000000222222a220 */ /* 0x004fe20000400000 */
[----:B---3--:R-:W-:-:S04]  /*1d220*/  FADD R37, -R0, R37 ;  /* 0x0000002500257221 */ /* 0x008fc80000000100 */
[----:B------:R2:W-:Y:S01]  /*1d230*/  STS [R22+0x14], R34 ;  /* 0x0000142216007388 */ /* 0x0005e20000000800 */
[----:B------:R3:W2:Y:S08]  /*1d240*/  MUFU.EX2 R27, R32 ;  /* 0x00000020001b7308 */ /* 0x0006b00000000800 */
[----:B------:R-:W1:Y:S01]  /*1d250*/  MUFU.EX2 R26, R26 ;  /* 0x0000001a001a7308 */ /* 0x000e620000000800 */
[----:B---3--:R-:W-:Y:S01]  /*1d260*/  FADD R32, R23, R31 ;  /* 0x0000001f17207221 */ /* 0x008fe20000000000 */
[----:B----4-:R-:W-:Y:S01]  /*1d270*/  @!P1 FMUL R36, R36, R36 ;  /* 0x0000002424249220 */ /* 0x010fe20000400000 */
[----:B------:R-:W3:Y:S02]  /*1d280*/  LDS R31, [R22+0x38] ;  /* 0x00003800161f7984 */ /* 0x000ee40000000800 */
[----:B------:R-:W-:-:S02]  /*1d290*/  FADD R32, R32, R29 ;  /* 0x0000001d20207221 */ /* 0x000fc40000000000 */
[----:B------:R-:W4:Y:S01]  /*1d2a0*/  LDS R29, [R22+0x3c] ;  /* 0x00003c00161d7984 */ /* 0x000f220000000800 */
[----:B0-----:R-:W-:Y:S01]  /*1d2b0*/  FADD R33, -R0, R33 ;  /* 0x0000002100217221 */ /* 0x001fe20000000100 */
[----:B--2---:R-:W-:Y:S02]  /*1d2c0*/  @!P3 FMUL R27, R27, R27 ;  /* 0x0000001b1b1bb220 */ /* 0x004fe40000400000 */
[----:B------:R-:W-:Y:S02]  /*1d2d0*/  STS [R22+0x18], R36 ;  /* 0x0000182416007388 */ /* 0x000fe40000000800 */
[----:B------:R-:W-:Y:S02]  /*1d2e0*/  FADD R23, R32, R27 ;  /* 0x0000001b20177221 */ /* 0x000fe40000000000 */
[----:B------:R-:W-:Y:S02]  /*1d2f0*/  STS [R22+0x10], R27 ;  /* 0x0000101b16007388 */ /* 0x000fe40000000800 */
[----:B------:R-:W-:Y:S01]  /*1d300*/  FADD R23, R23, R34 ;  /* 0x0000002217177221 */ /* 0x000fe20000000000 */
[----:B------:R-:W-:Y:S01]  /*1d310*/  FMUL R34, R37, 1.4426950216293334961 ;  /* 0x3fb8aa3b25227820 */ /* 0x000fe20000400000 */
[----:B------:R-:W0:Y:S01]  /*1d320*/  LDS R32, [R22+0x2c] ;  /* 0x00002c0016207984 */ /* 0x000e220000000800 */
[----:B-1----:R-:W-:Y:S01]  /*1d330*/  FADD R37, -R0, R35 ;  /* 0x0000002300257221 */ /* 0x002fe20000000100 */
[----:B------:R-:W-:Y:S01]  /*1d340*/  FMUL R35, R33, 1.4426950216293334961 ;  /* 0x3fb8aa3b21237820 */ /* 0x000fe20000400000 */
[----:B------:R-:W-:Y:S01]  /*1d350*/  @!P6 FMUL R26, R26, R26 ;  /* 0x0000001a1a1ae220 */ /* 0x000fe20000400000 */
[----:B------:R-:W1:Y:S01]  /*1d360*/  LDS R27, [R22+0x34] ;  /* 0x00003400161b7984 */ /* 0x000e620000000800 */
[----:B------:R-:W-:Y:S01]  /*1d370*/  FSETP.GEU.AND P6, PT, R34, -126, PT ;  /* 0xc2fc00002200780b */ /* 0x000fe20003fce000 */
[----:B------:R-:W-:Y:S01]  /*1d380*/  FADD R23, R23, R36 ;  /* 0x0000002417177221 */ /* 0x000fe20000000000 */
[----:B------:R-:W-:Y:S01]  /*1d390*/  FSETP.GEU.AND P1, PT, R35, -126, PT ;  /* 0xc2fc00002300780b */ /* 0x000fe20003f2e000 */
[----:B------:R2:W-:Y:S01]  /*1d3a0*/  STS [R22+0x1c], R26 ;  /* 0x00001c1a16007388 */ /* 0x0005e20000000800 */
[----:B-----5:R-:W-:Y:S01]  /*1d3b0*/  FADD R28, -R0, R28 ;  /* 0x0000001c001c7221 */ /* 0x020fe20000000100 */
[----:B------:R-:W-:Y:S01]  /*1d3c0*/  FADD R23, R23, R26 ;  /* 0x0000001a17177221 */ /* 0x000fe20000000000 */
[----:B------:R-:W-:-:S02]  /*1d3d0*/  FMUL R33, R37, 1.4426950216293334961 ;  /* 0x3fb8aa3b25217820 */ /* 0x000fc40000400000 */
[----:B------:R-:W-:-:S03]  /*1d3e0*/  FMUL R28, R28, 1.4426950216293334961 ;  /* 0x3fb8aa3b1c1c7820 */ /* 0x000fc60000400000 */
[----:B------:R-:W-:Y:S02]  /*1d3f0*/  FSETP.GEU.AND P2, PT, R33, -126, PT ;  /* 0xc2fc00002100780b */ /* 0x000fe40003f4e000 */
[----:B------:R-:W-:Y:S01]  /*1d400*/  @!P6 FMUL R34, R34, 0.5 ;  /* 0x3f0000002222e820 */ /* 0x000fe20000400000 */
[----:B------:R-:W-:Y:S01]  /*1d410*/  FSETP.GEU.AND P4, PT, R28, -126, PT ;  /* 0xc2fc00001c00780b */ /* 0x000fe20003f8e000 */
[----:B------:R-:W-:Y:S02]  /*1d420*/  @!P1 FMUL R35, R35, 0.5 ;  /* 0x3f00000023239820 */ /* 0x000fe40000400000 */
[----:B--2---:R2:W5:Y:S01]  /*1d430*/  MUFU.EX2 R26, R34 ;  /* 0x00000022001a7308 */ /* 0x0045620000000800 */
[C---:B---3--:R-:W-:Y:S01]  /*1d440*/  FADD R36, -R0.reuse, R31 ;  /* 0x0000001f00247221 */ /* 0x048fe20000000100 */
[----:B----4-:R-:W-:-:S05]  /*1d450*/  FADD R29, -R0, R29 ;  /* 0x0000001d001d7221 */ /* 0x010fca0000000100 */
[----:B------:R-:W-:Y:S01]  /*1d460*/  @!P2 FMUL R33, R33, 0.5 ;  /* 0x3f0000002121a820 */ /* 0x000fe20000400000 */
[----:B------:R-:W3:Y:S01]  /*1d470*/  MUFU.EX2 R35, R35 ;  /* 0x0000002300237308 */ /* 0x000ee20000000800 */
[----:B--2---:R-:W-:Y:S01]  /*1d480*/  FMUL R34, R36, 1.4426950216293334961 ;  /* 0x3fb8aa3b24227820 */ /* 0x004fe20000400000 */
[----:B------:R-:W-:Y:S01]  /*1d490*/  FMUL R37, R29, 1.4426950216293334961 ;  /* 0x3fb8aa3b1d257820 */ /* 0x000fe20000400000 */
[----:B------:R-:W-:-:S05]  /*1d4a0*/  @!P4 FMUL R28, R28, 0.5 ;  /* 0x3f0000001c1cc820 */ /* 0x000fca0000400000 */
[----:B------:R-:W2:Y:S01]  /*1d4b0*/  MUFU.EX2 R33, R33 ;  /* 0x0000002100217308 */ /* 0x000ea20000000800 */
[----:B-----5:R-:W-:Y:S01]  /*1d4c0*/  @!P6 FMUL R26, R26, R26 ;  /* 0x0000001a1a1ae220 */ /* 0x020fe20000400000 */
[----:B0-----:R-:W-:Y:S01]  /*1d4d0*/  FADD R32, -R0, R32 ;  /* 0x0000002000207221 */ /* 0x001fe20000000100 */
[----:B------:R-:W-:Y:S02]  /*1d4e0*/  FSETP.GEU.AND P6, PT, R34, -126, PT ;  /* 0xc2fc00002200780b */ /* 0x000fe40003fce000 */
[----:B------:R-:W-:Y:S01]  /*1d4f0*/  FADD R36, R23, R26 ;  /* 0x0000001a17247221 */ /* 0x000fe20000000000 */
[----:B-1----:R-:W-:Y:S01]  /*1d500*/  FADD R27, -R0, R27 ;  /* 0x0000001b001b7221 */ /* 0x002fe20000000100 */
[----:B------:R-:W-:Y:S01]  /*1d510*/  FMUL R32, R32, 1.4426950216293334961 ;  /* 0x3fb8aa3b20207820 */ /* 0x000fe20000400000 */
[----:B------:R-:W0:Y:S01]  /*1d520*/  MUFU.EX2 R29, R28 ;  /* 0x0000001c001d7308 */ /* 0x000e220000000800 */
[----:B---3--:R-:W-:Y:S01]  /*1d530*/  @!P1 FMUL R35, R35, R35 ;  /* 0x0000002323239220 */ /* 0x008fe20000400000 */
[----:B------:R-:W-:Y:S01]  /*1d540*/  FMUL R31, R27, 1.4426950216293334961 ;  /* 0x3fb8aa3b1b1f7820 */ /* 0x000fe20000400000 */
[----:B------:R-:W-:Y:S01]  /*1d550*/  FSETP.GEU.AND P1, PT, R37, -126, PT ;  /* 0xc2fc00002500780b */ /* 0x000fe20003f2e000 */
[----:B------:R1:W-:Y:S01]  /*1d560*/  STS [R22+0x20], R26 ;  /* 0x0000201a16007388 */ /* 0x0003e20000000800 */
[----:B------:R-:W-:Y:S01]  /*1d570*/  FSETP.GEU.AND P3, PT, R32, -126, PT ;  /* 0xc2fc00002000780b */ /* 0x000fe20003f6e000 */
[----:B------:R-:W-:Y:S01]  /*1d580*/  FADD R36, R36, R35 ;  /* 0x0000002324247221 */ /* 0x000fe20000000000 */
[----:B------:R-:W-:Y:S01]  /*1d590*/  FSETP.GEU.AND P5, PT, R31, -126, PT ;  /* 0xc2fc00001f00780b */ /* 0x000fe20003fae000 */
[----:B------:R-:W-:Y:S01]  /*1d5a0*/  @!P6 FMUL R34, R34, 0.5 ;  /* 0x3f0000002222e820 */ /* 0x000fe20000400000 */
[----:B--2---:R-:W-:Y:S01]  /*1d5b0*/  @!P2 FMUL R33, R33, R33 ;  /* 0x000000212121a220 */ /* 0x004fe20000400000 */
[----:B------:R2:W-:Y:S03]  /*1d5c0*/  STS [R22+0x24], R35 ;  /* 0x0000242316007388 */ /* 0x0005e60000000800 */
[----:B------:R-:W-:Y:S01]  /*1d5d0*/  FADD R36, R36, R33 ;  /* 0x0000002124247221 */ /* 0x000fe20000000000 */
[----:B------:R2:W-:Y:S02]  /*1d5e0*/  STS [R22+0x28], R33 ;  /* 0x0000282116007388 */ /* 0x0005e40000000800 */
[----:B------:R-:W-:Y:S01]  /*1d5f0*/  @!P1 FMUL R37, R37, 0.5 ;  /* 0x3f00000025259820 */ /* 0x000fe20000400000 */
[----:B0-----:R-:W-:Y:S01]  /*1d600*/  @!P4 FMUL R29, R29, R29 ;  /* 0x0000001d1d1dc220 */ /* 0x001fe20000400000 */
[----:B------:R-:W-:-:S02]  /*1d610*/  @!P3 FMUL R32, R32, 0.5 ;  /* 0x3f0000002020b820 */ /* 0x000fc40000400000 */
[----:B------:R-:W-:Y:S02]  /*1d620*/  @!P5 FMUL R31, R31, 0.5 ;  /* 0x3f0000001f1fd820 */ /* 0x000fe40000400000 */
[----:B------:R-:W0:Y:S01]  /*1d630*/  MUFU.EX2 R27, R32 ;  /* 0x00000020001b7308 */ /* 0x000e220000000800 */
[----:B------:R2:W-:Y:S07]  /*1d640*/  STS [R22+0x30], R29 ;  /* 0x0000301d16007388 */ /* 0x0005ee0000000800 */
[----:B------:R-:W3:Y:S08]  /*1d650*/  MUFU.EX2 R31, R31 ;  /* 0x0000001f001f7308 */ /* 0x000ef00000000800 */
[----:B------:R-:W4:Y:S01]  /*1d660*/  MUFU.EX2 R32, R34 ;  /* 0x0000002200207308 */ /* 0x000f220000000800 */
[----:B0-----:R-:W-:-:S04]  /*1d670*/  @!P3 FMUL R27, R27, R27 ;  /* 0x0000001b1b1bb220 */ /* 0x001fc80000400000 */
[----:B------:R-:W-:Y:S01]  /*1d680*/  FADD R36, R36, R27 ;  /* 0x0000001b24247221 */ /* 0x000fe20000000000 */
[----:B------:R2:W-:Y:S02]  /*1d690*/  STS [R22+0x2c], R27 ;  /* 0x00002c1b16007388 */ /* 0x0005e40000000800 */
[----:B------:R-:W0:Y:S01]  /*1d6a0*/  MUFU.EX2 R37, R37 ;  /* 0x0000002500257308 */ /* 0x000e220000000800 */
[----:B---3--:R-:W-:Y:S01]  /*1d6b0*/  @!P5 FMUL R31, R31, R31 ;  /* 0x0000001f1f1fd220 */ /* 0x008fe20000400000 */
[----:B------:R-:W-:-:S04]  /*1d6c0*/  FADD R36, R36, R29 ;  /* 0x0000001d24247221 */ /* 0x000fc80000000000 */
[----:B------:R2:W-:Y:S01]  /*1d6d0*/  STS [R22+0x34], R31 ;  /* 0x0000341f16007388 */ /* 0x0005e20000000800 */
[----:B------:R-:W-:Y:S01]  /*1d6e0*/  FADD R23, R36, R31 ;  /* 0x0000001f24177221 */ /* 0x000fe20000000000 */
[----:B----4-:R-:W-:-:S04]  /*1d6f0*/  @!P6 FMUL R32, R32, R32 ;  /* 0x000000202020e220 */ /* 0x010fc80000400000 */
[----:B-1----:R-:W-:Y:S01]  /*1d700*/  FADD R26, R23, R32 ;  /* 0x00000020171a7221 */ /* 0x002fe20000000000 */
[----:B------:R2:W-:Y:S01]  /*1d710*/  STS [R22+0x38], R32 ;  /* 0x0000382016007388 */ /* 0x0005e20000000800 */
[----:B0-----:R-:W-:Y:S01]  /*1d720*/  @!P1 FMUL R37, R37, R37 ;  /* 0x0000002525259220 */ /* 0x001fe20000400000 */
[----:B------:R-:W-:-:S03]  /*1d730*/  ISETP.NE.AND P1, PT, R4, UR4, PT ;  /* 0x0000000404007c0c */ /* 0x000fc6000bf25270 */
[----:B------:R-:W-:Y:S01]  /*1d740*/  FADD R23, R26, R37 ;  /* 0x000000251a177221 */ /* 0x000fe20000000000 */
[----:B------:R2:W-:Y:S09]  /*1d750*/  STS [R22+0x3c], R37 ;  /* 0x00003c2516007388 */ /* 0x0005f20000000800 */
[----:B------:R-:W-:Y:S05]  /*1d760*/  @P1 BRA `(.L_x_160) ;  /* 0xfffffff400ac1947 */ /* 0x000fea000383ffff */
[----:B--2---:R-:W-:-:S07]  /*1d770*/  MOV R22, R4 ;  /* 0x0000000400167202 */ /* 0x004fce0000000f00 */
.L_x_159:
        /* <DEDUP_REMOVED lines=167> */
.L_x_158:
[----:B------:R-:W-:Y:S05]  /*1e1f0*/  BSYNC.RECONVERGENT B0 ;  /* 0x0000000000007941 */ /* 0x000fea0003800200 */
.L_x_157:
[----:B------:R-:W-:Y:S01]  /*1e200*/  ISETP.GE.AND P1, PT, R25, 0x1, PT ;  /* 0x000000011900780c */ /* 0x000fe20003f26270 */
[----:B------:R0:W0:Y:S01]  /*1e210*/  SHFL.IDX PT, R31, R23, RZ, 0x1f ;  /* 0x00001fff171f7589 */ /* 0x00002200000e0000 */
[----:B------:R-:W-:-:S11]  /*1e220*/  CS2R R28, SRZ ;  /* 0x00000000001c7805 */ /* 0x000fd6000001ff00 */
[----:B------:R-:W-:Y:S05]  /*1e230*/  @!P1 BRA `(.L_x_161) ;  /* 0x0000001400e49947 */ /* 0x000fea0003800000 */
[----:B0-----:R-:W0:Y:S02]  /*1e240*/  LDC R23, c[0x0][0x39c] ;  /* 0x0000e700ff177b82 */ /* 0x001e240000000800 */
[----:B0-----:R-:W-:-:S13]  /*1e250*/  ISETP.NE.AND P1, PT, R23, 0x40, PT ;  /* 0x000000401700780c */ /* 0x001fda0003f25270 */
[----:B------:R-:W-:Y:S05]  /*1e260*/  @!P1 BRA `(.L_x_162) ;  /* 0x0000000800b09947 */ /* 0x000fea0003800000 */
[----:B------:R-:W-:Y:S01]  /*1e270*/  ISETP.GE.U32.AND P1, PT, R14, 0xf, PT ;  /* 0x0000000f0e00780c */ /* 0x000fe20003f26070 */
[----:B------:R-:W-:Y:S01]  /*1e280*/  HFMA2 R29, -RZ, RZ, 0, 0 ;  /* 0x00000000ff1d7431 */ /* 0x000fe200000001ff */
[----:B-1234-:R-:W-:-:S11]  /*1e290*/  MOV R22, RZ ;  /* 0x000000ff00167202 */ /* 0x01efd60000000f00 */
[----:B------:R-:W-:Y:S05]  /*1e2a0*/  @!P1 BRA `(.L_x_163) ;  /* 0x0000000400249947 */ /* 0x000fea0003800000 */
[----:B------:R-:W-:Y:S01]  /*1e2b0*/  MOV R29, RZ ;  /* 0x000000ff001d7202 */ /* 0x000fe20000000f00 */
[----:B------:R-:W-:-:S06]  /*1e2c0*/  UMOV UR4, URZ ;  /* 0x000000ff00047c82 */ /* 0x000fcc0008000000 */
.L_x_164:
        /* <DEDUP_REMOVED lines=8> */
[----:B------:R0:W1:Y:S01]  /*1e350*/  LDS R27, [R28] ;  /* 0x000000001c1b7984 */ /* 0x0000620000000800 */
[----:B------:R-:W-:-:S03]  /*1e360*/  LEA R34, R23, R32, 0x2 ;  /* 0x0000002017227211 */ /* 0x000fc600078e10ff */
[----:B------:R-:W-:Y:S01]  /*1e370*/  LDS R32, [R32] ;  /* 0x0000000020207984 */ /* 0x000fe20000000800 */
[----:B------:R-:W-:-:S03]  /*1e380*/  LEA R36, R23, R34, 0x2 ;  /* 0x0000002217247211 */ /* 0x000fc600078e10ff */
[----:B------:R-:W-:Y:S01]  /*1e390*/  LDS R33, [R34] ;  /* 0x0000000022217984 */ /* 0x000fe20000000800 */
[----:B0-----:R-:W-:-:S03]  /*1e3a0*/  LEA R28, R23, R36, 0x2 ;  /* 0x00000024171c7211 */ /* 0x001fc600078e10ff */
[----:B------:R-:W-:Y:S01]  /*1e3b0*/  LDS R36, [R36] ;  /* 0x0000000024247984 */ /* 0x000fe20000000800 */
[----:B-1----:R-:W-:-:S03]  /*1e3c0*/  FFMA R26, R26, R27, R29 ;  /* 0x0000001b1a1a7223 */ /* 0x002fc6000000001d */
[----:B------:R-:W0:Y:S04]  /*1e3d0*/  LDS R27, [R22+0x4] ;  /* 0x00000400161b7984 */ /* 0x000e280000000800 */
[----:B------:R-:W1:Y:S01]  /*1e3e0*/  LDS R29, [R22+0x8] ;  /* 0x00000800161d7984 */ /* 0x000e620000000800 */
[----:B0-----:R-:W-:Y:S01]  /*1e3f0*/  FFMA R26, R27, R32, R26 ;  /* 0x000000201b1a7223 */ /* 0x001fe2000000001a */
[----:B------:R-:W-:Y:S02]  /*1e400*/  LEA R32, R23, R28, 0x2 ;  /* 0x0000001c17207211 */ /* 0x000fe400078e10ff */
[----:B------:R-:W0:Y:S01]  /*1e410*/  LDS R27, [R22+0xc] ;  /* 0x00000c00161b7984 */ /* 0x000e220000000800 */
[----:B-1----:R-:W-:Y:S01]  /*1e420*/  FFMA R26, R29, R33, R26 ;  /* 0x000000211d1a7223 */ /* 0x002fe2000000001a */
[----:B------:R-:W-:-:S02]  /*1e430*/  LEA R34, R23, R32, 0x2 ;  /* 0x0000002017227211 */ /* 0x000fc400078e10ff */
        /* <DEDUP_REMOVED lines=32> */
[----:B------:R-:W-:-:S06]  /*1e640*/  LEA R35, R23, R34, 0x2 ;  /* 0x0000002217237211 */ /* 0x000fcc00078e10ff */
[----:B------:R-:W-:Y:S01]  /*1e650*/  LDS R35, [R35] ;  /* 0x0000000023237984 */ /* 0x000fe20000000800 */
[----:B--2---:R-:W-:-:S03]  /*1e660*/  FFMA R26, R29, R33, R26 ;  /* 0x000000211d1a7223 */ /* 0x004fc6000000001a */
[----:B------:R-:W-:Y:S04]  /*1e670*/  LDS R29, [R22+0x30] ;  /* 0x00003000161d7984 */ /* 0x000fe80000000800 */
[----:B------:R-:W1:Y:S01]  /*1e680*/  LDS R33, [R28] ;  /* 0x000000001c217984 */ /* 0x000e620000000800 */
        /* <DEDUP_REMOVED lines=11> */
.L_x_163:
        /* <DEDUP_REMOVED lines=95> */
.L_x_162:
[----:B------:R-:W-:Y:S01]  /*1ed30*/  ISETP.GE.U32.AND P1, PT, R14, 0xf, PT ;  /* 0x0000000f0e00780c */ /* 0x000fe20003f26070 */
[----:B-1234-:R-:W-:Y:S01]  /*1ed40*/  HFMA2 R22, -RZ, RZ, 0, 0 ;  /* 0x00000000ff167431 */ /* 0x01efe200000001ff */
[----:B------:R-:W-:-:S11]  /*1ed50*/  CS2R R28, SRZ ;  /* 0x00000000001c7805 */ /* 0x000fd6000001ff00 */
[----:B------:R-:W-:Y:S05]  /*1ed60*/  @!P1 BRA `(.L_x_165) ;  /* 0x0000000400689947 */ /* 0x000fea0003800000 */
[----:B------:R-:W-:Y:S02]  /*1ed70*/  MOV R28, RZ ;  /* 0x000000ff001c7202 */ /* 0x000fe40000000f00 */
[----:B------:R-:W-:-:S07]  /*1ed80*/  MOV R22, RZ ;  /* 0x000000ff00167202 */ /* 0x000fce0000000f00 */
.L_x_166:
        /* <DEDUP_REMOVED lines=80> */
[----:B------:R-:W1:Y:S04]  /*1f290*/  LDS R33, [R23+0xe80] ;  /* 0x000e800017217984 */ /* 0x000e680000000800 */
[----:B------:R-:W2:Y:S01]  /*1f2a0*/  LDS R28, [R26+0x3c] ;  /* 0x00003c001a1c7984 */ /* 0x000ea20000000800 */
[C---:B0-----:R-:W-:Y:S01]  /*1f2b0*/  FFMA R29, R34.reuse, R29, R27 ;  /* 0x0000001d221d7223 */ /* 0x041fe2000000001b */
[----:B-1----:R-:W-:-:S03]  /*1f2c0*/  FFMA R33, R34, R33, R32 ;  /* 0x0000002122217223 */ /* 0x002fc60000000020 */
[C---:B--2---:R-:W-:Y:S01]  /*1f2d0*/  FFMA R29, R28.reuse, R35, R29 ;  /* 0x000000231c1d7223 */ /* 0x044fe2000000001d */
[----:B------:R-:W-:Y:S01]  /*1f2e0*/  FFMA R28, R28, R36, R33 ;  /* 0x000000241c1c7223 */ /* 0x000fe20000000021 */
[----:B------:R-:W-:Y:S06]  /*1f2f0*/  @P1 BRA `(.L_x_166) ;  /* 0xfffffff800a41947 */ /* 0x000fec000383ffff */
[----:B------:R-:W-:-:S07]  /*1f300*/  MOV R22, R4 ;  /* 0x0000000400167202 */ /* 0x000fce0000000f00 */
.L_x_165:
        /* <DEDUP_REMOVED lines=108> */
.L_x_161:
[----:B------:R-:W5:Y:S01]  /*1f9d0*/  LDC.64 R32, c[0x0][0x3b8] ;  /* 0x0000ee00ff207b82 */ /* 0x000f620000000a00 */
[----:B------:R-:W-:Y:S01]  /*1f9e0*/  IMAD R27, R30, R25, R11 ;  /* 0x000000191e1b7224 */ /* 0x000fe200078e020b */
[----:B------:R-:W5:Y:S06]  /*1f9f0*/  LDCU UR4, c[0x0][0x39c] ;  /* 0x00007380ff0477ac */ /* 0x000f6c0008000800 */
[----:B01234-:R-:W0:Y:S01]  /*1fa00*/  LDC.64 R22, c[0x0][0x3b0] ;  /* 0x0000ec00ff167b82 */ /* 0x01fe220000000a00 */
[----:B-----5:R-:W-:-:S05]  /*1fa10*/  IMAD.WIDE R32, R27, 0x4, R32 ;  /* 0x000000041b207825 */ /* 0x020fca00078e0220 */
[----:B------:R-:W2:Y:S01]  /*1fa20*/  LDG.E R34, desc[UR8][R32.64] ;  /* 0x0000000820227981 */ /* 0x000ea2000c1e1900 */
[----:B0-----:R-:W-:-:S05]  /*1fa30*/  IMAD.WIDE R22, R27, 0x4, R22 ;  /* 0x000000041b167825 */ /* 0x001fca00078e0216 */
[----:B------:R-:W3:Y:S01]  /*1fa40*/  LDG.E R26, desc[UR8][R22.64] ;  /* 0x00000008161a7981 */ /* 0x000ee2000c1e1900 */
[----:B------:R-:W-:Y:S01]  /*1fa50*/  ISETP.NE.AND P3, PT, R24, RZ, PT ;  /* 0x000000ff1800720c */ /* 0x000fe20003f65270 */
[----:B------:R-:W-:Y:S01]  /*1fa60*/  IMAD R25, R30, R25, UR6 ;  /* 0x000000061e197e24 */ /* 0x000fe2000f8e0219 */
[----:B------:R-:W-:Y:S01]  /*1fa70*/  UISETP.NE.AND UP0, UPT, UR4, 0x40, UPT ;  /* 0x000000400400788c */ /* 0x000fe2000bf05270 */
[----:B------:R-:W-:Y:S01]  /*1fa80*/  BSSY.RECONVERGENT B0, `(.L_x_167) ;  /* 0x000001f000007945 */ /* 0x000fe20003800200 */
[----:B--2---:R-:W-:-:S05]  /*1fa90*/  FMNMX R35, R0, R34, !PT ;  /* 0x0000002200237209 */ /* 0x004fca0007800000 */
[--C-:B------:R-:W-:Y:S01]  /*1faa0*/  FADD R34, R34, -R35.reuse ;  /* 0x8000002322227221 */ /* 0x100fe20000000000 */
[----:B------:R-:W-:-:S03]  /*1fab0*/  FADD R0, R0, -R35 ;  /* 0x8000002300007221 */ /* 0x000fc60000000000 */
[----:B------:R-:W-:Y:S01]  /*1fac0*/  @!P3 STG.E desc[UR8][R32.64], R35 ;  /* 0x000000232000b986 */ /* 0x000fe2000c101908 */
        /* <DEDUP_REMOVED lines=9> */
[----:B---3--:R-:W-:Y:S01]  /*1fb60*/  FMUL R26, R26, R37 ;  /* 0x000000251a1a7220 */ /* 0x008fe20000400000 */
[----:B-1----:R-:W-:-:S04]  /*1fb70*/  @!P2 FMUL R27, R27, R27 ;  /* 0x0000001b1b1ba220 */ /* 0x002fc80000400000 */
[----:B------:R-:W-:-:S05]  /*1fb80*/  FFMA R0, R31, R27, R26 ;  /* 0x0000001b1f007223 */ /* 0x000fca000000001a */
[----:B------:R-:W-:Y:S01]  /*1fb90*/  IADD3 R31, PT, PT, R0, 0x1800000, RZ ;  /* 0x01800000001f7810 */ /* 0x000fe20007ffe0ff */
[----:B------:R0:W-:Y:S03]  /*1fba0*/  @!P3 STG.E desc[UR8][R22.64], R0 ;  /* 0x000000001600b986 */ /* 0x0001e6000c101908 */
[----:B------:R-:W-:-:S04]  /*1fbb0*/  LOP3.LUT R31, R31, 0x7f800000, RZ, 0xc0, !PT ;  /* 0x7f8000001f1f7812 */ /* 0x000fc800078ec0ff */
[----:B------:R-:W-:Y:S01]  /*1fbc0*/  ISETP.GT.U32.AND P1, PT, R31, 0x1ffffff, PT ;  /* 0x01ffffff1f00780c */ /* 0x000fe20003f24070 */
[----:B0-----:R-:W-:Y:S01]  /*1fbd0*/  IMAD R22, R25, UR4, R15 ;  /* 0x0000000419167c24 */ /* 0x001fe2000f8e020f */
[----:B------:R-:W-:-:S11]  /*1fbe0*/  IADD3 R23, PT, PT, R2, 0x20, RZ ;  /* 0x0000002002177810 */ /* 0x000fd60007ffe0ff */
[----:B------:R-:W-:Y:S05]  /*1fbf0*/  @P1 BRA `(.L_x_168) ;  /* 0x00000000000c1947 */ /* 0x000fea0003800000 */
[----:B------:R-:W-:-:S07]  /*1fc00*/  MOV R31, 0x1fc20 ;  /* 0x0001fc20001f7802 */ /* 0x000fce0000000f00 */
[----:B------:R-:W-:Y:S05]  /*1fc10*/  CALL.REL.NOINC `($__internal_0_$__cuda_sm20_rcp_rn_f32_slowpath) ;  /* 0x00000094004c7944 */ /* 0x000fea0003c00000 */
[----:B------:R-:W-:Y:S05]  /*1fc20*/  BRA `(.L_x_169) ;  /* 0x0000000000107947 */ /* 0x000fea0003800000 */
.L_x_168:
[----:B------:R-:W0:Y:S02]  /*1fc30*/  MUFU.RCP R31, R0 ;  /* 0x00000000001f7308 */ /* 0x000e240000001000 */
[----:B0-----:R-:W-:-:S04]  /*1fc40*/  FFMA R32, R0, R31, -1 ;  /* 0xbf80000000207423 */ /* 0x001fc8000000001f */
[----:B------:R-:W-:-:S04]  /*1fc50*/  FADD.FTZ R32, -R32, -RZ ;  /* 0x800000ff20207221 */ /* 0x000fc80000010100 */
[----:B------:R-:W-:-:S07]  /*1fc60*/  FFMA R0, R31, R32, R31 ;  /* 0x000000201f007223 */ /* 0x000fce000000001f */
.L_x_169:
[----:B------:R-:W-:Y:S05]  /*1fc70*/  BSYNC.RECONVERGENT B0 ;  /* 0x0000000000007941 */ /* 0x000fea0003800200 */
.L_x_167:
        /* <DEDUP_REMOVED lines=16> */
.L_x_170:
        /* <DEDUP_REMOVED lines=15> */
[----:B------:R-:W2:Y:S01]  /*1fe70*/  LDC R0, c[0x0][0x3a4] ;  /* 0x0000e900ff007b82 */ /* 0x000ea20000000800 */
[----:B------:R-:W3:Y:S01]  /*1fe80*/  LDCU UR4, c[0x0][0x39c] ;  /* 0x00007380ff0477ac */ /* 0x000ee20008000800 */
[----:B------:R-:W4:Y:S01]  /*1fe90*/  LDCU.64 UR10, c[0x0][0x388] ;  /* 0x00007100ff0a77ac */ /* 0x000f220008000a00 */
[----:B------:R-:W5:Y:S01]  /*1fea0*/  LDCU.64 UR12, c[0x0][0x390] ;  /* 0x00007200ff0c77ac */ /* 0x000f620008000a00 */
[----:B--2---:R-:W-:-:S05]  /*1feb0*/  IMAD R19, R3, R0, UR6 ;  /* 0x0000000603137e24 */ /* 0x004fca000f8e0200 */
[----:B------:R-:W-:-:S04]  /*1fec0*/  LEA R19, R0, R19, 0x1 ;  /* 0x0000001300137211 */ /* 0x000fc800078e08ff */
[----:B------:R-:W-:-:S04]  /*1fed0*/  LEA R19, R0, R19, 0x1 ;  /* 0x0000001300137211 */ /* 0x000fc800078e08ff */
[----:B------:R-:W-:-:S04]  /*1fee0*/  LEA R19, R0, R19, 0x1 ;  /* 0x0000001300137211 */ /* 0x000fc800078e08ff */
[----:B------:R-:W-:-:S05]  /*1fef0*/  IADD3 R19, PT, PT, R19, R0, RZ ;  /* 0x0000000013137210 */ /* 0x000fca0007ffe0ff */
[----:B---3--:R-:W-:-:S05]  /*1ff00*/  IMAD R19, R19, UR4, RZ ;  /* 0x0000000413137c24 */ /* 0x008fca000f8e02ff */
[----:B------:R-:W-:-:S04]  /*1ff10*/  IADD3 R0, P1, PT, R2, R19, RZ ;  /* 0x0000001302007210 */ /* 0x000fc80007f3e0ff */
[----:B------:R-:W-:Y:S02]  /*1ff20*/  LEA.HI.X.SX32 R19, R19, RZ, 0x1, P1 ;  /* 0x000000ff13137211 */ /* 0x000fe400008f0eff */
[C---:B-1----:R-:W-:Y:S02]  /*1ff30*/  SHF.L.U32 R18, R0.reuse, 0x2, RZ ;  /* 0x0000000200127819 */ /* 0x042fe400000006ff */
[----:B------:R-:W-:Y:S02]  /*1ff40*/  SHF.L.U64.HI R0, R0, 0x2, R19 ;  /* 0x0000000200007819 */ /* 0x000fe40000010213 */
[C---:B----4-:R-:W-:Y:S02]  /*1ff50*/  IADD3 R20, P1, PT, R18.reuse, UR10, RZ ;  /* 0x0000000a12147c10 */ /* 0x050fe4000ff3e0ff */
[----:B-----5:R-:W-:Y:S02]  /*1ff60*/  IADD3 R18, P2, PT, R18, UR12, RZ ;  /* 0x0000000c12127c10 */ /* 0x020fe4000ff5e0ff */
        /* <DEDUP_REMOVED lines=8> */
.L_x_172:
[----:B------:R-:W-:Y:S01]  /*1fff0*/  BAR.SYNC.DEFER_BLOCKING 0x0 ;  /* 0x0000000000007b1d */ /* 0x000fe20000010000 */
[----:B-12---:R-:W-:-:S07]  /*20000*/  HFMA2 R18, -RZ, RZ, 0, 0 ;  /* 0x00000000ff127431 */ /* 0x006fce00000001ff */
.L_x_196:
[----:B-1----:R-:W1:Y:S01]  /*20010*/  LDCU UR4, c[0x0][0x39c] ;  /* 0x00007380ff0477ac */ /* 0x002e620008000800 */
[----:B------:R-:W2:Y:S08]  /*20020*/  LDC R2, c[0x0][0x3a4] ;  /* 0x0000e900ff027b82 */ /* 0x000eb00000000800 */
[----:B------:R-:W3:Y:S01]  /*20030*/  LDC.64 R20, c[0x0][0x380] ;  /* 0x0000e000ff147b82 */ /* 0x000ee20000000a00 */
[----:B-1----:R-:W-:-:S04]  /*20040*/  MOV R22, UR4 ;  /* 0x0000000400167c02 */ /* 0x002fc80008000f00 */
[----:B------:R-:W-:Y:S01]  /*20050*/  ISETP.NE.AND P1, PT, R22, 0x40, PT ;  /* 0x000000401600780c */ /* 0x000fe20003f25270 */
[----:B--2---:R-:W-:-:S04]  /*20060*/  IMAD R19, R18, R2, UR6 ;  /* 0x0000000612137e24 */ /* 0x004fc8000f8e0202 */
[----:B------:R-:W-:-:S04]  /*20070*/  IMAD R27, R19, R22, R15 ;  /* 0x00000016131b7224 */ /* 0x000fc800078e020f */
[----:B---3--:R-:W-:-:S04]  /*20080*/  IMAD.WIDE R26, R27, 0x4, R20 ;  /* 0x000000041b1a7825 */ /* 0x008fc800078e0214 */
[----:B------:R-:W-:Y:S02]  /*20090*/  @!P1 IMAD R19, R19, R22, R23 ;  /* 0x0000001613139224 */ /* 0x000fe400078e0217 */
        /* <DEDUP_REMOVED lines=8> */
[----:B01----:R-:W-:Y:S05]  /*20120*/  @!P1 BRA `(.L_x_173) ;  /* 0x0000001400289947 */ /* 0x003fea0003800000 */
[----:B------:R-:W-:-:S13]  /*20130*/  ISETP.NE.AND P1, PT, R22, 0x40, PT ;  /* 0x000000401600780c */ /* 0x000fda0003f25270 */
[----:B------:R-:W-:Y:S05]  /*20140*/  @!P1 BRA `(.L_x_174) ;  /* 0x0000000800789947 */ /* 0x000fea0003800000 */
[----:B------:R-:W-:Y:S01]  /*20150*/  ISETP.GE.U32.AND P1, PT, R14, 0x3, PT ;  /* 0x000000030e00780c */ /* 0x000fe20003f26070 */
[----:B------:R-:W-:Y:S01]  /*20160*/  HFMA2 R21, -RZ, RZ, 0, 0 ;  /* 0x00000000ff157431 */ /* 0x000fe200000001ff */
[----:B------:R-:W-:-:S11]  /*20170*/  MOV R20, 0xff800000 ;  /* 0xff80000000147802 */ /* 0x000fd60000000f00 */
[----:B------:R-:W-:Y:S05]  /*20180*/  @!P1 BRA `(.L_x_175) ;  /* 0x0000000400589947 */ /* 0x000fea0003800000 */
[----:B------:R-:W1:Y:S01]  /*20190*/  LDC R22, c[0x0][0x39c] ;  /* 0x0000e700ff167b82 */ /* 0x000e620000000800 */
[C---:B------:R-:W-:Y:S01]  /*201a0*/  ISETP.NE.AND P1, PT, R24.reuse, RZ, PT ;  /* 0x000000ff1800720c */ /* 0x040fe20003f25270 */
[----:B------:R-:W-:Y:S01]  /*201b0*/  UMOV UR4, URZ ;  /* 0x000000ff00047c82 */ /* 0x000fe20008000000 */
[----:B------:R-:W-:Y:S02]  /*201c0*/  ISETP.NE.AND P2, PT, R24, RZ, PT ;  /* 0x000000ff1800720c */ /* 0x000fe40003f45270 */
[----:B------:R-:W-:-:S03]  /*201d0*/  MOV R20, 0xff800000 ;  /* 0xff80000000147802 */ /* 0x000fc60000000f00 */
[----:B------:R-:W2:Y:S08]  /*201e0*/  LDC R2, c[0x0][0x3a4] ;  /* 0x0000e900ff027b82 */ /* 0x000eb00000000800 */
.L_x_176:
[----:B-1-3--:R-:W-:Y:S01]  /*201f0*/  IMAD R0, R22, UR4, R24 ;  /* 0x0000000416007c24 */ /* 0x00afe2000f8e0218 */
[----:B0-----:R-:W0:Y:S04]  /*20200*/  @!P1 LDC R29, c[0x0][0x3a8] ;  /* 0x0000ea00ff1d9b82 */ /* 0x001e280000000800 */
[----:B------:R-:W-:Y:S02]  /*20210*/  LEA R19, R0, R13, 0x2 ;  /* 0x0000000d00137211 */ /* 0x000fe400078e10ff */
[----:B------:R-:W-:Y:S04]  /*20220*/  LDS R0, [R9] ;  /* 0x0000000009007984 */ /* 0x000fe80000000800 */
[----:B------:R1:W3:Y:S02]  /*20230*/  LDS R21, [R19] ;  /* 0x0000000013157984 */ /* 0x0002e40000000800 */
[----:B-1----:R-:W-:Y:S01]  /*20240*/  LEA R19, R22, R19, 0x2 ;  /* 0x0000001316137211 */ /* 0x002fe200078e10ff */
[----:B---3--:R-:W-:-:S05]  /*20250*/  FFMA R21, R0, R21, RZ ;  /* 0x0000001500157223 */ /* 0x008fca00000000ff */
[----:B------:R-:W1:Y:S02]  /*20260*/  SHFL.DOWN PT, R26, R21, 0x10, 0x1f ;  /* 0x0a001f00151a7f89 */ /* 0x000e6400000e0000 */
[----:B-1----:R-:W-:Y:S01]  /*20270*/  FADD R26, R21, R26 ;  /* 0x0000001a151a7221 */ /* 0x002fe20000000000 */
[----:B--2---:R-:W-:Y:S01]  /*20280*/  IMAD R21, R17, R2, UR4 ;  /* 0x0000000411157e24 */ /* 0x004fe2000f8e0202 */
[----:B------:R-:W-:-:S03]  /*20290*/  UIADD3 UR4, UPT, UPT, UR4, 0x4, URZ ;  /* 0x0000000404047890 */ /* 0x000fc6000fffe0ff */
[----:B------:R-:W1:Y:S01]  /*202a0*/  SHFL.DOWN PT, R25, R26, 0x8, 0x1f ;  /* 0x09001f001a197f89 */ /* 0x000e6200000e0000 */
[----:B------:R-:W-:Y:S02]  /*202b0*/  LEA R21, R21, R8, 0x2 ;  /* 0x0000000815157211 */ /* 0x000fe400078e10ff */
[----:B------:R-:W-:Y:S01]  /*202c0*/  ISETP.NE.AND P3, PT, R6, UR4, PT ;  /* 0x0000000406007c0c */ /* 0x000fe2000bf65270 */
        /* <DEDUP_REMOVED lines=32> */
[----:B------:R1:W3:Y:S02]  /*204d0*/  LDS R27, [R19] ;  /* 0x00000000131b7984 */ /* 0x0002e40000000800 */
[----:B-1----:R-:W-:Y:S01]  /*204e0*/  LEA R19, R22, R19, 0x2 ;  /* 0x0000001316137211 */ /* 0x002fe200078e10ff */
[----:B---3--:R-:W-:-:S05]  /*204f0*/  FFMA R27, R0, R27, RZ ;  /* 0x0000001b001b7223 */ /* 0x008fca00000000ff */
        /* <DEDUP_REMOVED lines=30> */
[----:B---3--:R-:W-:-:S07]  /*206e0*/  MOV R21, R6 ;  /* 0x0000000600157202 */ /* 0x008fce0000000f00 */
.L_x_175:
[----:B------:R-:W-:-:S13]  /*206f0*/  ISETP.NE.AND P1, PT, R7, RZ, PT ;  /* 0x000000ff0700720c */ /* 0x000fda0003f25270 */
[----:B------:R-:W-:Y:S05]  /*20700*/  @!P1 BRA `(.L_x_177) ;  /* 0x0000000c00ac9947 */ /* 0x000fea0003800000 */
[----:B------:R-:W-:Y:S01]  /*20710*/  IMAD R0, R21, R22, R24 ;  /* 0x0000001615007224 */ /* 0x000fe200078e0218 */
[----:B------:R-:W-:Y:S01]  /*20720*/  ISETP.NE.AND P1, PT, R24, RZ, PT ;  /* 0x000000ff1800720c */ /* 0x000fe20003f25270 */
[----:B------:R-:W-:Y:S01]  /*20730*/  IMAD R21, R17, R2, R21 ;  /* 0x0000000211157224 */ /* 0x000fe200078e0215 */
[----:B------:R-:W-:Y:S02]  /*20740*/  ISETP.NE.AND P2, PT, R7, 0x1, PT ;  /* 0x000000010700780c */ /* 0x000fe40003f45270 */
[----:B------:R-:W-:Y:S02]  /*20750*/  LEA R19, R0, R13, 0x2 ;  /* 0x0000000d00137211 */ /* 0x000fe400078e10ff */
[----:B------:R-:W-:Y:S01]  /*20760*/  LDS R0, [R9] ;  /* 0x0000000009007984 */ /* 0x000fe20000000800 */
[----:B------:R-:W-:-:S03]  /*20770*/  LEA R21, R21, R8, 0x2 ;  /* 0x0000000815157211 */ /* 0x000fc600078e10ff */
[----:B------:R-:W1:Y:S03]  /*20780*/  LDS R25, [R19] ;  /* 0x0000000013197984 */ /* 0x000e660000000800 */
        /* <DEDUP_REMOVED lines=10> */
[----:B0-----:R-:W0:Y:S02]  /*20830*/  SHFL.DOWN PT, R29, R28, 0x1, 0x1f ;  /* 0x08201f001c1d7f89 */ /* 0x001e2400000e0000 */
[----:B0-----:R-:W-:-:S04]  /*20840*/  FADD R0, R28, R29 ;  /* 0x0000001d1c007221 */ /* 0x001fc80000000000 */
[----:B--2---:R-:W-:-:S05]  /*20850*/  @!P1 FMUL R0, R0, R31 ;  /* 0x0000001f00009220 */ /* 0x004fca0000400000 */
        /* <DEDUP_REMOVED lines=43> */
.L_x_179:
[----:B------:R-:W-:Y:S05]  /*20b10*/  BSYNC.RECONVERGENT B0 ;  /* 0x0000000000007941 */ /* 0x000fea0003800200 */
.L_x_178:
[----:B------:R-:W-:Y:S05]  /*20b20*/  BRA `(.L_x_177) ;  /* 0x0000000800a47947 */ /* 0x000fea0003800000 */
.L_x_174:
[----:B------:R-:W-:Y:S01]  /*20b30*/  ISETP.GE.U32.AND P1, PT, R14, 0x3, PT ;  /* 0x000000030e00780c */ /* 0x000fe20003f26070 */
[----:B------:R-:W-:Y:S01]  /*20b40*/  HFMA2 R21, -RZ, RZ, 0, 0 ;  /* 0x00000000ff157431 */ /* 0x000fe200000001ff */
[----:B------:R-:W-:-:S11]  /*20b50*/  MOV R20, 0xff800000 ;  /* 0xff80000000147802 */ /* 0x000fd60000000f00 */
[----:B------:R-:W-:Y:S05]  /*20b60*/  @!P1 BRA `(.L_x_180) ;  /* 0x0000000400789947 */ /* 0x000fea0003800000 */
[----:B------:R-:W1:Y:S01]  /*20b70*/  LDC R2, c[0x0][0x3a4] ;  /* 0x0000e900ff027b82 */ /* 0x000e620000000800 */
[C---:B------:R-:W-:Y:S02]  /*20b80*/  ISETP.NE.AND P1, PT, R24.reuse, RZ, PT ;  /* 0x000000ff1800720c */ /* 0x040fe40003f25270 */
[----:B------:R-:W-:Y:S02]  /*20b90*/  ISETP.NE.AND P2, PT, R24, RZ, PT ;  /* 0x000000ff1800720c */ /* 0x000fe40003f45270 */
[----:B------:R-:W-:Y:S02]  /*20ba0*/  MOV R20, 0xff800000 ;  /* 0xff80000000147802 */ /* 0x000fe40000000f00 */
[----:B------:R-:W-:-:S09]  /*20bb0*/  MOV R21, RZ ;  /* 0x000000ff00157202 */ /* 0x000fd20000000f00 */
.L_x_181:
[----:B------:R-:W-:Y:S01]  /*20bc0*/  LEA R0, R21, R24, 0x6 ;  /* 0x0000001815007211 */ /* 0x000fe200078e30ff */
[----:B------:R-:W-:Y:S01]  /*20bd0*/  LDS R22, [R10+0x80] ;  /* 0x000080000a167984 */ /* 0x000fe20000000800 */
[----:B--2---:R-:W2:Y:S02]  /*20be0*/  @!P1 LDC R31, c[0x0][0x3a8] ;  /* 0x0000ea00ff1f9b82 */ /* 0x004ea40000000800 */
[----:B------:R-:W-:Y:S02]  /*20bf0*/  LEA R25, R0, R13, 0x2 ;  /* 0x0000000d00197211 */ /* 0x000fe400078e10ff */
[----:B------:R-:W-:Y:S04]  /*20c00*/  LDS R0, [R9] ;  /* 0x0000000009007984 */ /* 0x000fe80000000800 */
[----:B------:R-:W3:Y:S04]  /*20c10*/  LDS R19, [R25] ;  /* 0x0000000019137984 */ /* 0x000ee80000000800 */
[----:B------:R-:W4:Y:S01]  /*20c20*/  LDS R26, [R25+0x80] ;  /* 0x00008000191a7984 */ /* 0x000f220000000800 */
[----:B---3--:R-:W-:-:S04]  /*20c30*/  FFMA R19, R0, R19, RZ ;  /* 0x0000001300137223 */ /* 0x008fc800000000ff */
[----:B----4-:R-:W-:-:S05]  /*20c40*/  FFMA R19, R22, R26, R19 ;  /* 0x0000001a16137223 */ /* 0x010fca0000000013 */
[----:B------:R-:W3:Y:S02]  /*20c50*/  SHFL.DOWN PT, R26, R19, 0x10, 0x1f ;  /* 0x0a001f00131a7f89 */ /* 0x000ee400000e0000 */
[----:B---3--:R-:W-:Y:S01]  /*20c60*/  FADD R26, R19, R26 ;  /* 0x0000001a131a7221 */ /* 0x008fe20000000000 */
[----:B-1----:R-:W-:Y:S01]  /*20c70*/  IMAD R19, R17, R2, R21 ;  /* 0x0000000211137224 */ /* 0x002fe200078e0215 */
[----:B------:R-:W-:-:S03]  /*20c80*/  IADD3 R21, PT, PT, R21, 0x4, RZ ;  /* 0x0000000415157810 */ /* 0x000fc60007ffe0ff */
[----:B------:R-:W1:Y:S01]  /*20c90*/  SHFL.DOWN PT, R27, R26, 0x8, 0x1f ;  /* 0x09001f001a1b7f89 */ /* 0x000e6200000e0000 */
[----:B------:R-:W-:Y:S01]  /*20ca0*/  ISETP.NE.AND P3, PT, R21, R6, PT ;  /* 0x000000061500720c */ /* 0x000fe20003f65270 */
[----:B-1----:R-:W-:Y:S01]  /*20cb0*/  FADD R27, R26, R27 ;  /* 0x0000001b1a1b7221 */ /* 0x002fe20000000000 */
[----:B------:R-:W-:-:S04]  /*20cc0*/  LEA R26, R19, R8, 0x2 ;  /* 0x00000008131a7211 */ /* 0x000fc800078e10ff */
[----:B------:R-:W1:Y:S02]  /*20cd0*/  SHFL.DOWN PT, R28, R27, 0x4, 0x1f ;  /* 0x08801f001b1c7f89 */ /* 0x000e6400000e0000 */
[----:B-1----:R-:W-:-:S05]  /*20ce0*/  FADD R28, R27, R28 ;  /* 0x0000001c1b1c7221 */ /* 0x002fca0000000000 */
[----:B0-----:R-:W0:Y:S02]  /*20cf0*/  SHFL.DOWN PT, R29, R28, 0x2, 0x1f ;  /* 0x08401f001c1d7f89 */ /* 0x001e2400000e0000 */
[----:B0-----:R-:W-:-:S05]  /*20d00*/  FADD R29, R28, R29 ;  /* 0x0000001d1c1d7221 */ /* 0x001fca0000000000 */
[----:B------:R-:W0:Y:S02]  /*20d10*/  SHFL.DOWN PT, R30, R29, 0x1, 0x1f ;  /* 0x08201f001d1e7f89 */ /* 0x000e2400000e0000 */
[----:B0-----:R-:W-:-:S04]  /*20d20*/  FADD R30, R29, R30 ;  /* 0x0000001e1d1e7221 */ /* 0x001fc80000000000 */
[----:B--2---:R-:W-:-:S05]  /*20d30*/  @!P1 FMUL R19, R30, R31 ;  /* 0x0000001f1e139220 */ /* 0x004fca0000400000 */
        /* <DEDUP_REMOVED lines=20> */
[----:B--2---:R-:W-:Y:S02]  /*20e80*/  @!P1 FMUL R27, R27, R34 ;  /* 0x000000221b1b9220 */ /* 0x004fe40000400000 */
        /* <DEDUP_REMOVED lines=44> */
.L_x_180:
[----:B------:R-:W-:-:S13]  /*21150*/  ISETP.NE.AND P1, PT, R7, RZ, PT ;  /* 0x000000ff0700720c */ /* 0x000fda0003f25270 */
[----:B------:R-:W-:Y:S05]  /*21160*/  @!P1 BRA `(.L_x_177) ;  /* 0x0000000400149947 */ /* 0x000fea0003800000 */
[----:B------:R-:W-:Y:S01]  /*21170*/  LEA R0, R21, R24, 0x6 ;  /* 0x0000001815007211 */ /* 0x000fe200078e30ff */
[----:B------:R-:W-:Y:S01]  /*21180*/  LDS R27, [R10+0x80] ;  /* 0x000080000a1b7984 */ /* 0x000fe20000000800 */
[----:B------:R-:W-:Y:S01]  /*21190*/  ISETP.NE.AND P1, PT, R24, RZ, PT ;  /* 0x000000ff1800720c */ /* 0x000fe20003f25270 */
[----:B------:R-:W-:Y:S01]  /*211a0*/  IMAD R21, R17, R2, R21 ;  /* 0x0000000211157224 */ /* 0x000fe200078e0215 */
[----:B--2---:R-:W-:Y:S02]  /*211b0*/  LEA R19, R0, R13, 0x2 ;  /* 0x0000000d00137211 */ /* 0x004fe400078e10ff */
[----:B------:R-:W-:Y:S01]  /*211c0*/  LDS R0, [R9] ;  /* 0x0000000009007984 */ /* 0x000fe20000000800 */
[----:B------:R-:W-:Y:S02]  /*211d0*/  ISETP.NE.AND P2, PT, R7, 0x1, PT ;  /* 0x000000010700780c */ /* 0x000fe40003f45270 */
[----:B------:R-:W-:Y:S01]  /*211e0*/  LEA R21, R21, R8, 0x2 ;  /* 0x0000000815157211 */ /* 0x000fe200078e10ff */
[----:B------:R-:W1:Y:S04]  /*211f0*/  LDS R25, [R19] ;  /* 0x0000000013197984 */ /* 0x000e680000000800 */
[----:B------:R-:W2:Y:S01]  /*21200*/  LDS R22, [R19+0x80] ;  /* 0x0000800013167984 */ /* 0x000ea20000000800 */
        /* <DEDUP_REMOVED lines=13> */
[----:B---3--:R-:W-:-:S05]  /*212e0*/  @!P1 FMUL R0, R0, R31 ;  /* 0x0000001f00009220 */ /* 0x008fca0000400000 */
[----:B------:R1:W-:Y:S01]  /*212f0*/  @!P1 STS [R21], R0 ;  /* 0x0000000015009388 */ /* 0x0003e20000000800 */
[----:B------:R-:W-:Y:S01]  /*21300*/  @!P1 FMNMX R20, R20, R0, !PT ;  /* 0x0000000014149209 */ /* 0x000fe20007800000 */
[----:B------:R-:W-:Y:S06]  /*21310*/  @!P2 BRA `(.L_x_177) ;  /* 0x0000000000a8a947 */ /* 0x000fec0003800000 */
[----:B-1----:R-:W-:Y:S01]  /*21320*/  LDS R0, [R9] ;  /* 0x0000000009007984 */ /* 0x002fe20000000800 */
        /* <DEDUP_REMOVED lines=21> */
[----:B---3--:R-:W-:Y:S01]  /*21480*/  LDS R0, [R9] ;  /* 0x0000000009007984 */ /* 0x008fe20000000800 */
        /* <DEDUP_REMOVED lines=19> */
.L_x_177:
[----:B01-34-:R-:W-:-:S07]  /*215c0*/  MOV R0, R20 ;  /* 0x0000001400007202 */ /* 0x01bfce0000000f00 */
.L_x_173:
[----:B------:R-:W1:Y:S01]  /*215d0*/  SHFL.IDX PT, R0, R0, RZ, 0x1f ;  /* 0x00001fff00007589 */ /* 0x000e6200000e0000 */
[----:B------:R-:W-:Y:S01]  /*215e0*/  BSSY.RECONVERGENT B0, `(.L_x_182) ;  /* 0x0000146000007945 */ /* 0x000fe20003800200 */
[----:B------:R-:W-:-:S03]  /*215f0*/  HFMA2 R20, -RZ, RZ, 0, 0 ;  /* 0x00000000ff147431 */ /* 0x000fc600000001ff */
[----:B------:R-:W-:Y:S05]  /*21600*/  @!P0 BRA `(.L_x_183) ;  /* 0x00000014000c8947 */ /* 0x000fea0003800000 */
[----:B------:R-:W-:Y:S02]  /*21610*/  ISETP.GE.U32.AND P1, PT, R14, 0xf, PT ;  /* 0x0000000f0e00780c */ /* 0x000fe40003f26070 */
[----:B------:R-:W-:Y:S02]  /*21620*/  MOV R20, RZ ;  /* 0x000000ff00147202 */ /* 0x000fe40000000f00 */
[----:B--2---:R-:W-:-:S09]  /*21630*/  MOV R19, RZ ;  /* 0x000000ff00137202 */ /* 0x004fd20000000f00 */
[----:B------:R-:W-:Y:S05]  /*21640*/  @!P1 BRA `(.L_x_184) ;  /* 0x0000000800609947 */ /* 0x000fea0003800000 */
[----:B------:R-:W-:Y:S01]  /*21650*/  MOV R20, RZ ;  /* 0x000000ff00147202 */ /* 0x000fe20000000f00 */
[----:B------:R-:W-:-:S06]  /*21660*/  UMOV UR4, URZ ;  /* 0x000000ff00047c82 */ /* 0x000fcc0008000000 */
.L_x_185:
[----:B------:R-:W-:Y:S01]  /*21670*/  IMAD R19, R17, R2, UR4 ;  /* 0x0000000411137e24 */ /* 0x000fe2000f8e0202 */
[----:B------:R-:W-:-:S04]  /*21680*/  UIADD3 UR4, UPT, UPT, UR4, 0x10, URZ ;  /* 0x0000001004047890 */ /* 0x000fc8000fffe0ff */
[----:B---3--:R-:W-:-:S05]  /*21690*/  LEA R22, R19, R8, 0x2 ;  /* 0x0000000813167211 */ /* 0x008fca00078e10ff */
[----:B------:R-:W1:Y:S04]  /*216a0*/  LDS R19, [R22] ;  /* 0x0000000016137984 */ /* 0x000e680000000800 */
[----:B------:R-:W2:Y:S04]  /*216b0*/  LDS R21, [R22+0x4] ;  /* 0x0000040016157984 */ /* 0x000ea80000000800 */
[----:B------:R-:W3:Y:S04]  /*216c0*/  LDS R25, [R22+0x8] ;  /* 0x0000080016197984 */ /* 0x000ee80000000800 */
[----:B------:R-:W4:Y:S04]  /*216d0*/  LDS R31, [R22+0xc] ;  /* 0x00000c00161f7984 */ /* 0x000f280000000800 */
[----:B0-----:R-:W0:Y:S04]  /*216e0*/  LDS R29, [R22+0x10] ;  /* 0x00001000161d7984 */ /* 0x001e280000000800 */
[----:B------:R-:W5:Y:S04]  /*216f0*/  LDS R27, [R22+0x14] ;  /* 0x00001400161b7984 */ /* 0x000f680000000800 */
[----:B------:R-:W-:Y:S01]  /*21700*/  LDS R35, [R22+0x28] ;  /* 0x0000280016237984 */ /* 0x000fe20000000800 */
[----:B-1----:R-:W-:-:S04]  /*21710*/  FADD R19, -R0, R19 ;  /* 0x0000001300137221 */ /* 0x002fc80000000100 */
[----:B------:R-:W-:Y:S01]  /*21720*/  FMUL R26, R19, 1.4426950216293334961 ;  /* 0x3fb8aa3b131a7820 */ /* 0x000fe20000400000 */
[C---:B--2---:R-:W-:Y:S01]  /*21730*/  FADD R21, -R0.reuse, R21 ;  /* 0x0000001500157221 */ /* 0x044fe20000000100 */
[----:B------:R-:W1:Y:S01]  /*21740*/  LDS R19, [R22+0x1c] ;  /* 0x00001c0016137984 */ /* 0x000e620000000800 */
[----:B---3--:R-:W-:Y:S02]  /*21750*/  FADD R25, -R0, R25 ;  /* 0x0000001900197221 */ /* 0x008fe40000000100 */
[----:B------:R-:W-:Y:S01]  /*21760*/  FMUL R28, R21, 1.4426950216293334961 ;  /* 0x3fb8aa3b151c7820 */ /* 0x000fe20000400000 */
[----:B------:R-:W-:Y:S01]  /*21770*/  FSETP.GEU.AND P1, PT, R26, -126, PT ;  /* 0xc2fc00001a00780b */ /* 0x000fe20003f2e000 */
[----:B------:R-:W-:Y:S01]  /*21780*/  LDS R21, [R22+0x20] ;  /* 0x0000200016157984 */ /* 0x000fe20000000800 */
[----:B------:R-:W-:Y:S01]  /*21790*/  FMUL R30, R25, 1.4426950216293334961 ;  /* 0x3fb8aa3b191e7820 */ /* 0x000fe20000400000 */
[----:B----4-:R-:W-:Y:S01]  /*217a0*/  FADD R31, -R0, R31 ;  /* 0x0000001f001f7221 */ /* 0x010fe20000000100 */
[----:B------:R-:W-:Y:S01]  /*217b0*/  FSETP.GEU.AND P2, PT, R28, -126, PT ;  /* 0xc2fc00001c00780b */ /* 0x000fe20003f4e000 */
[----:B------:R-:W2:Y:S01]  /*217c0*/  LDS R25, [R22+0x18] ;  /* 0x0000180016197984 */ /* 0x000ea20000000800 */
[----:B0-----:R-:W-:Y:S01]  /*217d0*/  FADD R29, -R0, R29 ;  /* 0x0000001d001d7221 */ /* 0x001fe20000000100 */
[----:B------:R-:W-:Y:S01]  /*217e0*/  FSETP.GEU.AND P3, PT, R30, -126, PT ;  /* 0xc2fc00001e00780b */ /* 0x000fe20003f6e000 */
[----:B------:R-:W-:-:S02]  /*217f0*/  FMUL R33, R31, 1.4426950216293334961 ;  /* 0x3fb8aa3b1f217820 */ /* 0x000fc40000400000 */
[----:B------:R-:W0:Y:S01]  /*21800*/  LDS R31, [R22+0x24] ;  /* 0x00002400161f7984 */ /* 0x000e220000000800 */
[----:B-----5:R-:W-:Y:S02]  /*21810*/  FADD R27, -R0, R27 ;  /* 0x0000001b001b7221 */ /* 0x020fe40000000100 */
[----:B------:R-:W-:Y:S01]  /*21820*/  @!P1 FMUL R26, R26, 0.5 ;  /* 0x3f0000001a1a9820 */ /* 0x000fe20000400000 */
[----:B------:R-:W-:-:S03]  /*21830*/  FSETP.GEU.AND P4, PT, R33, -126, PT ;  /* 0xc2fc00002100780b */ /* 0x000fc60003f8e000 */
[----:B------:R3:W4:Y:S01]  /*21840*/  MUFU.EX2 R37, R26 ;  /* 0x0000001a00257308 */ /* 0x0007220000000800 */
[----:B------:R-:W-:Y:S02]  /*21850*/  @!P2 FMUL R28, R28, 0.5 ;  /* 0x3f0000001c1ca820 */ /* 0x000fe40000400000 */
[----:B------:R-:W-:-:S05]  /*21860*/  @!P3 FMUL R30, R30, 0.5 ;  /* 0x3f0000001e1eb820 */ /* 0x000fca0000400000 */
[----:B------:R-:W5:Y:S01]  /*21870*/  MUFU.EX2 R34, R28 ;  /* 0x0000001c00227308 */ /* 0x000f620000000800 */
[----:B---3--:R-:W-:Y:S01]  /*21880*/  FMUL R26, R29, 1.4426950216293334961 ;  /* 0x3fb8aa3b1d1a7820 */ /* 0x008fe20000400000 */
[----:B------:R-:W-:-:S06]  /*21890*/  @!P4 FMUL R33, R33, 0.5 ;  /* 0x3f0000002121c820 */ /* 0x000fcc0000400000 */
[----:B------:R3:W0:Y:S01]  /*218a0*/  MUFU.EX2 R32, R30 ;  /* 0x0000001e00207308 */ /* 0x0006220000000800 */
[----:B----4-:R-:W-:Y:S01]  /*218b0*/  @!P1 FMUL R37, R37, R37 ;  /* 0x0000002525259220 */ /* 0x010fe20000400000 */
[----:B------:R-:W-:Y:S01]  /*218c0*/  FSETP.GEU.AND P1, PT, R26, -126, PT ;  /* 0xc2fc00001a00780b */ /* 0x000fe20003f2e000 */
[----:B-1----:R-:W-:Y:S02]  /*218d0*/  FADD R36, -R0, R19 ;  /* 0x0000001300247221 */ /* 0x002fe40000000100 */
[----:B------:R-:W-:Y:S01]  /*218e0*/  FADD R20, R37, R20 ;  /* 0x0000001425147221 */ /* 0x000fe20000000000 */
[----:B------:R-:W-:Y:S01]  /*218f0*/  STS [R22], R37 ;  /* 0x0000002516007388 */ /* 0x000fe20000000800 */
[----:B------:R-:W-:Y:S01]  /*21900*/  FMUL R36, R36, 1.4426950216293334961 ;  /* 0x3fb8aa3b24247820 */ /* 0x000fe20000400000 */
[----:B------:R-:W1:Y:S01]  /*21910*/  MUFU.EX2 R33, R33 ;  /* 0x0000002100217308 */ /* 0x000e620000000800 */
[----:B-----5:R-:W-:Y:S01]  /*21920*/  @!P2 FMUL R34, R34, R34 ;  /* 0x000000222222a220 */ /* 0x020fe20000400000 */
[----:B------:R-:W-:Y:S01]  /*21930*/  LDS R37, [R22+0x2c] ;  /* 0x00002c0016257984 */ /* 0x000fe20000000800 */
[----:B---3--:R-:W-:Y:S01]  /*21940*/  FMUL R30, R27, 1.4426950216293334961 ;  /* 0x3fb8aa3b1b1e7820 */ /* 0x008fe20000400000 */
[----:B--2---:R-:W-:Y:S01]  /*21950*/  FADD R25, -R0, R25 ;  /* 0x0000001900197221 */ /* 0x004fe20000000100 */
[----:B------:R-:W-:Y:S01]  /*21960*/  FADD R29, R20, R34 ;  /* 0x00000022141d7221 */ /* 0x000fe20000000000 */
[----:B------:R-:W2:Y:S01]  /*21970*/  LDS R27, [R22+0x34] ;  /* 0x00003400161b7984 */ /* 0x000ea20000000800 */
[----:B------:R-:W-:Y:S01]  /*21980*/  @!P1 FMUL R26, R26, 0.5 ;  /* 0x3f0000001a1a9820 */ /* 0x000fe20000400000 */
[----:B------:R-:W-:Y:S01]  /*21990*/  FMUL R28, R25, 1.4426950216293334961 ;  /* 0x3fb8aa3b191c7820 */ /* 0x000fe20000400000 */
[----:B0-----:R-:W-:Y:S01]  /*219a0*/  @!P3 FMUL R32, R32, R32 ;  /* 0x000000202020b220 */ /* 0x001fe20000400000 */
[----:B------:R-:W-:Y:S01]  /*219b0*/  LDS R25, [R22+0x38] ;  /* 0x0000380016197984 */ /* 0x000fe20000000800 */
[----:B------:R0:W3:Y:S01]  /*219c0*/  MUFU.EX2 R19, R26 ;  /* 0x0000001a00137308 */ /* 0x0000e20000000800 */
[----:B------:R-:W-:Y:S01]  /*219d0*/  FSETP.GEU.AND P5, PT, R36, -126, PT ;  /* 0xc2fc00002400780b */ /* 0x000fe20003fae000 */
[----:B------:R-:W-:Y:S01]  /*219e0*/  FADD R20, R29, R32 ;  /* 0x000000201d147221 */ /* 0x000fe20000000000 */
[----:B------:R4:W-:Y:S01]  /*219f0*/  STS [R22+0x4], R34 ;  /* 0x0000042216007388 */ /* 0x0009e20000000800 */
[----:B------:R-:W-:Y:S01]  /*21a00*/  FSETP.GEU.AND P6, PT, R28, -126, PT ;  /* 0xc2fc00001c00780b */ /* 0x000fe20003fce000 */
[----:B-1----:R-:W-:-:S02]  /*21a10*/  @!P4 FMUL R33, R33, R33 ;  /* 0x000000212121c220 */ /* 0x002fc40000400000 */
[----:B------:R-:W1:Y:S01]  /*21a20*/  LDS R29, [R22+0x30] ;  /* 0x00003000161d7984 */ /* 0x000e620000000800 */
[----:B------:R-:W-:Y:S01]  /*21a30*/  FSETP.GEU.AND P4, PT, R30, -126, PT ;  /* 0xc2fc00001e00780b */ /* 0x000fe20003f8e000 */
[----:B0-----:R-:W-:Y:S01]  /*21a40*/  FADD R26, -R0, R35 ;  /* 0x00000023001a7221 */ /* 0x001fe20000000100 */
[----:B------:R-:W-:Y:S01]  /*21a50*/  FADD R20, R20, R33 ;  /* 0x0000002114147221 */ /* 0x000fe20000000000 */
[----:B------:R-:W-:Y:S01]  /*21a60*/  STS [R22+0xc], R33 ;  /* 0x00000c2116007388 */ /* 0x000fe20000000800 */
[----:B----4-:R-:W-:Y:S01]  /*21a70*/  FADD R34, -R0, R31 ;  /* 0x0000001f00227221 */ /* 0x010fe20000000100 */
[----:B------:R-:W-:Y:S02]  /*21a80*/  FMUL R26, R26, 1.4426950216293334961 ;  /* 0x3fb8aa3b1a1a7820 */ /* 0x000fe40000400000 */
[----:B------:R-:W0:Y:S01]  /*21a90*/  LDS R33, [R22+0x3c] ;  /* 0x00003c0016217984 */ /* 0x000e220000000800 */
[----:B------:R-:W-:Y:S01]  /*21aa0*/  @!P5 FMUL R36, R36, 0.5 ;  /* 0x3f0000002424d820 */ /* 0x000fe20000400000 */
[----:B------:R-:W-:Y:S01]  /*21ab0*/  FMUL R34, R34, 1.4426950216293334961 ;  /* 0x3fb8aa3b22227820 */ /* 0x000fe20000400000 */
[----:B------:R-:W-:Y:S01]  /*21ac0*/  @!P6 FMUL R28, R28, 0.5 ;  /* 0x3f0000001c1ce820 */ /* 0x000fe20000400000 */
[----:B------:R4:W-:Y:S01]  /*21ad0*/  STS [R22+0x8], R32 ;  /* 0x0000082016007388 */ /* 0x0009e20000000800 */
[----:B---3--:R-:W-:Y:S01]  /*21ae0*/  @!P1 FMUL R19, R19, R19 ;  /* 0x0000001313139220 */ /* 0x008fe20000400000 */
[----:B------:R-:W-:Y:S01]  /*21af0*/  @!P4 FMUL R30, R30, 0.5 ;  /* 0x3f0000001e1ec820 */ /* 0x000fe20000400000 */
[----:B------:R-:W-:Y:S01]  /*21b00*/  FSETP.GEU.AND P2, PT, R34, -126, PT ;  /* 0xc2fc00002200780b */ /* 0x000fe20003f4e000 */
[----:B------:R-:W3:Y:S01]  /*21b10*/  MUFU.EX2 R31, R28 ;  /* 0x0000001c001f7308 */ /* 0x000ee20000000800 */
[----:B------:R-:W-:Y:S01]  /*21b20*/  FSETP.GEU.AND P1, PT, R26, -126, PT ;  /* 0xc2fc00001a00780b */ /* 0x000fe20003f2e000 */
[----:B------:R-:W-:Y:S01]  /*21b30*/  FADD R20, R20, R19 ;  /* 0x0000001314147221 */ /* 0x000fe20000000000 */
[----:B------:R5:W-:Y:S01]  /*21b40*/  STS [R22+0x10], R19 ;  /* 0x0000101316007388 */ /* 0x000be20000000800 */
[----:B----4-:R-:W-:-:S04]  /*21b50*/  FADD R32, -R0, R21 ;  /* 0x0000001500207221 */ /* 0x010fc80000000100 */
[----:B------:R4:W5:Y:S01]  /*21b60*/  MUFU.EX2 R21, R30 ;  /* 0x0000001e00157308 */ /* 0x0009620000000800 */
[----:B------:R-:W-:-:S03]  /*21b70*/  FMUL R32, R32, 1.4426950216293334961 ;  /* 0x3fb8aa3b20207820 */ /* 0x000fc60000400000 */
[----:B------:R-:W-:Y:S01]  /*21b80*/  @!P2 FMUL R34, R34, 0.5 ;  /* 0x3f0000002222a820 */ /* 0x000fe20000400000 */
[----:B--2---:R-:W-:Y:S01]  /*21b90*/  FADD R27, -R0, R27 ;  /* 0x0000001b001b7221 */ /* 0x004fe20000000100 */
[----:B------:R-:W-:Y:S01]  /*21ba0*/  @!P1 FMUL R26, R26, 0.5 ;  /* 0x3f0000001a1a9820 */ /* 0x000fe20000400000 */
[----:B------:R-:W-:Y:S01]  /*21bb0*/  FSETP.GEU.AND P3, PT, R32, -126, PT ;  /* 0xc2fc00002000780b */ /* 0x000fe20003f6e000 */
[----:B------:R2:W0:Y:S01]  /*21bc0*/  MUFU.EX2 R35, R36 ;  /* 0x0000002400237308 */ /* 0x0004220000000800 */
[----:B----4-:R-:W-:Y:S01]  /*21bd0*/  FADD R30, -R0, R37 ;  /* 0x00000025001e7221 */ /* 0x010fe20000000100 */
[----:B---3--:R-:W-:-:S03]  /*21be0*/  @!P6 FMUL R31, R31, R31 ;  /* 0x0000001f1f1fe220 */ /* 0x008fc60000400000 */
[----:B------:R-:W-:Y:S02]  /*21bf0*/  FMUL R28, R30, 1.4426950216293334961 ;  /* 0x3fb8aa3b1e1c7820 */ /* 0x000fe40000400000 */
[----:B------:R3:W-:Y:S01]  /*21c00*/  STS [R22+0x18], R31 ;  /* 0x0000181f16007388 */ /* 0x0007e20000000800 */
[----:B-1----:R-:W-:Y:S01]  /*21c10*/  FADD R30, -R0, R29 ;  /* 0x0000001d001e7221 */ /* 0x002fe20000000100 */
[----:B--2---:R-:W-:Y:S01]  /*21c20*/  FMUL R36, R27, 1.4426950216293334961 ;  /* 0x3fb8aa3b1b247820 */ /* 0x004fe20000400000 */
[----:B------:R-:W1:Y:S01]  /*21c30*/  MUFU.EX2 R29, R34 ;  /* 0x00000022001d7308 */ /* 0x000e620000000800 */
[----:B-----5:R-:W-:Y:S01]  /*21c40*/  @!P4 FMUL R21, R21, R21 ;  /* 0x000000151515c220 */ /* 0x020fe20000400000 */
[----:B------:R-:W-:Y:S01]  /*21c50*/  @!P3 FMUL R32, R32, 0.5 ;  /* 0x3f0000002020b820 */ /* 0x000fe20000400000 */
[----:B------:R-:W-:Y:S01]  /*21c60*/  FMUL R30, R30, 1.4426950216293334961 ;  /* 0x3fb8aa3b1e1e7820 */ /* 0x000fe20000400000 */
[----:B------:R-:W-:Y:S01]  /*21c70*/  FSETP.GEU.AND P4, PT, R28, -126, PT ;  /* 0xc2fc00001c00780b */ /* 0x000fe20003f8e000 */
[----:B------:R-:W-:Y:S01]  /*21c80*/  FADD R20, R20, R21 ;  /* 0x0000001514147221 */ /* 0x000fe20000000000 */
[----:B0-----:R-:W-:Y:S01]  /*21c90*/  FADD R33, -R0, R33 ;  /* 0x0000002100217221 */ /* 0x001fe20000000100 */
[----:B------:R-:W-:Y:S01]  /*21ca0*/  @!P5 FMUL R35, R35, R35 ;  /* 0x000000232323d220 */ /* 0x000fe20000400000 */
[----:B------:R0:W2:Y:S01]  /*21cb0*/  MUFU.EX2 R37, R32 ;  /* 0x0000002000257308 */ /* 0x0000a20000000800 */
[----:B------:R-:W-:Y:S01]  /*21cc0*/  FSETP.GEU.AND P6, PT, R30, -126, PT ;  /* 0xc2fc00001e00780b */ /* 0x000fe20003fce000 */
[----:B------:R-:W-:Y:S01]  /*21cd0*/  FADD R20, R20, R31 ;  /* 0x0000001f14147221 */ /* 0x000fe20000000000 */
[----:B------:R-:W-:Y:S01]  /*21ce0*/  FSETP.GEU.AND P5, PT, R36, -126, PT ;  /* 0xc2fc00002400780b */ /* 0x000fe20003fae000 */
[----:B------:R3:W-:Y:S02]  /*21cf0*/  STS [R22+0x14], R21 ;  /* 0x0000141516007388 */ /* 0x0007e40000000800 */
[----:B------:R-:W-:-:S02]  /*21d00*/  FADD R20, R20, R35 ;  /* 0x0000002314147221 */ /* 0x000fc40000000000 */
[----:B------:R3:W-:Y:S01]  /*21d10*/  STS [R22+0x1c], R35 ;  /* 0x00001c2316007388 */ /* 0x0007e20000000800 */
[----:B0-----:R-:W-:Y:S01]  /*21d20*/  FADD R32, -R0, R25 ;  /* 0x0000001900207221 */ /* 0x001fe20000000100 */
[----:B-1----:R-:W-:Y:S01]  /*21d30*/  @!P2 FMUL R29, R29, R29 ;  /* 0x0000001d1d1da220 */ /* 0x002fe20000400000 */
[----:B------:R0:W1:Y:S01]  /*21d40*/  MUFU.EX2 R25, R26 ;  /* 0x0000001a00197308 */ /* 0x0000620000000800 */
[----:B------:R-:W-:Y:S01]  /*21d50*/  @!P4 FMUL R28, R28, 0.5 ;  /* 0x3f0000001c1cc820 */ /* 0x000fe20000400000 */
[----:B------:R-:W-:Y:S01]  /*21d60*/  FMUL R32, R32, 1.4426950216293334961 ;  /* 0x3fb8aa3b20207820 */ /* 0x000fe20000400000 */
[----:B------:R-:W-:Y:S01]  /*21d70*/  @!P6 FMUL R30, R30, 0.5 ;  /* 0x3f0000001e1ee820 */ /* 0x000fe20000400000 */
[----:B------:R3:W-:Y:S01]  /*21d80*/  STS [R22+0x24], R29 ;  /* 0x0000241d16007388 */ /* 0x0007e20000000800 */
[----:B------:R-:W-:Y:S01]  /*21d90*/  @!P5 FMUL R36, R36, 0.5 ;  /* 0x3f0000002424d820 */ /* 0x000fe20000400000 */
[----:B--2---:R-:W-:Y:S01]  /*21da0*/  @!P3 FMUL R37, R37, R37 ;  /* 0x000000252525b220 */ /* 0x004fe20000400000 */
[----:B------:R-:W-:Y:S01]  /*21db0*/  FSETP.GEU.AND P3, PT, R32, -126, PT ;  /* 0xc2fc00002000780b */ /* 0x000fe20003f6e000 */
[----:B------:R-:W2:Y:S01]  /*21dc0*/  MUFU.EX2 R27, R28 ;  /* 0x0000001c001b7308 */ /* 0x000ea20000000800 */
[----:B0-----:R-:W-:Y:S01]  /*21dd0*/  FMUL R26, R33, 1.4426950216293334961 ;  /* 0x3fb8aa3b211a7820 */ /* 0x001fe20000400000 */
[----:B------:R-:W-:Y:S01]  /*21de0*/  FADD R20, R20, R37 ;  /* 0x0000002514147221 */ /* 0x000fe20000000000 */
[----:B------:R3:W-:Y:S03]  /*21df0*/  STS [R22+0x20], R37 ;  /* 0x0000202516007388 */ /* 0x0007e60000000800 */
[----:B------:R-:W-:Y:S01]  /*21e00*/  FSETP.GEU.AND P2, PT, R26, -126, PT ;  /* 0xc2fc00001a00780b */ /* 0x000fe20003f4e000 */
[----:B------:R-:W-:Y:S01]  /*21e10*/  FADD R20, R20, R29 ;  /* 0x0000001d14147221 */ /* 0x000fe20000000000 */
[----:B------:R-:W0:Y:S01]  /*21e20*/  MUFU.EX2 R33, R30 ;  /* 0x0000001e00217308 */ /* 0x000e220000000800 */
[----:B-1----:R-:W-:Y:S01]  /*21e30*/  @!P1 FMUL R25, R25, R25 ;  /* 0x0000001919199220 */ /* 0x002fe20000400000 */
[----:B------:R-:W-:-:S02]  /*21e40*/  ISETP.NE.AND P1, PT, R4, UR4, PT ;  /* 0x0000000404007c0c */ /* 0x000fc4000bf25270 */
[----:B------:R-:W-:Y:S01]  /*21e50*/  @!P3 FMUL R32, R32, 0.5 ;  /* 0x3f0000002020b820 */ /* 0x000fe20000400000 */
[----:B------:R-:W-:Y:S01]  /*21e60*/  FADD R20, R20, R25 ;  /* 0x0000001914147221 */ /* 0x000fe20000000000 */
[----:B------:R3:W-:Y:S02]  /*21e70*/  STS [R22+0x28], R25 ;  /* 0x0000281916007388 */ /* 0x0007e40000000800 */
[----:B------:R-:W1:Y:S01]  /*21e80*/  MUFU.EX2 R34, R36 ;  /* 0x0000002400227308 */ /* 0x000e620000000800 */
[----:B--2---:R-:W-:Y:S02]  /*21e90*/  @!P4 FMUL R27, R27, R27 ;  /* 0x0000001b1b1bc220 */ /* 0x004fe40000400000 */
[----:B------:R-:W-:Y:S02]  /*21ea0*/  @!P2 FMUL R26, R26, 0.5 ;  /* 0x3f0000001a1aa820 */ /* 0x000fe40000400000 */
[----:B------:R-:W-:Y:S01]  /*21eb0*/  FADD R20, R20, R27 ;  /* 0x0000001b14147221 */ /* 0x000fe20000000000 */
[----:B------:R3:W-:Y:S02]  /*21ec0*/  STS [R22+0x2c], R27 ;  /* 0x00002c1b16007388 */ /* 0x0007e40000000800 */
[----:B------:R-:W2:Y:S01]  /*21ed0*/  MUFU.EX2 R32, R32 ;  /* 0x0000002000207308 */ /* 0x000ea20000000800 */
[----:B0-----:R-:W-:-:S04]  /*21ee0*/  @!P6 FMUL R33, R33, R33 ;  /* 0x000000212121e220 */ /* 0x001fc80000400000 */
[----:B------:R-:W-:Y:S01]  /*21ef0*/  FADD R19, R20, R33 ;  /* 0x0000002114137221 */ /* 0x000fe20000000000 */
[----:B------:R3:W-:Y:S02]  /*21f00*/  STS [R22+0x30], R33 ;  /* 0x0000302116007388 */ /* 0x0007e40000000800 */
[----:B------:R-:W0:Y:S01]  /*21f10*/  MUFU.EX2 R26, R26 ;  /* 0x0000001a001a7308 */ /* 0x000e220000000800 */
[----:B-1----:R-:W-:-:S04]  /*21f20*/  @!P5 FMUL R34, R34, R34 ;  /* 0x000000222222d220 */ /* 0x002fc80000400000 */
[----:B------:R-:W-:Y:S01]  /*21f30*/  FADD R19, R19, R34 ;  /* 0x0000002213137221 */ /* 0x000fe20000000000 */
[----:B------:R3:W-:Y:S01]  /*21f40*/  STS [R22+0x34], R34 ;  /* 0x0000342216007388 */ /* 0x0007e20000000800 */
[----:B--2---:R-:W-:-:S04]  /*21f50*/  @!P3 FMUL R32, R32, R32 ;  /* 0x000000202020b220 */ /* 0x004fc80000400000 */
[----:B------:R-:W-:Y:S01]  /*21f60*/  FADD R19, R19, R32 ;  /* 0x0000002013137221 */ /* 0x000fe20000000000 */
[----:B------:R3:W-:Y:S01]  /*21f70*/  STS [R22+0x38], R32 ;  /* 0x0000382016007388 */ /* 0x0007e20000000800 */
[----:B0-----:R-:W-:-:S04]  /*21f80*/  @!P2 FMUL R26, R26, R26 ;  /* 0x0000001a1a1aa220 */ /* 0x001fc80000400000 */
[----:B------:R-:W-:Y:S01]  /*21f90*/  FADD R20, R19, R26 ;  /* 0x0000001a13147221 */ /* 0x000fe20000000000 */
[----:B------:R3:W-:Y:S01]  /*21fa0*/  STS [R22+0x3c], R26 ;  /* 0x00003c1a16007388 */ /* 0x0007e20000000800 */
[----:B------:R-:W-:Y:S05]  /*21fb0*/  @P1 BRA `(.L_x_185) ;  /* 0xfffffff400ac1947 */ /* 0x000fea000383ffff */
[----:B------:R-:W-:-:S07]  /*21fc0*/  MOV R19, R4 ;  /* 0x0000000400137202 */ /* 0x000fce0000000f00 */
.L_x_184:
[----:B------:R-:W-:-:S13]  /*21fd0*/  ISETP.NE.AND P1, PT, R5, RZ, PT ;  /* 0x000000ff0500720c */ /* 0x000fda0003f25270 */
[----:B------:R-:W-:Y:S05]  /*21fe0*/  @!P1 BRA `(.L_x_183) ;  /* 0x0000000800949947 */ /* 0x000fea0003800000 */
[----:B------:R-:W-:-:S05]  /*21ff0*/  IMAD R19, R17, R2, R19 ;  /* 0x0000000211137224 */ /* 0x000fca00078e0213 */
[----:B------:R-:W-:-:S05]  /*22000*/  LEA R19, R19, R8, 0x2 ;  /* 0x0000000813137211 */ /* 0x000fca00078e10ff */
[----:B---3--:R-:W1:Y:S02]  /*22010*/  LDS R21, [R19] ;  /* 0x0000000013157984 */ /* 0x008e640000000800 */
[----:B-1----:R-:W-:-:S04]  /*22020*/  FADD R21, -R0, R21 ;  /* 0x0000001500157221 */ /* 0x002fc80000000100 */
[----:B------:R-:W-:-:S05]  /*22030*/  FMUL R21, R21, 1.4426950216293334961 ;  /* 0x3fb8aa3b15157820 */ /* 0x000fca0000400000 */
[----:B------:R-:W-:-:S13]  /*22040*/  FSETP.GEU.AND P1, PT, R21, -126, PT ;  /* 0xc2fc00001500780b */ /* 0x000fda0003f2e000 */
[----:B------:R-:W-:-:S04]  /*22050*/  @!P1 FMUL R21, R21, 0.5 ;  /* 0x3f00000015159820 */ /* 0x000fc80000400000 */
[----:B------:R-:W1:Y:S02]  /*22060*/  MUFU.EX2 R22, R21 ;  /* 0x0000001500167308 */ /* 0x000e640000000800 */
[----:B-1----:R-:W-:Y:S01]  /*22070*/  @!P1 FMUL R22, R22, R22 ;  /* 0x0000001616169220 */ /* 0x002fe20000400000 */
        /* <DEDUP_REMOVED lines=9> */
[----:B----4-:R-:W1:Y:S02]  /*22110*/  MUFU.EX2 R22, R21 ;  /* 0x0000001500167308 */ /* 0x010e640000000800 */
[----:B-1----:R-:W-:Y:S01]  /*22120*/  @!P1 FMUL R22, R22, R22 ;  /* 0x0000001616169220 */ /* 0x002fe20000400000 */
[----:B------:R-:W-:-:S03]  /*22130*/  ISETP.NE.AND P1, PT, R5, 0x2, PT ;  /* 0x000000020500780c */ /* 0x000fc60003f25270 */
[----:B------:R-:W-:Y:S01]  /*22140*/  FADD R20, R20, R22 ;  /* 0x0000001614147221 */ /* 0x000fe20000000000 */
[----:B------:R1:W-:Y:S09]  /*22150*/  STS [R19+0x4], R22 ;  /* 0x0000041613007388 */ /* 0x0003f20000000800 */
[----:B------:R-:W-:Y:S05]  /*22160*/  @!P1 BRA `(.L_x_183) ;  /* 0x0000000800349947 */ /* 0x000fea0003800000 */
[----:B------:R-:W2:Y:S02]  /*22170*/  LDS R21, [R19+0x8] ;  /* 0x0000080013157984 */ /* 0x000ea40000000800 */
[----:B--2---:R-:W-:-:S04]  /*22180*/  FADD R21, -R0, R21 ;  /* 0x0000001500157221 */ /* 0x004fc80000000100 */
[----:B------:R-:W-:-:S05]  /*22190*/  FMUL R21, R21, 1.4426950216293334961 ;  /* 0x3fb8aa3b15157820 */ /* 0x000fca0000400000 */
[----:B------:R-:W-:-:S13]  /*221a0*/  FSETP.GEU.AND P1, PT, R21, -126, PT ;  /* 0xc2fc00001500780b */ /* 0x000fda0003f2e000 */
[----:B------:R-:W-:-:S04]  /*221b0*/  @!P1 FMUL R21, R21, 0.5 ;  /* 0x3f00000015159820 */ /* 0x000fc80000400000 */
[----:B-1----:R-:W1:Y:S02]  /*221c0*/  MUFU.EX2 R22, R21 ;  /* 0x0000001500167308 */ /* 0x002e640000000800 */
        /* <DEDUP_REMOVED lines=132> */
[----:B-1----:R-:W-:-:S04]  /*22a10*/  @!P1 FMUL R22, R22, R22 ;  /* 0x0000001616169220 */ /* 0x002fc80000400000 */
[----:B------:R-:W-:Y:S01]  /*22a20*/  FADD R20, R20, R22 ;  /* 0x0000001614147221 */ /* 0x000fe20000000000 */
[----:B------:R1:W-:Y:S06]  /*22a30*/  STS [R19+0x38], R22 ;  /* 0x0000381613007388 */ /* 0x0003ec0000000800 */
.L_x_183:
[----:B------:R-:W-:Y:S05]  /*22a40*/  BSYNC.RECONVERGENT B0 ;  /* 0x0000000000007941 */ /* 0x000fea0003800200 */
.L_x_182:
[----:B------:R-:W-:Y:S01]  /*22a50*/  ISETP.GE.AND P1, PT, R2, 0x1, PT ;  /* 0x000000010200780c */ /* 0x000fe20003f26270 */
[----:B-12-4-:R1:W2:Y:S01]  /*22a60*/  SHFL.IDX PT, R19, R20, RZ, 0x1f ;  /* 0x00001fff14137589 */ /* 0x0162a200000e0000 */
[----:B---3--:R-:W-:Y:S01]  /*22a70*/  HFMA2 R25, -RZ, RZ, 0, 0 ;  /* 0x00000000ff197431 */ /* 0x008fe200000001ff */
[----:B------:R-:W-:-:S10]  /*22a80*/  MOV R22, RZ ;  /* 0x000000ff00167202 */ /* 0x000fd40000000f00 */
[----:B-1----:R-:W-:Y:S05]  /*22a90*/  @!P1 BRA `(.L_x_186) ;  /* 0x0000001400e89947 */ /* 0x002fea0003800000 */
[----:B------:R-:W1:Y:S02]  /*22aa0*/  LDC R21, c[0x0][0x39c] ;  /* 0x0000e700ff157b82 */ /* 0x000e640000000800 */
[----:B-1----:R-:W-:-:S13]  /*22ab0*/  ISETP.NE.AND P1, PT, R21, 0x40, PT ;  /* 0x000000401500780c */ /* 0x002fda0003f25270 */
[----:B------:R-:W-:Y:S05]  /*22ac0*/  @!P1 BRA `(.L_x_187) ;  /* 0x0000000800b09947 */ /* 0x000fea0003800000 */
[----:B------:R-:W-:Y:S01]  /*22ad0*/  ISETP.GE.U32.AND P1, PT, R14, 0xf, PT ;  /* 0x0000000f0e00780c */ /* 0x000fe20003f26070 */
[----:B------:R-:W-:Y:S01]  /*22ae0*/  HFMA2 R25, -RZ, RZ, 0, 0 ;  /* 0x00000000ff197431 */ /* 0x000fe200000001ff */
[----:B------:R-:W-:-:S11]  /*22af0*/  MOV R20, RZ ;  /* 0x000000ff00147202 */ /* 0x000fd60000000f00 */
[----:B------:R-:W-:Y:S05]  /*22b00*/  @!P1 BRA `(.L_x_188) ;  /* 0x0000000400249947 */ /* 0x000fea0003800000 */
[----:B------:R-:W-:Y:S01]  /*22b10*/  MOV R25, RZ ;  /* 0x000000ff00197202 */ /* 0x000fe20000000f00 */
[----:B------:R-:W-:-:S06]  /*22b20*/  UMOV UR4, URZ ;  /* 0x000000ff00047c82 */ /* 0x000fcc0008000000 */
.L_x_189:
[----:B0-----:R-:W-:Y:S02]  /*22b30*/  IMAD R29, R21, UR4, R24 ;  /* 0x00000004151d7c24 */ /* 0x001fe4000f8e0218 */
[----:B------:R-:W-:Y:S01]  /*22b40*/  IMAD R27, R17, R2, UR4 ;  /* 0x00000004111b7e24 */ /* 0x000fe2000f8e0202 */
[----:B------:R-:W-:Y:S02]  /*22b50*/  UIADD3 UR4, UPT, UPT, UR4, 0x10, URZ ;  /* 0x0000001004047890 */ /* 0x000fe4000fffe0ff */
[----:B------:R-:W-:Y:S02]  /*22b60*/  LEA R28, R29, R12, 0x2 ;  /* 0x0000000c1d1c7211 */ /* 0x000fe400078e10ff */
[----:B------:R-:W-:Y:S02]  /*22b70*/  LEA R20, R27, R8, 0x2 ;  /* 0x000000081b147211 */ /* 0x000fe400078e10ff */
[----:B------:R-:W-:Y:S01]  /*22b80*/  LEA R32, R21, R28, 0x2 ;  /* 0x0000001c15207211 */ /* 0x000fe200078e10ff */
[----:B------:R-:W-:Y:S01]  /*22b90*/  LDS R29, [R28] ;  /* 0x000000001c1d7984 */ /* 0x000fe20000000800 */
[----:B------:R-:W-:-:S02]  /*22ba0*/  ISETP.NE.AND P1, PT, R4, UR4, PT ;  /* 0x0000000404007c0c */ /* 0x000fc4000bf25270 */
[C---:B------:R-:W-:Y:S01]  /*22bb0*/  LEA R34, R21.reuse, R32, 0x2 ;  /* 0x0000002015227211 */ /* 0x040fe200078e10ff */
[----:B------:R-:W0:Y:S03]  /*22bc0*/  LDS R22, [R20] ;  /* 0x0000000014167984 */ /* 0x000e260000000800 */
[C---:B------:R-:W-:Y:S01]  /*22bd0*/  LEA R36, R21.reuse, R34, 0x2 ;  /* 0x0000002215247211 */ /* 0x040fe200078e10ff */
[----:B------:R-:W-:Y:S03]  /*22be0*/  LDS R30, [R20+0x4] ;  /* 0x00000400141e7984 */ /* 0x000fe60000000800 */
[----:B------:R-:W-:Y:S01]  /*22bf0*/  LEA R31, R21, R36, 0x2 ;  /* 0x00000024151f7211 */ /* 0x000fe200078e10ff */
[----:B------:R-:W1:Y:S04]  /*22c00*/  LDS R32, [R32] ;  /* 0x0000000020207984 */ /* 0x000e680000000800 */
[----:B------:R-:W-:Y:S04]  /*22c10*/  LDS R26, [R20+0x8] ;  /* 0x00000800141a7984 */ /* 0x000fe80000000800 */
[----:B------:R3:W4:Y:S04]  /*22c20*/  LDS R27, [R34] ;  /* 0x00000000221b7984 */ /* 0x0007280000000800 */
[----:B------:R-:W-:Y:S01]  /*22c30*/  LDS R28, [R20+0x10] ;  /* 0x00001000141c7984 */ /* 0x000fe20000000800 */
[----:B0-----:R-:W-:-:S03]  /*22c40*/  FFMA R29, R22, R29, R25 ;  /* 0x0000001d161d7223 */ /* 0x001fc60000000019 */
[----:B------:R-:W-:Y:S04]  /*22c50*/  LDS R25, [R20+0xc] ;  /* 0x00000c0014197984 */ /* 0x000fe80000000800 */
[----:B------:R-:W0:Y:S01]  /*22c60*/  LDS R22, [R36] ;  /* 0x0000000024167984 */ /* 0x000e220000000800 */
[----:B-1----:R-:W-:Y:S01]  /*22c70*/  FFMA R29, R30, R32, R29 ;  /* 0x000000201e1d7223 */ /* 0x002fe2000000001d */
[C---:B------:R-:W-:Y:S02]  /*22c80*/  LEA R30, R21.reuse, R31, 0x2 ;  /* 0x0000001f151e7211 */ /* 0x040fe400078e10ff */
[----:B------:R-:W1:Y:S02]  /*22c90*/  LDS R31, [R31] ;  /* 0x000000001f1f7984 */ /* 0x000e640000000800 */
[----:B---3--:R-:W-:-:S02]  /*22ca0*/  LEA R34, R21, R30, 0x2 ;  /* 0x0000001e15227211 */ /* 0x008fc400078e10ff */
[----:B------:R-:W-:Y:S01]  /*22cb0*/  LDS R30, [R30] ;  /* 0x000000001e1e7984 */ /* 0x000fe20000000800 */
[----:B----4-:R-:W-:-:S03]  /*22cc0*/  FFMA R32, R26, R27, R29 ;  /* 0x0000001b1a207223 */ /* 0x010fc6000000001d */
[----:B------:R-:W3:Y:S04]  /*22cd0*/  LDS R29, [R20+0x14] ;  /* 0x00001400141d7984 */ /* 0x000ee80000000800 */
[----:B------:R-:W-:Y:S04]  /*22ce0*/  LDS R26, [R20+0x18] ;  /* 0x00001800141a7984 */ /* 0x000fe80000000800 */
[----:B------:R4:W5:Y:S01]  /*22cf0*/  LDS R27, [R34] ;  /* 0x00000000221b7984 */ /* 0x0009620000000800 */
[----:B0-----:R-:W-:Y:S01]  /*22d00*/  FFMA R25, R25, R22, R32 ;  /* 0x0000001619197223 */ /* 0x001fe20000000020 */
[----:B------:R-:W-:-:S02]  /*22d10*/  LEA R32, R21, R34, 0x2 ;  /* 0x0000002215207211 */ /* 0x000fc400078e10ff */
[----:B------:R-:W-:Y:S01]  /*22d20*/  LDS R22, [R20+0x1c] ;  /* 0x00001c0014167984 */ /* 0x000fe20000000800 */
[----:B-1----:R-:W-:Y:S01]  /*22d30*/  FFMA R28, R28, R31, R25 ;  /* 0x0000001f1c1c7223 */ /* 0x002fe20000000019 */
[----:B------:R-:W-:Y:S02]  /*22d40*/  LEA R36, R21, R32, 0x2 ;  /* 0x0000002015247211 */ /* 0x000fe400078e10ff */
[----:B------:R-:W0:Y:S04]  /*22d50*/  LDS R25, [R32] ;  /* 0x0000000020197984 */ /* 0x000e280000000800 */
[----:B------:R-:W-:Y:S01]  /*22d60*/  LDS R31, [R36] ;  /* 0x00000000241f7984 */ /* 0x000fe20000000800 */
[----:B---3--:R-:W-:Y:S01]  /*22d70*/  FFMA R29, R29, R30, R28 ;  /* 0x0000001e1d1d7223 */ /* 0x008fe2000000001c */
[----:B------:R-:W-:-:S02]  /*22d80*/  LEA R30, R21, R36, 0x2 ;  /* 0x00000024151e7211 */ /* 0x000fc400078e10ff */
[----:B------:R-:W1:Y:S02]  /*22d90*/  LDS R28, [R20+0x20] ;  /* 0x00002000141c7984 */ /* 0x000e640000000800 */
[----:B----4-:R-:W-:Y:S02]  /*22da0*/  LEA R34, R21, R30, 0x2 ;  /* 0x0000001e15227211 */ /* 0x010fe400078e10ff */
[----:B------:R-:W-:Y:S01]  /*22db0*/  LDS R30, [R30] ;  /* 0x000000001e1e7984 */ /* 0x000fe20000000800 */
[----:B-----5:R-:W-:-:S03]  /*22dc0*/  FFMA R33, R26, R27, R29 ;  /* 0x0000001b1a217223 */ /* 0x020fc6000000001d */
[----:B------:R-:W3:Y:S04]  /*22dd0*/  LDS R29, [R20+0x24] ;  /* 0x00002400141d7984 */ /* 0x000ee80000000800 */
[----:B------:R-:W-:Y:S04]  /*22de0*/  LDS R26, [R20+0x28] ;  /* 0x00002800141a7984 */ /* 0x000fe80000000800 */
[----:B------:R-:W4:Y:S01]  /*22df0*/  LDS R27, [R34] ;  /* 0x00000000221b7984 */ /* 0x000f220000000800 */
[----:B0-----:R-:W-:Y:S01]  /*22e00*/  FFMA R25, R22, R25, R33 ;  /* 0x0000001916197223 */ /* 0x001fe20000000021 */
[----:B------:R-:W-:-:S04]  /*22e10*/  LEA R22, R21, R34, 0x2 ;  /* 0x0000002215167211 */ /* 0x000fc800078e10ff */
[C---:B------:R-:W-:Y:S02]  /*22e20*/  LEA R33, R21.reuse, R22, 0x2 ;  /* 0x0000001615217211 */ /* 0x040fe400078e10ff */
[----:B------:R-:W-:Y:S01]  /*22e30*/  LDS R22, [R22] ;  /* 0x0000000016167984 */ /* 0x000fe20000000800 */
[----:B-1----:R-:W-:Y:S01]  /*22e40*/  FFMA R28, R28, R31, R25 ;  /* 0x0000001f1c1c7223 */ /* 0x002fe20000000019 */
[C---:B------:R-:W-:Y:S02]  /*22e50*/  LEA R32, R21.reuse, R33, 0x2 ;  /* 0x0000002115207211 */ /* 0x040fe400078e10ff */
[----:B------:R-:W0:Y:S02]  /*22e60*/  LDS R25, [R20+0x2c] ;  /* 0x00002c0014197984 */ /* 0x000e240000000800 */
[----:B------:R-:W-:Y:S02]  /*22e70*/  LEA R36, R21, R32, 0x2 ;  /* 0x0000002015247211 */ /* 0x000fe400078e10ff */
[----:B------:R-:W-:Y:S01]  /*22e80*/  LDS R32, [R32] ;  /* 0x0000000020207984 */ /* 0x000fe20000000800 */
[----:B---3--:R-:W-:Y:S01]  /*22e90*/  FFMA R31, R29, R30, R28 ;  /* 0x0000001e1d1f7223 */ /* 0x008fe2000000001c */
[----:B------:R-:W-:-:S02]  /*22ea0*/  LEA R35, R21, R36, 0x2 ;  /* 0x0000002415237211 */ /* 0x000fc400078e10ff */
[----:B------:R-:W-:Y:S04]  /*22eb0*/  LDS R28, [R20+0x30] ;  /* 0x00003000141c7984 */ /* 0x000fe80000000800 */
[----:B------:R-:W1:Y:S01]  /*22ec0*/  LDS R29, [R33] ;  /* 0x00000000211d7984 */ /* 0x000e620000000800 */
[----:B----4-:R-:W-:-:S03]  /*22ed0*/  FFMA R34, R26, R27, R31 ;  /* 0x0000001b1a227223 */ /* 0x010fc6000000001f */
[----:B------:R-:W3:Y:S04]  /*22ee0*/  LDS R27, [R20+0x34] ;  /* 0x00003400141b7984 */ /* 0x000ee80000000800 */
[----:B------:R-:W-:Y:S04]  /*22ef0*/  LDS R26, [R36] ;  /* 0x00000000241a7984 */ /* 0x000fe80000000800 */
[----:B------:R-:W4:Y:S04]  /*22f00*/  LDS R31, [R20+0x38] ;  /* 0x00003800141f7984 */ /* 0x000f280000000800 */
[----:B------:R-:W-:Y:S04]  /*22f10*/  LDS R30, [R20+0x3c] ;  /* 0x00003c00141e7984 */ /* 0x000fe80000000800 */
[----:B------:R-:W5:Y:S01]  /*22f20*/  LDS R35, [R35] ;  /* 0x0000000023237984 */ /* 0x000f620000000800 */
[----:B0-----:R-:W-:-:S04]  /*22f30*/  FFMA R25, R25, R22, R34 ;  /* 0x0000001619197223 */ /* 0x001fc80000000022 */
[----:B-1----:R-:W-:-:S04]  /*22f40*/  FFMA R28, R28, R29, R25 ;  /* 0x0000001d1c1c7223 */ /* 0x002fc80000000019 */
[----:B---3--:R-:W-:-:S04]  /*22f50*/  FFMA R28, R27, R32, R28 ;  /* 0x000000201b1c7223 */ /* 0x008fc8000000001c */
[----:B----4-:R-:W-:-:S04]  /*22f60*/  FFMA R31, R31, R26, R28 ;  /* 0x0000001a1f1f7223 */ /* 0x010fc8000000001c */
[----:B-----5:R-:W-:Y:S01]  /*22f70*/  FFMA R25, R30, R35, R31 ;  /* 0x000000231e197223 */ /* 0x020fe2000000001f */
[----:B------:R-:W-:Y:S06]  /*22f80*/  @P1 BRA `(.L_x_189) ;  /* 0xfffffff800e81947 */ /* 0x000fec000383ffff */
[----:B------:R-:W-:-:S07]  /*22f90*/  MOV R20, R4 ;  /* 0x0000000400147202 */ /* 0x000fce0000000f00 */
.L_x_188:
[----:B------:R-:W-:Y:S02]  /*22fa0*/  ISETP.NE.AND P1, PT, R5, RZ, PT ;  /* 0x000000ff0500720c */ /* 0x000fe40003f25270 */
[----:B------:R-:W-:-:S11]  /*22fb0*/  MOV R22, RZ ;  /* 0x000000ff00167202 */ /* 0x000fd60000000f00 */
[----:B------:R-:W-:Y:S05]  /*22fc0*/  @!P1 BRA `(.L_x_186) ;  /* 0x00000010009c9947 */ /* 0x000fea0003800000 */
[----:B------:R-:W-:Y:S01]  /*22fd0*/  IMAD R27, R17, R2, R20 ;  /* 0x00000002111b7224 */ /* 0x000fe200078e0214 */
[----:B------:R-:W-:Y:S01]  /*22fe0*/  ISETP.NE.AND P1, PT, R5, 0x1, PT ;  /* 0x000000010500780c */ /* 0x000fe20003f25270 */
[----:B0-----:R-:W-:-:S03]  /*22ff0*/  IMAD R29, R20, R21, R24 ;  /* 0x00000015141d7224 */ /* 0x001fc600078e0218 */
        /* <DEDUP_REMOVED lines=89> */
.L_x_187:
[----:B------:R-:W-:Y:S01]  /*23590*/  ISETP.GE.U32.AND P1, PT, R14, 0xf, PT ;  /* 0x0000000f0e00780c */ /* 0x000fe20003f26070 */
[----:B------:R-:W-:Y:S01]  /*235a0*/  HFMA2 R22, -RZ, RZ, 0, 0 ;  /* 0x00000000ff167431 */ /* 0x000fe200000001ff */
[----:B------:R-:W-:Y:S01]  /*235b0*/  MOV R21, RZ ;  /* 0x000000ff00157202 */ /* 0x000fe20000000f00 */
[----:B------:R-:W-:-:S10]  /*235c0*/  HFMA2 R25, -RZ, RZ, 0, 0 ;  /* 0x00000000ff197431 */ /* 0x000fd400000001ff */
[----:B------:R-:W-:Y:S05]  /*235d0*/  @!P1 BRA `(.L_x_190) ;  /* 0x0000000400689947 */ /* 0x000fea0003800000 */
[----:B------:R-:W-:Y:S02]  /*235e0*/  MOV R22, RZ ;  /* 0x000000ff00167202 */ /* 0x000fe40000000f00 */
[----:B------:R-:W-:-:S07]  /*235f0*/  MOV R21, RZ ;  /* 0x000000ff00157202 */ /* 0x000fce0000000f00 */
.L_x_191:
[----:B------:R-:W-:Y:S01]  /*23600*/  IMAD R27, R17, R2, R21 ;  /* 0x00000002111b7224 */ /* 0x000fe200078e0215 */
[C---:B0-----:R-:W-:Y:S02]  /*23610*/  LEA R29, R21.reuse, R24, 0x6 ;  /* 0x00000018151d7211 */ /* 0x041fe400078e30ff */
        /* <DEDUP_REMOVED lines=8> */
[----:B------:R-:W3:Y:S04]  /*236a0*/  LDS R32, [R20+0x100] ;  /* 0x0001000014207984 */ /* 0x000ee80000000800 */
[----:B------:R-:W4:Y:S04]  /*236b0*/  LDS R33, [R20+0x180] ;  /* 0x0001800014217984 */ /* 0x000f280000000800 */
[----:B------:R-:W-:Y:S04]  /*236c0*/  LDS R34, [R20+0x200] ;  /* 0x0002000014227984 */ /* 0x000fe80000000800 */
[----:B------:R-:W-:Y:S04]  /*236d0*/  LDS R35, [R20+0x480] ;  /* 0x0004800014237984 */ /* 0x000fe80000000800 */
[----:B------:R-:W-:Y:S01]  /*236e0*/  LDS R36, [R20+0xe00] ;  /* 0x000e000014247984 */ /* 0x000fe20000000800 */
[----:B0-----:R-:W-:-:S03]  /*236f0*/  FFMA R30, R29, R28, R25 ;  /* 0x0000001c1d1e7223 */ /* 0x001fc60000000019 */
[----:B------:R-:W0:Y:S01]  /*23700*/  LDS R28, [R26+0x8] ;  /* 0x000008001a1c7984 */ /* 0x000e220000000800 */
[----:B-1----:R-:W-:-:S03]  /*23710*/  FFMA R22, R29, R31, R22 ;  /* 0x0000001f1d167223 */ /* 0x002fc60000000016 */
[----:B------:R-:W1:Y:S04]  /*23720*/  LDS R25, [R20+0x280] ;  /* 0x0002800014197984 */ /* 0x000e680000000800 */
[----:B------:R-:W-:Y:S01]  /*23730*/  LDS R31, [R20+0x400] ;  /* 0x00040000141f7984 */ /* 0x000fe20000000800 */
[----:B---3--:R-:W-:-:S03]  /*23740*/  FFMA R29, R27, R32, R30 ;  /* 0x000000201b1d7223 */ /* 0x008fc6000000001e */
[----:B------:R-:W-:Y:S01]  /*23750*/  LDS R30, [R20+0x380] ;  /* 0x00038000141e7984 */ /* 0x000fe20000000800 */
[----:B----4-:R-:W-:-:S03]  /*23760*/  FFMA R33, R27, R33, R22 ;  /* 0x000000211b217223 */ /* 0x010fc60000000016 */
[----:B------:R-:W3:Y:S04]  /*23770*/  LDS R27, [R26+0xc] ;  /* 0x00000c001a1b7984 */ /* 0x000ee80000000800 */
[----:B------:R-:W-:Y:S04]  /*23780*/  LDS R22, [R26+0x14] ;  /* 0x000014001a167984 */ /* 0x000fe80000000800 */
[----:B------:R-:W-:Y:S01]  /*23790*/  LDS R32, [R20+0x600] ;  /* 0x0006000014207984 */ /* 0x000fe20000000800 */
[----:B0-----:R-:W-:-:S03]  /*237a0*/  FFMA R34, R28, R34, R29 ;  /* 0x000000221c227223 */ /* 0x001fc6000000001d */
[----:B------:R-:W0:Y:S01]  /*237b0*/  LDS R29, [R20+0x300] ;  /* 0x00030000141d7984 */ /* 0x000e220000000800 */
[----:B-1----:R-:W-:-:S03]  /*237c0*/  FFMA R33, R28, R25, R33 ;  /* 0x000000191c217223 */ /* 0x002fc60000000021 */
[----:B------:R-:W1:Y:S04]  /*237d0*/  LDS R28, [R26+0x10] ;  /* 0x000010001a1c7984 */ /* 0x000e680000000800 */
[----:B------:R-:W4:Y:S01]  /*237e0*/  LDS R25, [R20+0x500] ;  /* 0x0005000014197984 */ /* 0x000f220000000800 */
[----:B---3--:R-:W-:-:S03]  /*237f0*/  FFMA R30, R27, R30, R33 ;  /* 0x0000001e1b1e7223 */ /* 0x008fc60000000021 */
[----:B------:R-:W-:Y:S01]  /*23800*/  LDS R33, [R20+0x700] ;  /* 0x0007000014217984 */ /* 0x000fe20000000800 */
[----:B0-----:R-:W-:-:S03]  /*23810*/  FFMA R29, R27, R29, R34 ;  /* 0x0000001d1b1d7223 */ /* 0x001fc60000000022 */
[----:B------:R-:W0:Y:S01]  /*23820*/  LDS R27, [R26+0x18] ;  /* 0x000018001a1b7984 */ /* 0x000e220000000800 */
[C---:B-1----:R-:W-:Y:S01]  /*23830*/  FFMA R29, R28.reuse, R31, R29 ;  /* 0x0000001f1c1d7223 */ /* 0x042fe2000000001d */
[----:B------:R-:W-:Y:S02]  /*23840*/  FFMA R35, R28, R35, R30 ;  /* 0x000000231c237223 */ /* 0x000fe4000000001e */
[----:B------:R-:W1:Y:S01]  /*23850*/  LDS R31, [R20+0x580] ;  /* 0x00058000141f7984 */ /* 0x000e620000000800 */
[----:B----4-:R-:W-:-:S03]  /*23860*/  FFMA R30, R22, R25, R29 ;  /* 0x00000019161e7223 */ /* 0x010fc6000000001d */
[----:B------:R-:W3:Y:S04]  /*23870*/  LDS R29, [R20+0x680] ;  /* 0x00068000141d7984 */ /* 0x000ee80000000800 */
[----:B------:R-:W4:Y:S04]  /*23880*/  LDS R25, [R26+0x1c] ;  /* 0x00001c001a197984 */ /* 0x000f280000000800 */
[----:B------:R-:W5:Y:S04]  /*23890*/  LDS R28, [R20+0x780] ;  /* 0x00078000141c7984 */ /* 0x000f680000000800 */
[----:B------:R-:W-:Y:S01]  /*238a0*/  LDS R34, [R20+0x900] ;  /* 0x0009000014227984 */ /* 0x000fe20000000800 */
[----:B0-----:R-:W-:Y:S01]  /*238b0*/  FFMA R30, R27, R32, R30 ;  /* 0x000000201b1e7223 */ /* 0x001fe2000000001e */
[----:B-1----:R-:W-:-:S02]  /*238c0*/  FFMA R22, R22, R31, R35 ;  /* 0x0000001f16167223 */ /* 0x002fc40000000023 */
[----:B------:R-:W-:Y:S02]  /*238d0*/  LDS R31, [R20+0x800] ;  /* 0x00080000141f7984 */ /* 0x000fe40000000800 */
[----:B---3--:R-:W-:Y:S02]  /*238e0*/  FFMA R29, R27, R29, R22 ;  /* 0x0000001d1b1d7223 */ /* 0x008fe40000000016 */
[----:B------:R-:W0:Y:S01]  /*238f0*/  LDS R27, [R26+0x20] ;  /* 0x000020001a1b7984 */ /* 0x000e220000000800 */
[----:B----4-:R-:W-:-:S03]  /*23900*/  FFMA R30, R25, R33, R30 ;  /* 0x00000021191e7223 */ /* 0x010fc6000000001e */
[----:B------:R-:W1:Y:S01]  /*23910*/  LDS R33, [R20+0x880] ;  /* 0x0008800014217984 */ /* 0x000e620000000800 */
[----:B-----5:R-:W-:-:S03]  /*23920*/  FFMA R32, R25, R28, R29 ;  /* 0x0000001c19207223 */ /* 0x020fc6000000001d */
[----:B------:R-:W3:Y:S04]  /*23930*/  LDS R28, [R26+0x24] ;  /* 0x000024001a1c7984 */ /* 0x000ee80000000800 */
[----:B------:R-:W4:Y:S04]  /*23940*/  LDS R29, [R20+0x980] ;  /* 0x00098000141d7984 */ /* 0x000f280000000800 */
[----:B------:R-:W-:Y:S04]  /*23950*/  LDS R22, [R26+0x28] ;  /* 0x000028001a167984 */ /* 0x000fe80000000800 */
[----:B------:R-:W5:Y:S04]  /*23960*/  LDS R25, [R20+0xa00] ;  /* 0x000a000014197984 */ /* 0x000f680000000800 */
[----:B------:R-:W-:Y:S01]  /*23970*/  LDS R35, [R20+0xb00] ;  /* 0x000b000014237984 */ /* 0x000fe20000000800 */
[----:B0-----:R-:W-:-:S03]  /*23980*/  FFMA R31, R27, R31, R30 ;  /* 0x0000001f1b1f7223 */ /* 0x001fc6000000001e */
[----:B------:R-:W-:Y:S01]  /*23990*/  LDS R30, [R20+0xc00] ;  /* 0x000c0000141e7984 */ /* 0x000fe20000000800 */
[----:B-1----:R-:W-:-:S03]  /*239a0*/  FFMA R32, R27, R33, R32 ;  /* 0x000000211b207223 */ /* 0x002fc60000000020 */
[----:B------:R-:W0:Y:S01]  /*239b0*/  LDS R27, [R20+0xa80] ;  /* 0x000a8000141b7984 */ /* 0x000e220000000800 */
[C---:B---3--:R-:W-:Y:S01]  /*239c0*/  FFMA R31, R28.reuse, R34, R31 ;  /* 0x000000221c1f7223 */ /* 0x048fe2000000001f */
[----:B----4-:R-:W-:Y:S02]  /*239d0*/  FFMA R33, R28, R29, R32 ;  /* 0x0000001d1c217223 */ /* 0x010fe40000000020 */
[----:B------:R-:W1:Y:S04]  /*239e0*/  LDS R29, [R26+0x2c] ;  /* 0x00002c001a1d7984 */ /* 0x000e680000000800 */
[----:B------:R-:W3:Y:S01]  /*239f0*/  LDS R32, [R20+0xb80] ;  /* 0x000b800014207984 */ /* 0x000ee20000000800 */
[----:B-----5:R-:W-:-:S03]  /*23a00*/  FFMA R34, R22, R25, R31 ;  /* 0x0000001916227223 */ /* 0x020fc6000000001f */
[----:B------:R-:W4:Y:S04]  /*23a10*/  LDS R25, [R26+0x30] ;  /* 0x000030001a197984 */ /* 0x000f280000000800 */
[----:B------:R-:W5:Y:S01]  /*23a20*/  LDS R28, [R20+0xc80] ;  /* 0x000c8000141c7984 */ /* 0x000f620000000800 */
[----:B0-----:R-:W-:-:S03]  /*23a30*/  FFMA R27, R22, R27, R33 ;  /* 0x0000001b161b7223 */ /* 0x001fc60000000021 */
[----:B------:R-:W-:Y:S01]  /*23a40*/  LDS R22, [R26+0x34] ;  /* 0x000034001a167984 */ /* 0x000fe20000000800 */
[----:B-1----:R-:W-:-:S03]  /*23a50*/  FFMA R34, R29, R35, R34 ;  /* 0x000000231d227223 */ /* 0x002fc60000000022 */
[----:B------:R-:W-:Y:S01]  /*23a60*/  LDS R35, [R20+0xf00] ;  /* 0x000f000014237984 */ /* 0x000fe20000000800 */
[----:B---3--:R-:W-:-:S03]  /*23a70*/  FFMA R33, R29, R32, R27 ;  /* 0x000000201d217223 */ /* 0x008fc6000000001b */
[----:B------:R-:W0:Y:S01]  /*23a80*/  LDS R27, [R20+0xd00] ;  /* 0x000d0000141b7984 */ /* 0x000e220000000800 */
[----:B----4-:R-:W-:-:S03]  /*23a90*/  FFMA R31, R25, R30, R34 ;  /* 0x0000001e191f7223 */ /* 0x010fc60000000022 */
[----:B------:R-:W1:Y:S01]  /*23aa0*/  LDS R29, [R20+0xd80] ;  /* 0x000d8000141d7984 */ /* 0x000e620000000800 */
[----:B-----5:R-:W-:-:S03]  /*23ab0*/  FFMA R32, R25, R28, R33 ;  /* 0x0000001c19207223 */ /* 0x020fc60000000021 */
[----:B------:R-:W3:Y:S04]  /*23ac0*/  LDS R25, [R26+0x38] ;  /* 0x000038001a197984 */ /* 0x000ee80000000800 */
[----:B------:R-:W4:Y:S04]  /*23ad0*/  LDS R30, [R20+0xe80] ;  /* 0x000e8000141e7984 */ /* 0x000f280000000800 */
[----:B------:R-:W5:Y:S04]  /*23ae0*/  LDS R28, [R26+0x3c] ;  /* 0x00003c001a1c7984 */ /* 0x000f680000000800 */
[----:B------:R-:W2:Y:S01]  /*23af0*/  LDS R33, [R20+0xf80] ;  /* 0x000f800014217984 */ /* 0x000ea20000000800 */
[C---:B0-----:R-:W-:Y:S01]  /*23b00*/  FFMA R34, R22.reuse, R27, R31 ;  /* 0x0000001b16227223 */ /* 0x041fe2000000001f */
[----:B-1----:R-:W-:-:S03]  /*23b10*/  FFMA R29, R22, R29, R32 ;  /* 0x0000001d161d7223 */ /* 0x002fc60000000020 */
[C---:B---3--:R-:W-:Y:S01]  /*23b20*/  FFMA R27, R25.reuse, R36, R34 ;  /* 0x00000024191b7223 */ /* 0x048fe20000000022 */
[----:B----4-:R-:W-:-:S03]  /*23b30*/  FFMA R30, R25, R30, R29 ;  /* 0x0000001e191e7223 */ /* 0x010fc6000000001d */
[C---:B-----5:R-:W-:Y:S01]  /*23b40*/  FFMA R25, R28.reuse, R35, R27 ;  /* 0x000000231c197223 */ /* 0x060fe2000000001b */
[----:B--2---:R-:W-:Y:S01]  /*23b50*/  FFMA R22, R28, R33, R30 ;  /* 0x000000211c167223 */ /* 0x004fe2000000001e */
[----:B------:R-:W-:Y:S06]  /*23b60*/  @P1 BRA `(.L_x_191) ;  /* 0xfffffff800a41947 */ /* 0x000fec000383ffff */
[----:B------:R-:W-:-:S07]  /*23b70*/  MOV R21, R4 ;  /* 0x0000000400157202 */ /* 0x000fce0000000f00 */
.L_x_190:
        /* <DEDUP_REMOVED lines=8> */
[----:B------:R-:W1:Y:S04]  /*23c00*/  LDS R27, [R21] ;  /* 0x00000000151b7984 */ /* 0x000e680000000800 */
[----:B0-----:R-:W0:Y:S01]  /*23c10*/  LDS R29, [R21+0x80] ;  /* 0x00008000151d7984 */ /* 0x001e220000000800 */
[C---:B-1----:R-:W-:Y:S01]  /*23c20*/  FFMA R25, R26.reuse, R27, R25 ;  /* 0x0000001b1a197223 */ /* 0x042fe20000000019 */
[----:B0-----:R-:W-:Y:S01]  /*23c30*/  FFMA R22, R26, R29, R22 ;  /* 0x0000001d1a167223 */ /* 0x001fe20000000016 */
        /* <DEDUP_REMOVED lines=90> */
[----:B------:R-:W3:Y:S04]  /*241e0*/  @P1 LDS R30, [R21+0xe00] ;  /* 0x000e0000151e1984 */ /* 0x000ee80000000800 */
[----:B------:R-:W4:Y:S01]  /*241f0*/  @P1 LDS R31, [R21+0xe80] ;  /* 0x000e8000151f1984 */ /* 0x000f220000000800 */
[C---:B0-----:R-:W-:Y:S01]  /*24200*/  FFMA R25, R26.reuse, R27, R25 ;  /* 0x0000001b1a197223 */ /* 0x041fe20000000019 */
[----:B-1----:R-:W-:-:S03]  /*24210*/  FFMA R22, R26, R29, R22 ;  /* 0x0000001d1a167223 */ /* 0x002fc60000000016 */
[C---:B---3--:R-:W-:Y:S01]  /*24220*/  @P1 FFMA R25, R28.reuse, R30, R25 ;  /* 0x0000001e1c191223 */ /* 0x048fe20000000019 */
[----:B----4-:R-:W-:-:S07]  /*24230*/  @P1 FFMA R22, R28, R31, R22 ;  /* 0x0000001f1c161223 */ /* 0x010fce0000000016 */
.L_x_186:
[----:B0-----:R-:W0:Y:S01]  /*24240*/  LDC.64 R28, c[0x0][0x3b8] ;  /* 0x0000ee00ff1c7b82 */ /* 0x001e220000000a00 */
[----:B------:R-:W-:-:S07]  /*24250*/  IMAD R21, R18, R2, R11 ;  /* 0x0000000212157224 */ /* 0x000fce00078e020b */
[----:B------:R-:W1:Y:S01]  /*24260*/  LDC.64 R26, c[0x0][0x3b0] ;  /* 0x0000ec00ff1a7b82 */ /* 0x000e620000000a00 */
[----:B------:R-:W-:Y:S01]  /*24270*/  ISETP.NE.AND P3, PT, R24, RZ, PT ;  /* 0x000000ff1800720c */ /* 0x000fe20003f65270 */
[----:B------:R-:W3:Y:S01]  /*24280*/  LDCU UR4, c[0x0][0x39c] ;  /* 0x00007380ff0477ac */ /* 0x000ee20008000800 */
[----:B0-----:R-:W-:-:S05]  /*24290*/  IMAD.WIDE R28, R21, 0x4, R28 ;  /* 0x00000004151c7825 */ /* 0x001fca00078e021c */
[----:B------:R-:W4:Y:S01]  /*242a0*/  LDG.E R20, desc[UR8][R28.64] ;  /* 0x000000081c147981 */ /* 0x000f22000c1e1900 */
[----:B-1----:R-:W-:-:S05]  /*242b0*/  IMAD.WIDE R26, R21, 0x4, R26 ;  /* 0x00000004151a7825 */ /* 0x002fca00078e021a */
[----:B------:R-:W5:Y:S01]  /*242c0*/  LDG.E R30, desc[UR8][R26.64] ;  /* 0x000000081a1e7981 */ /* 0x000f62000c1e1900 */
[----:B------:R-:W-:Y:S01]  /*242d0*/  IMAD R2, R18, R2, UR6 ;  /* 0x0000000612027e24 */ /* 0x000fe2000f8e0202 */
[----:B---3--:R-:W-:Y:S01]  /*242e0*/  UISETP.NE.AND UP0, UPT, UR4, 0x40, UPT ;  /* 0x000000400400788c */ /* 0x008fe2000bf05270 */
[----:B------:R-:W-:Y:S01]  /*242f0*/  BSSY.RECONVERGENT B0, `(.L_x_192) ;  /* 0x000001f000007945 */ /* 0x000fe20003800200 */
[----:B----4-:R-:W-:-:S05]  /*24300*/  FMNMX R31, R0, R20, !PT ;  /* 0x00000014001f7209 */ /* 0x010fca0007800000 */
[--C-:B------:R-:W-:Y:S01]  /*24310*/  FADD R20, R20, -R31.reuse ;  /* 0x8000001f14147221 */ /* 0x100fe20000000000 */
[----:B------:R-:W-:Y:S01]  /*24320*/  FADD R21, R0, -R31 ;  /* 0x8000001f00157221 */ /* 0x000fe20000000000 */
[----:B------:R0:W-:Y:S02]  /*24330*/  @!P3 STG.E desc[UR8][R28.64], R31 ;  /* 0x0000001f1c00b986 */ /* 0x0001e4000c101908 */
[----:B------:R-:W-:Y:S01]  /*24340*/  FMUL R0, R20, 1.4426950216293334961 ;  /* 0x3fb8aa3b14007820 */ /* 0x000fe20000400000 */
[----:B------:R-:W-:-:S04]  /*24350*/  FMUL R32, R21, 1.4426950216293334961 ;  /* 0x3fb8aa3b15207820 */ /* 0x000fc80000400000 */
[----:B------:R-:W-:Y:S02]  /*24360*/  FSETP.GEU.AND P1, PT, R0, -126, PT ;  /* 0xc2fc00000000780b */ /* 0x000fe40003f2e000 */
[----:B------:R-:W-:-:S11]  /*24370*/  FSETP.GEU.AND P2, PT, R32, -126, PT ;  /* 0xc2fc00002000780b */ /* 0x000fd60003f4e000 */
[----:B------:R-:W-:Y:S02]  /*24380*/  @!P1 FMUL R0, R0, 0.5 ;  /* 0x3f00000000009820 */ /* 0x000fe40000400000 */
[----:B------:R-:W-:Y:S02]  /*24390*/  @!P2 FMUL R32, R32, 0.5 ;  /* 0x3f0000002020a820 */ /* 0x000fe40000400000 */
[----:B------:R-:W1:Y:S08]  /*243a0*/  MUFU.EX2 R33, R0 ;  /* 0x0000000000217308 */ /* 0x000e700000000800 */
[----:B------:R-:W3:Y:S01]  /*243b0*/  MUFU.EX2 R21, R32 ;  /* 0x0000002000157308 */ /* 0x000ee20000000800 */
[----:B-1----:R-:W-:-:S04]  /*243c0*/  @!P1 FMUL R33, R33, R33 ;  /* 0x0000002121219220 */ /* 0x002fc80000400000 */
[----:B-----5:R-:W-:Y:S01]  /*243d0*/  FMUL R20, R30, R33 ;  /* 0x000000211e147220 */ /* 0x020fe20000400000 */
[----:B---3--:R-:W-:-:S04]  /*243e0*/  @!P2 FMUL R21, R21, R21 ;  /* 0x000000151515a220 */ /* 0x008fc80000400000 */
[----:B--2---:R-:W-:Y:S01]  /*243f0*/  FFMA R33, R19, R21, R20 ;  /* 0x0000001513217223 */ /* 0x004fe20000000014 */
[----:B------:R-:W-:-:S04]  /*24400*/  IMAD R19, R2, UR4, R15 ;  /* 0x0000000402137c24 */ /* 0x000fc8000f8e020f */
[----:B------:R-:W-:Y:S01]  /*24410*/  IADD3 R0, PT, PT, R33, 0x1800000, RZ ;  /* 0x0180000021007810 */ /* 0x000fe20007ffe0ff */
[----:B------:R0:W-:Y:S03]  /*24420*/  @!P3 STG.E desc[UR8][R26.64], R33 ;  /* 0x000000211a00b986 */ /* 0x0001e6000c101908 */
[----:B------:R-:W-:-:S04]  /*24430*/  LOP3.LUT R0, R0, 0x7f800000, RZ, 0xc0, !PT ;  /* 0x7f80000000007812 */ /* 0x000fc800078ec0ff */
[----:B------:R-:W-:-:S13]  /*24440*/  ISETP.GT.U32.AND P1, PT, R0, 0x1ffffff, PT ;  /* 0x01ffffff0000780c */ /* 0x000fda0003f24070 */
[----:B0-----:R-:W-:Y:S05]  /*24450*/  @P1 BRA `(.L_x_193) ;  /* 0x0000000000101947 */ /* 0x001fea0003800000 */
[----:B------:R-:W-:Y:S02]  /*24460*/  MOV R0, R33 ;  /* 0x0000002100007202 */ /* 0x000fe40000000f00 */
[----:B------:R-:W-:-:S07]  /*24470*/  MOV R31, 0x24490 ;  /* 0x00024490001f7802 */ /* 0x000fce0000000f00 */
[----:B------:R-:W-:Y:S05]  /*24480*/  CALL.REL.NOINC `($__internal_0_$__cuda_sm20_rcp_rn_f32_slowpath) ;  /* 0x0000004c00307944 */ /* 0x000fea0003c00000 */
[----:B------:R-:W-:Y:S05]  /*24490*/  BRA `(.L_x_194) ;  /* 0x0000000000107947 */ /* 0x000fea0003800000 */
.L_x_193:
[----:B------:R-:W0:Y:S02]  /*244a0*/  MUFU.RCP R0, R33 ;  /* 0x0000002100007308 */ /* 0x000e240000001000 */
[----:B0-----:R-:W-:-:S04]  /*244b0*/  FFMA R26, R33, R0, -1 ;  /* 0xbf800000211a7423 */ /* 0x001fc80000000000 */
[----:B------:R-:W-:-:S04]  /*244c0*/  FADD.FTZ R27, -R26, -RZ ;  /* 0x800000ff1a1b7221 */ /* 0x000fc80000010100 */
[----:B------:R-:W-:-:S07]  /*244d0*/  FFMA R0, R0, R27, R0 ;  /* 0x0000001b00007223 */ /* 0x000fce0000000000 */
.L_x_194:
[----:B------:R-:W-:Y:S05]  /*244e0*/  BSYNC.RECONVERGENT B0 ;  /* 0x0000000000007941 */ /* 0x000fea0003800200 */
.L_x_192:
        /* <DEDUP_REMOVED lines=16> */
.L_x_195:
[----:B------:R-:W2:Y:S01]  /*245f0*/  LDC R2, c[0x0][0x3a0] ;  /* 0x0000e800ff027b82 */ /* 0x000ea20000000800 */
[----:B------:R-:W-:-:S07]  /*24600*/  IADD3 R18, PT, PT, R18, 0x1, RZ ;  /* 0x0000000112127810 */ /* 0x000fce0007ffe0ff */
[----:B------:R-:W-:Y:S01]  /*24610*/  BAR.SYNC.DEFER_BLOCKING 0x0 ;  /* 0x0000000000007b1d */ /* 0x000fe20000010000 */
[----:B--2---:R-:W-:-:S13]  /*24620*/  ISETP.NE.AND P1, PT, R18, R2, PT ;  /* 0x000000021200720c */ /* 0x004fda0003f25270 */
[----:B------:R-:W-:Y:S05]  /*24630*/  @P1 BRA `(.L_x_196) ;  /* 0xffffffb800741947 */ /* 0x000fea000383ffff */
[----:B------:R-:W-:Y:S01]  /*24640*/  IADD3 R3, PT, PT, R3, 0x8, RZ ;  /* 0x0000000803037810 */ /* 0x000fe20007ffe0ff */
[----:B------:R-:W-:Y:S01]  /*24650*/  BAR.SYNC.DEFER_BLOCKING 0x0 ;  /* 0x0000000000007b1d */ /* 0x000fe20000010000 */
[----:B------:R-:W-:-:S04]  /*24660*/  LOP3.LUT R0, R2, 0x7ffffff8, RZ, 0xc0, !PT ;  /* 0x7ffffff802007812 */ /* 0x000fc800078ec0ff */
[----:B------:R-:W-:-:S13]  /*24670*/  ISETP.NE.AND P1, PT, R3, R0, PT ;  /* 0x000000000300720c */ /* 0x000fda0003f25270 */
[----:B------:R-:W-:Y:S05]  /*24680*/  @P1 BRA `(.L_x_197) ;  /* 0xfffffdb800e01947 */ /* 0x000fea000383ffff */
[----:B------:R-:W-:-:S07]  /*24690*/  MOV R4, R0 ;  /* 0x0000000000047202 */ /* 0x000fce0000000f00 */
.L_x_0:
[----:B------:R-:W-:-:S13]  /*246a0*/  LOP3.LUT P1, RZ, R2, 0x7, RZ, 0xc0, !PT ;  /* 0x0000000702ff7812 */ /* 0x000fda000782c0ff */
[----:B------:R-:W-:Y:S05]  /*246b0*/  @!P1 EXIT ;  /* 0x000000000000994d */ /* 0x000fea0003800000 */
[----:B------:R-:W2:Y:S01]  /*246c0*/  LDC R7, c[0x0][0x3a4] ;  /* 0x0000e900ff077b82 */ /* 0x000ea20000000800 */
[----:B------:R-:W-:Y:S01]  /*246d0*/  UMOV UR4, URZ ;  /* 0x000000ff00047c82 */ /* 0x000fe20008000000 */
[C---:B--2---:R-:W-:Y:S02]  /*246e0*/  LOP3.LUT R6, R7.reuse, 0x3, RZ, 0xc0, !PT ;  /* 0x0000000307067812 */ /* 0x044fe400078ec0ff */
[C---:B------:R-:W-:Y:S02]  /*246f0*/  LOP3.LUT R5, R7.reuse, 0x7ffffffc, RZ, 0xc0, !PT ;  /* 0x7ffffffc07057812 */ /* 0x040fe400078ec0ff */
[C---:B------:R-:W-:Y:S02]  /*24700*/  LOP3.LUT R3, R7.reuse, 0xf, RZ, 0xc0, !PT ;  /* 0x0000000f07037812 */ /* 0x040fe400078ec0ff */
[C---:B------:R-:W-:Y:S02]  /*24710*/  LOP3.LUT R2, R7.reuse, 0x7ffffff0, RZ, 0xc0, !PT ;  /* 0x7ffffff007027812 */ /* 0x040fe400078ec0ff */
[----:B------:R-:W-:-:S02]  /*24720*/  LEA R23, R7, 0xc, 0x2 ;  /* 0x0000000c07177811 */ /* 0x000fc400078e10ff */
[C---:B------:R-:W-:Y:S02]  /*24730*/  LEA R22, R7.reuse, 0x8, 0x2 ;  /* 0x0000000807167811 */ /* 0x040fe400078e10ff */
[----:B------:R-:W-:-:S07]  /*24740*/  LEA R7, R7, 0x4, 0x2 ;  /* 0x0000000407077811 */ /* 0x000fce00078e10ff */
.L_x_222:
[----:B0-----:R-:W0:Y:S08]  /*24750*/  LDC R25, c[0x0][0x39c] ;  /* 0x0000e700ff197b82 */ /* 0x001e300000000800 */
[----:B-1----:R-:W1:Y:S08]  /*24760*/  LDC R27, c[0x0][0x3a4] ;  /* 0x0000e900ff1b7b82 */ /* 0x002e700000000800 */
[----:B------:R-:W2:Y:S01]  /*24770*/  LDC.64 R28, c[0x0][0x388] ;  /* 0x0000e200ff1c7b82 */ /* 0x000ea20000000a00 */
[----:B0-----:R-:W-:Y:S01]  /*24780*/  ISETP.NE.AND P3, PT, R25, 0x40, PT ;  /* 0x000000401900780c */ /* 0x001fe20003f65270 */
[----:B-1----:R-:W-:-:S06]  /*24790*/  IMAD R0, R4, R27, UR6 ;  /* 0x0000000604007e24 */ /* 0x002fcc000f8e021b */
[----:B------:R-:W0:Y:S01]  /*247a0*/  LDC.64 R26, c[0x0][0x390] ;  /* 0x0000e400ff1a7b82 */ /* 0x000e220000000a00 */
[----:B------:R-:W-:-:S05]  /*247b0*/  IMAD R32, R0, R25, RZ ;  /* 0x0000001900207224 */ /* 0x000fca00078e02ff */
[----:B------:R-:W1:Y:S02]  /*247c0*/  @!P3 S2R R17, SR_TID.Y ;  /* 0x000000000011b919 */ /* 0x000e640000002200 */
[----:B------:R-:W3:Y:S08]  /*247d0*/  @!P3 LDC.64 R18, c[0x0][0x388] ;  /* 0x0000e200ff12bb82 */ /* 0x000ef00000000a00 */
[----:B------:R-:W4:Y:S01]  /*247e0*/  @!P3 LDC.64 R20, c[0x0][0x390] ;  /* 0x0000e400ff14bb82 */ /* 0x000f220000000a00 */
[----:B-1----:R-:W-:-:S04]  /*247f0*/  @!P3 LEA R0, R17, R24, 0x6 ;  /* 0x000000181100b211 */ /* 0x002fc800078e30ff */
[----:B------:R-:W-:-:S04]  /*24800*/  @!P3 IADD3 R30, P1, PT, R0, R32, RZ ;  /* 0x00000020001eb210 */ /* 0x000fc80007f3e0ff */
[----:B------:R-:W-:Y:S02]  /*24810*/  @!P3 LEA.HI.X.SX32 R25, R32, RZ, 0x1, P1 ;  /* 0x000000ff2019b211 */ /* 0x000fe400008f0eff */
[C---:B------:R-:W-:Y:S02]  /*24820*/  @!P3 SHF.L.U32 R31, R30.reuse, 0x2, RZ ;  /* 0x000000021e1fb819 */ /* 0x040fe400000006ff */
[----:B------:R-:W-:Y:S02]  /*24830*/  @!P3 SHF.L.U64.HI R30, R30, 0x2, R25 ;  /* 0x000000021e1eb819 */ /* 0x000fe40000010219 */
[----:B------:R-:W-:Y:S02]  /*24840*/  IADD3 R25, PT, PT, R15, R32, RZ ;  /* 0x000000200f197210 */ /* 0x000fe40007ffe0ff */
[C---:B---3--:R-:W-:Y:S02]  /*24850*/  @!P3 IADD3 R18, P1, PT, R31.reuse, R18, RZ ;  /* 0x000000121f12b210 */ /* 0x048fe40007f3e0ff */
[----:B----4-:R-:W-:Y:S01]  /*24860*/  @!P3 IADD3 R20, P2, PT, R31, R20, RZ ;  /* 0x000000141f14b210 */ /* 0x010fe20007f5e0ff */
[----:B--2---:R-:W-:Y:S01]  /*24870*/  IMAD.WIDE R28, R25, 0x4, R28 ;  /* 0x00000004191c7825 */ /* 0x004fe200078e021c */
[----:B------:R-:W-:-:S02]  /*24880*/  @!P3 IADD3.X R19, PT, PT, R30, R19, RZ, P1, !PT ;  /* 0x000000131e13b210 */ /* 0x000fc40000ffe4ff */
[----:B------:R-:W-:Y:S01]  /*24890*/  @!P3 IADD3.X R21, PT, PT, R30, R21, RZ, P2, !PT ;  /* 0x000000151e15b210 */ /* 0x000fe200017fe4ff */
[----:B0-----:R-:W-:Y:S02]  /*248a0*/  IMAD.WIDE R26, R25, 0x4, R26 ;  /* 0x00000004191a7825 */ /* 0x001fe400078e021a */
[----:B------:R-:W2:Y:S04]  /*248b0*/  LDG.E.CONSTANT R28, desc[UR8][R28.64] ;  /* 0x000000081c1c7981 */ /* 0x000ea8000c1e9900 */
[----:B------:R0:W3:Y:S04]  /*248c0*/  LDG.E.CONSTANT R26, desc[UR8][R26.64] ;  /* 0x000000081a1a7981 */ /* 0x0000e8000c1e9900 */
[----:B------:R-:W4:Y:S04]  /*248d0*/  @!P3 LDG.E.CONSTANT R18, desc[UR8][R18.64+0x80] ;  /* 0x000080081212b981 */ /* 0x000f28000c1e9900 */
        /* <DEDUP_REMOVED lines=11> */
.L_x_221:
[----:B-1----:R-:W1:Y:S01]  /*24990*/  LDCU UR5, c[0x0][0x39c] ;  /* 0x00007380ff0577ac */ /* 0x002e620008000800 */
[----:B0-----:R-:W0:Y:S08]  /*249a0*/  LDC R26, c[0x0][0x3a4] ;  /* 0x0000e900ff1a7b82 */ /* 0x001e300000000800 */
[----:B------:R-:W2:Y:S01]  /*249b0*/  LDC.64 R18, c[0x0][0x380] ;  /* 0x0000e000ff127b82 */ /* 0x000ea20000000a00 */
[----:B-1----:R-:W-:-:S04]  /*249c0*/  MOV R21, UR5 ;  /* 0x0000000500157c02 */ /* 0x002fc80008000f00 */
[----:B------:R-:W-:Y:S01]  /*249d0*/  ISETP.NE.AND P1, PT, R21, 0x40, PT ;  /* 0x000000401500780c */ /* 0x000fe20003f25270 */
[----:B0-----:R-:W-:-:S04]  /*249e0*/  IMAD R20, R27, R26, UR6 ;  /* 0x000000061b147e24 */ /* 0x001fc8000f8e021a */
[----:B------:R-:W-:-:S04]  /*249f0*/  IMAD R29, R20, R21, R15 ;  /* 0x00000015141d7224 */ /* 0x000fc800078e020f */
[----:B--2---:R-:W-:-:S04]  /*24a00*/  IMAD.WIDE R28, R29, 0x4, R18 ;  /* 0x000000041d1c7825 */ /* 0x004fc800078e0212 */
[----:B------:R-:W0:Y:S02]  /*24a10*/  @!P1 S2R R17, SR_TID.Y ;  /* 0x0000000000119919 */ /* 0x000e240000002200 */
[----:B------:R-:W2:Y:S01]  /*24a20*/  LDG.E.CONSTANT R28, desc[UR8][R28.64] ;  /* 0x000000081c1c7981 */ /* 0x000ea2000c1e9900 */
[----:B0-----:R-:W-:-:S05]  /*24a30*/  @!P1 LEA R0, R17, R24, 0x6 ;  /* 0x0000001811009211 */ /* 0x001fca00078e30ff */
[----:B------:R-:W-:-:S05]  /*24a40*/  @!P1 IMAD R0, R20, R21, R0 ;  /* 0x0000001514009224 */ /* 0x000fca00078e0200 */
[----:B------:R-:W-:-:S05]  /*24a50*/  @!P1 IADD3 R25, PT, PT, R0, 0x20, RZ ;  /* 0x0000002000199810 */ /* 0x000fca0007ffe0ff */
        /* <DEDUP_REMOVED lines=14> */
[----:B------:R-:W0:Y:S01]  /*24b40*/  S2R R17, SR_TID.Y ;  /* 0x0000000000117919 */ /* 0x000e220000002200 */
[----:B------:R-:W1:Y:S01]  /*24b50*/  S2UR UR7, SR_CgaCtaId ;  /* 0x00000000000779c3 */ /* 0x000e620000008800 */
[----:B------:R-:W-:Y:S01]  /*24b60*/  UMOV UR5, 0x400 ;  /* 0x0000040000057882 */ /* 0x000fe20000000000 */
[----:B------:R-:W-:Y:S02]  /*24b70*/  LOP3.LUT R5, R26, 0x7ffffffc, RZ, 0xc0, !PT ;  /* 0x7ffffffc1a057812 */ /* 0x000fe400078ec0ff */
[C---:B------:R-:W-:Y:S02]  /*24b80*/  ISETP.NE.AND P1, PT, R24.reuse, RZ, PT ;  /* 0x000000ff1800720c */ /* 0x040fe40003f25270 */
[----:B------:R-:W-:Y:S02]  /*24b90*/  ISETP.NE.AND P2, PT, R24, RZ, PT ;  /* 0x000000ff1800720c */ /* 0x000fe40003f45270 */
[----:B------:R-:W2:Y:S01]  /*24ba0*/  LDC R25, c[0x0][0x39c] ;  /* 0x0000e700ff197b82 */ /* 0x000ea20000000800 */
[----:B------:R-:W-:Y:S01]  /*24bb0*/  MOV R18, 0xff800000 ;  /* 0xff80000000127802 */ /* 0x000fe20000000f00 */
[----:B-1----:R-:W-:-:S06]  /*24bc0*/  ULEA UR5, UR7, UR5, 0x18 ;  /* 0x0000000507057291 */ /* 0x002fcc000f8ec0ff */
[----:B------:R-:W-:Y:S01]  /*24bd0*/  LEA R28, R24, UR5, 0x2 ;  /* 0x00000005181c7c11 */ /* 0x000fe2000f8e10ff */
[----:B0-----:R-:W-:-:S05]  /*24be0*/  IMAD R19, R21, 0x3, R17 ;  /* 0x0000000315137824 */ /* 0x001fca00078e0211 */
[----:B------:R-:W-:-:S05]  /*24bf0*/  SHF.L.U32 R19, R19, 0x2, RZ ;  /* 0x0000000213137819 */ /* 0x000fca00000006ff */
[----:B------:R-:W-:Y:S01]  /*24c00*/  IMAD R19, R19, R26, UR5 ;  /* 0x0000000513137e24 */ /* 0x000fe2000f8e021a */
[----:B------:R-:W-:-:S04]  /*24c10*/  IADD3 R26, PT, PT, -R5, RZ, RZ ;  /* 0x000000ff051a7210 */ /* 0x000fc80007ffe1ff */
[----:B------:R-:W-:-:S07]  /*24c20*/  IADD3 R29, PT, PT, R19, 0x8, RZ ;  /* 0x00000008131d7810 */ /* 0x000fce0007ffe0ff */
.L_x_201:
[----:B------:R-:W-:Y:S01]  /*24c30*/  LEA R19, R16, R28, 0x2 ;  /* 0x0000001c10137211 */ /* 0x000fe200078e10ff */
[----:B------:R-:W-:Y:S01]  /*24c40*/  LDS R0, [R9] ;  /* 0x0000000009007984 */ /* 0x000fe20000000800 */
[----:B------:R-:W0:Y:S01]  /*24c50*/  @!P1 LDC R36, c[0x0][0x3a8] ;  /* 0x0000ea00ff249b82 */ /* 0x000e220000000800 */
[----:B------:R-:W-:-:S03]  /*24c60*/  IADD3 R26, PT, PT, R26, 0x4, RZ ;  /* 0x000000041a1a7810 */ /* 0x000fc60007ffe0ff */
[----:B------:R-:W1:Y:S01]  /*24c70*/  LDS R19, [R19] ;  /* 0x0000000013137984 */ /* 0x000e620000000800 */
[----:B------:R-:W-:Y:S01]  /*24c80*/  ISETP.NE.AND P3, PT, R26, RZ, PT ;  /* 0x000000ff1a00720c */ /* 0x000fe20003f65270 */
[----:B-1----:R-:W-:-:S05]  /*24c90*/  FFMA R21, R0, R19, RZ ;  /* 0x0000001300157223 */ /* 0x002fca00000000ff */
[----:B------:R-:W1:Y:S02]  /*24ca0*/  SHFL.DOWN PT, R30, R21, 0x10, 0x1f ;  /* 0x0a001f00151e7f89 */ /* 0x000e6400000e0000 */
[----:B-1----:R-:W-:Y:S01]  /*24cb0*/  FADD R30, R21, R30 ;  /* 0x0000001e151e7221 */ /* 0x002fe20000000000 */
[----:B--2---:R-:W-:-:S04]  /*24cc0*/  MOV R21, R25 ;  /* 0x0000001900157202 */ /* 0x004fc80000000f00 */
[----:B------:R-:W1:Y:S02]  /*24cd0*/  SHFL.DOWN PT, R31, R30, 0x8, 0x1f ;  /* 0x09001f001e1f7f89 */ /* 0x000e6400000e0000 */
[----:B-1----:R-:W-:Y:S01]  /*24ce0*/  FADD R31, R30, R31 ;  /* 0x0000001f1e1f7221 */ /* 0x002fe20000000000 */
[----:B------:R-:W-:-:S04]  /*24cf0*/  IMAD R30, R7, R21, R28 ;  /* 0x00000015071e7224 */ /* 0x000fc800078e021c */
[----:B------:R-:W1:Y:S02]  /*24d00*/  SHFL.DOWN PT, R32, R31, 0x4, 0x1f ;  /* 0x08801f001f207f89 */ /* 0x000e6400000e0000 */
[----:B-1----:R-:W-:-:S05]  /*24d10*/  FADD R32, R31, R32 ;  /* 0x000000201f207221 */ /* 0x002fca0000000000 */
[----:B------:R-:W1:Y:S02]  /*24d20*/  SHFL.DOWN PT, R33, R32, 0x2, 0x1f ;  /* 0x08401f0020217f89 */ /* 0x000e6400000e0000 */
[----:B-1----:R-:W-:-:S05]  /*24d30*/  FADD R33, R32, R33 ;  /* 0x0000002120217221 */ /* 0x002fca0000000000 */
[----:B------:R-:W1:Y:S02]  /*24d40*/  SHFL.DOWN PT, R34, R33, 0x1, 0x1f ;  /* 0x08201f0021227f89 */ /* 0x000e6400000e0000 */
[----:B-1----:R-:W-:-:S04]  /*24d50*/  FADD R19, R33, R34 ;  /* 0x0000002221137221 */ /* 0x002fc80000000000 */
[----:B0-----:R-:W-:-:S05]  /*24d60*/  @!P1 FMUL R19, R19, R36 ;  /* 0x0000002413139220 */ /* 0x001fca0000400000 */
[----:B------:R0:W-:Y:S01]  /*24d70*/  @!P1 STS [R29+-0x8], R19 ;  /* 0xfffff8131d009388 */ /* 0x0001e20000000800 */
[----:B------:R-:W-:-:S03]  /*24d80*/  @!P1 FMNMX R18, R18, R19, !PT ;  /* 0x0000001312129209 */ /* 0x000fc60007800000 */
[----:B------:R-:W-:Y:S01]  /*24d90*/  @!P1 LDS R0, [R9] ;  /* 0x0000000009009984 */ /* 0x000fe20000000800 */
[----:B------:R-:W-:-:S03]  /*24da0*/  PLOP3.LUT P1, PT, P2, PT, PT, 0x80, 0x8 ;  /* 0x000000000008781c */ /* 0x000fc6000172f070 */
[----:B------:R-:W1:Y:S10]  /*24db0*/  LDS R31, [R30] ;  /* 0x000000001e1f7984 */ /* 0x000e740000000800 */
[----:B0-----:R-:W0:Y:S01]  /*24dc0*/  @!P1 LDC R19, c[0x0][0x3a8] ;  /* 0x0000ea00ff139b82 */ /* 0x001e220000000800 */
        /* <DEDUP_REMOVED lines=11> */
[----:B0-----:R-:W-:Y:S01]  /*24e80*/  @!P1 FMUL R30, R30, R19 ;  /* 0x000000131e1e9220 */ /* 0x001fe20000400000 */
[----:B------:R-:W-:-:S04]  /*24e90*/  IMAD R19, R22, R21, R28 ;  /* 0x0000001516137224 */ /* 0x000fc800078e021c */
[----:B------:R-:W-:Y:S01]  /*24ea0*/  @!P1 STS [R29+-0x4], R30 ;  /* 0xfffffc1e1d009388 */ /* 0x000fe20000000800 */
[----:B------:R-:W-:-:S03]  /*24eb0*/  @!P1 FMNMX R18, R18, R30, !PT ;  /* 0x0000001e12129209 */ /* 0x000fc60007800000 */
[----:B------:R-:W-:Y:S04]  /*24ec0*/  @!P1 LDS R0, [R9] ;  /* 0x0000000009009984 */ /* 0x000fe80000000800 */
[----:B------:R-:W0:Y:S02]  /*24ed0*/  LDS R19, [R19] ;  /* 0x0000000013137984 */ /* 0x000e240000000800 */
[----:B0-----:R-:W-:Y:S02]  /*24ee0*/  FFMA R31, R0, R19, RZ ;  /* 0x00000013001f7223 */ /* 0x001fe400000000ff */
        /* <DEDUP_REMOVED lines=12> */
[----:B------:R-:W-:Y:S01]  /*24fb0*/  IMAD R19, R23, R21, R28 ;  /* 0x0000001517137224 */ /* 0x000fe200078e021c */
[----:B------:R-:W0:Y:S01]  /*24fc0*/  @!P1 LDC R36, c[0x0][0x3a8] ;  /* 0x0000ea00ff249b82 */ /* 0x000e220000000800 */
[----:B------:R-:W-:Y:S02]  /*24fd0*/  LEA R28, R21, R28, 0x4 ;  /* 0x0000001c151c7211 */ /* 0x000fe400078e20ff */
[----:B------:R-:W-:Y:S01]  /*24fe0*/  @!P1 STS [R29], R31 ;  /* 0x0000001f1d009388 */ /* 0x000fe20000000800 */
        /* <DEDUP_REMOVED lines=16> */
[----:B------:R-:W-:Y:S02]  /*250f0*/  @!P1 FMNMX R18, R18, R0, !PT ;  /* 0x0000000012129209 */ /* 0x000fe40007800000 */
[----:B0-----:R-:W-:Y:S01]  /*25100*/  IADD3 R29, PT, PT, R29, 0x10, RZ ;  /* 0x000000101d1d7810 */ /* 0x001fe20007ffe0ff */
[----:B------:R-:W-:Y:S06]  /*25110*/  @P3 BRA `(.L_x_201) ;  /* 0xfffffff800c43947 */ /* 0x000fec000383ffff */
[----:B------:R-:W-:-:S07]  /*25120*/  MOV R28, R5 ;  /* 0x00000005001c7202 */ /* 0x000fce0000000f00 */
.L_x_200:
[----:B------:R-:W-:-:S13]  /*25130*/  ISETP.NE.AND P1, PT, R6, RZ, PT ;  /* 0x000000ff0600720c */ /* 0x000fda0003f25270 */
[----:B------:R-:W-:Y:S05]  /*25140*/  @!P1 BRA `(.L_x_202) ;  /* 0x0000000c00b09947 */ /* 0x000fea0003800000 */
[----:B------:R-:W-:Y:S01]  /*25150*/  IMAD R26, R28, R21, R24 ;  /* 0x000000151c1a7224 */ /* 0x000fe200078e0218 */
[----:B------:R-:W-:Y:S01]  /*25160*/  LDS R0, [R9] ;  /* 0x0000000009007984 */ /* 0x000fe20000000800 */
[----:B------:R-:W-:Y:S01]  /*25170*/  ISETP.NE.AND P1, PT, R24, RZ, PT ;  /* 0x000000ff1800720c */ /* 0x000fe20003f25270 */
[----:B------:R-:W0:Y:S01]  /*25180*/  LDCU UR5, c[0x0][0x3a4] ;  /* 0x00007480ff0577ac */ /* 0x000e220008000800 */
[----:B------:R-:W-:Y:S02]  /*25190*/  ISETP.NE.AND P2, PT, R6, 0x1, PT ;  /* 0x000000010600780c */ /* 0x000fe40003f45270 */
[----:B------:R-:W-:-:S05]  /*251a0*/  LEA R26, R26, R13, 0x2 ;  /* 0x0000000d1a1a7211 */ /* 0x000fca00078e10ff */
[----:B------:R-:W1:Y:S04]  /*251b0*/  LDS R19, [R26] ;  /* 0x000000001a137984 */ /* 0x000e680000000800 */
[----:B------:R-:W2:Y:S01]  /*251c0*/  @!P1 LDC R33, c[0x0][0x3a8] ;  /* 0x0000ea00ff219b82 */ /* 0x000ea20000000800 */
[----:B0-----:R-:W-:Y:S02]  /*251d0*/  IMAD R31, R17, UR5, R28 ;  /* 0x00000005111f7c24 */ /* 0x001fe4000f8e021c */
[----:B-1----:R-:W-:-:S05]  /*251e0*/  FFMA R0, R0, R19, RZ ;  /* 0x0000001300007223 */ /* 0x002fca00000000ff */
        /* <DEDUP_REMOVED lines=55> */
.L_x_204:
[----:B------:R-:W-:Y:S05]  /*25560*/  BSYNC.RECONVERGENT B0 ;  /* 0x0000000000007941 */ /* 0x000fea0003800200 */
.L_x_203:
[----:B------:R-:W-:Y:S05]  /*25570*/  BRA `(.L_x_202) ;  /* 0x0000000800a47947 */ /* 0x000fea0003800000 */
.L_x_199:
        /* <DEDUP_REMOVED lines=9> */
.L_x_206:
        /* <DEDUP_REMOVED lines=89> */
.L_x_205:
        /* <DEDUP_REMOVED lines=29> */
[----:B--2---:R-:W-:Y:S01]  /*25d70*/  LDS R0, [R9] ;  /* 0x0000000009007984 */ /* 0x004fe20000000800 */
        /* <DEDUP_REMOVED lines=41> */
.L_x_202:
[----:B01234-:R-:W-:-:S07]  /*26010*/  MOV R0, R18 ;  /* 0x0000001200007202 */ /* 0x01ffce0000000f00 */
.L_x_198:
[----:B------:R-:W0:Y:S01]  /*26020*/  SHFL.IDX PT, R0, R0, RZ, 0x1f ;  /* 0x00001fff00007589 */ /* 0x000e2200000e0000 */
[----:B------:R-:W-:Y:S01]  /*26030*/  BSSY.RECONVERGENT B0, `(.L_x_207) ;  /* 0x0000148000007945 */ /* 0x000fe20003800200 */
[----:B------:R-:W-:-:S03]  /*26040*/  HFMA2 R21, -RZ, RZ, 0, 0 ;  /* 0x00000000ff157431 */ /* 0x000fc600000001ff */
[----:B------:R-:W-:Y:S05]  /*26050*/  @!P0 BRA `(.L_x_208) ;  /* 0x0000001400148947 */ /* 0x000fea0003800000 */
[----:B------:R-:W-:Y:S02]  /*26060*/  ISETP.GE.U32.AND P1, PT, R14, 0xf, PT ;  /* 0x0000000f0e00780c */ /* 0x000fe40003f26070 */
[----:B------:R-:W-:Y:S02]  /*26070*/  MOV R21, RZ ;  /* 0x000000ff00157202 */ /* 0x000fe40000000f00 */
[----:B------:R-:W-:-:S09]  /*26080*/  MOV R18, RZ ;  /* 0x000000ff00127202 */ /* 0x000fd20000000f00 */
[----:B------:R-:W-:Y:S05]  /*26090*/  @!P1 BRA `(.L_x_209) ;  /* 0x0000000800649947 */ /* 0x000fea0003800000 */
[----:B------:R-:W-:Y:S01]  /*260a0*/  MOV R21, RZ ;  /* 0x000000ff00157202 */ /* 0x000fe20000000f00 */
[----:B------:R-:W-:-:S06]  /*260b0*/  UMOV UR5, URZ ;  /* 0x000000ff00057c82 */ /* 0x000fcc0008000000 */
.L_x_210:
[----:B0-----:R-:W1:Y:S02]  /*260c0*/  LDC R18, c[0x0][0x3a4] ;  /* 0x0000e900ff127b82 */ /* 0x001e640000000800 */
        /* <DEDUP_REMOVED lines=8> */
[----:B------:R-:W5:Y:S04]  /*26150*/  LDS R25, [R18+0x10] ;  /* 0x0000100012197984 */ /* 0x000f680000000800 */
[----:B------:R-:W5:Y:S01]  /*26160*/  LDS R37, [R18+0x28] ;  /* 0x0000280012257984 */ /* 0x000f620000000800 */
[C---:B0-----:R-:W-:Y:S01]  /*26170*/  FADD R29, -R0.reuse, R29 ;  /* 0x0000001d001d7221 */ /* 0x041fe20000000100 */
[----:B-1----:R-:W-:-:S03]  /*26180*/  FADD R31, -R0, R31 ;  /* 0x0000001f001f7221 */ /* 0x002fc60000000100 */
[----:B------:R-:W-:Y:S01]  /*26190*/  FMUL R29, R29, 1.4426950216293334961 ;  /* 0x3fb8aa3b1d1d7820 */ /* 0x000fe20000400000 */
[----:B--2---:R-:W-:Y:S01]  /*261a0*/  FADD R26, -R0, R33 ;  /* 0x00000021001a7221 */ /* 0x004fe20000000100 */
[----:B------:R-:W-:-:S03]  /*261b0*/  FMUL R33, R31, 1.4426950216293334961 ;  /* 0x3fb8aa3b1f217820 */ /* 0x000fc60000400000 */
[----:B------:R-:W-:Y:S01]  /*261c0*/  FSETP.GEU.AND P1, PT, R29, -126, PT ;  /* 0xc2fc00001d00780b */ /* 0x000fe20003f2e000 */
[----:B---3--:R-:W-:Y:S01]  /*261d0*/  FADD R19, -R0, R19 ;  /* 0x0000001300137221 */ /* 0x008fe20000000100 */
[----:B------:R-:W-:Y:S01]  /*261e0*/  FMUL R31, R26, 1.4426950216293334961 ;  /* 0x3fb8aa3b1a1f7820 */ /* 0x000fe20000400000 */
[----:B------:R-:W-:Y:S02]  /*261f0*/  FSETP.GEU.AND P2, PT, R33, -126, PT ;  /* 0xc2fc00002100780b */ /* 0x000fe40003f4e000 */
[----:B------:R-:W-:Y:S01]  /*26200*/  FMUL R36, R19, 1.4426950216293334961 ;  /* 0x3fb8aa3b13247820 */ /* 0x000fe20000400000 */
[C---:B----4-:R-:W-:Y:S01]  /*26210*/  FADD R35, -R0.reuse, R35 ;  /* 0x0000002300237221 */ /* 0x050fe20000000100 */
[----:B------:R-:W0:Y:S01]  /*26220*/  LDS R19, [R18+0x18] ;  /* 0x0000180012137984 */ /* 0x000e220000000800 */
[----:B------:R-:W-:Y:S01]  /*26230*/  FSETP.GEU.AND P3, PT, R31, -126, PT ;  /* 0xc2fc00001f00780b */ /* 0x000fe20003f6e000 */
[----:B-----5:R-:W-:Y:S01]  /*26240*/  FADD R25, -R0, R25 ;  /* 0x0000001900197221 */ /* 0x020fe20000000100 */
[----:B------:R-:W-:Y:S01]  /*26250*/  FMUL R26, R35, 1.4426950216293334961 ;  /* 0x3fb8aa3b231a7820 */ /* 0x000fe20000400000 */
[----:B------:R-:W-:-:S02]  /*26260*/  FSETP.GEU.AND P6, PT, R36, -126, PT ;  /* 0xc2fc00002400780b */ /* 0x000fc40003fce000 */
[----:B------:R-:W-:Y:S01]  /*26270*/  @!P1 FMUL R29, R29, 0.5 ;  /* 0x3f0000001d1d9820 */ /* 0x000fe20000400000 */
[----:B------:R-:W-:Y:S01]  /*26280*/  FMUL R28, R25, 1.4426950216293334961 ;  /* 0x3fb8aa3b191c7820 */ /* 0x000fe20000400000 */
[----:B------:R-:W1:Y:S01]  /*26290*/  LDS R35, [R18+0x24] ;  /* 0x0000240012237984 */ /* 0x000e620000000800 */
[----:B------:R-:W-:Y:S01]  /*262a0*/  FSETP.GEU.AND P4, PT, R26, -126, PT ;  /* 0xc2fc00001a00780b */ /* 0x000fe20003f8e000 */
[----:B------:R-:W-:Y:S01]  /*262b0*/  @!P2 FMUL R33, R33, 0.5 ;  /* 0x3f0000002121a820 */ /* 0x000fe20000400000 */
[----:B------:R2:W3:Y:S01]  /*262c0*/  MUFU.EX2 R30, R29 ;  /* 0x0000001d001e7308 */ /* 0x0004e20000000800 */
[----:B------:R-:W4:Y:S01]  /*262d0*/  LDS R25, [R18+0x1c] ;  /* 0x00001c0012197984 */ /* 0x000f220000000800 */
[----:B------:R-:W-:Y:S01]  /*262e0*/  FSETP.GEU.AND P5, PT, R28, -126, PT ;  /* 0xc2fc00001c00780b */ /* 0x000fe20003fae000 */
[----:B------:R-:W-:Y:S01]  /*262f0*/  FADD R37, -R0, R37 ;  /* 0x0000002500257221 */ /* 0x000fe20000000100 */
[----:B------:R-:W-:Y:S02]  /*26300*/  @!P3 FMUL R31, R31, 0.5 ;  /* 0x3f0000001f1fb820 */ /* 0x000fe40000400000 */
[----:B------:R-:W-:-:S02]  /*26310*/  @!P6 FMUL R36, R36, 0.5 ;  /* 0x3f0000002424e820 */ /* 0x000fc40000400000 */
[----:B------:R-:W5:Y:S01]  /*26320*/  MUFU.EX2 R33, R33 ;  /* 0x0000002100217308 */ /* 0x000f620000000800 */
[----:B--2---:R-:W2:Y:S02]  /*26330*/  LDS R29, [R18+0x20] ;  /* 0x00002000121d7984 */ /* 0x004ea40000000800 */
[----:B------:R-:W-:-:S04]  /*26340*/  @!P4 FMUL R26, R26, 0.5 ;  /* 0x3f0000001a1ac820 */ /* 0x000fc80000400000 */
[----:B------:R-:W-:Y:S01]  /*26350*/  @!P5 FMUL R28, R28, 0.5 ;  /* 0x3f0000001c1cd820 */ /* 0x000fe20000400000 */
[----:B------:R-:W0:Y:S01]  /*26360*/  MUFU.EX2 R31, R31 ;  /* 0x0000001f001f7308 */ /* 0x000e220000000800 */
[----:B---3--:R-:W-:-:S04]  /*26370*/  @!P1 FMUL R30, R30, R30 ;  /* 0x0000001e1e1e9220 */ /* 0x008fc80000400000 */
[----:B------:R-:W-:Y:S01]  /*26380*/  FADD R32, R30, R21 ;  /* 0x000000151e207221 */ /* 0x000fe20000000000 */
[----:B------:R0:W-:Y:S02]  /*26390*/  STS [R18], R30 ;  /* 0x0000001e12007388 */ /* 0x0001e40000000800 */
[----:B------:R-:W3:Y:S01]  /*263a0*/  MUFU.EX2 R26, R26 ;  /* 0x0000001a001a7308 */ /* 0x000ee20000000800 */
[----:B-----5:R-:W-:-:S04]  /*263b0*/  @!P2 FMUL R33, R33, R33 ;  /* 0x000000212121a220 */ /* 0x020fc80000400000 */
[----:B------:R-:W-:Y:S01]  /*263c0*/  FADD R34, R32, R33 ;  /* 0x0000002120227221 */ /* 0x000fe20000000000 */
[----:B------:R-:W-:Y:S01]  /*263d0*/  STS [R18+0x4], R33 ;  /* 0x0000042112007388 */ /* 0x000fe20000000800 */
[----:B0-----:R-:W-:Y:S01]  /*263e0*/  FADD R30, -R0, R19 ;  /* 0x00000013001e7221 */ /* 0x001fe20000000100 */
[----:B------:R-:W-:Y:S02]  /*263f0*/  @!P3 FMUL R31, R31, R31 ;  /* 0x0000001f1f1fb220 */ /* 0x000fe40000400000 */
[----:B------:R-:W0:Y:S01]  /*26400*/  LDS R33, [R18+0x2c] ;  /* 0x00002c0012217984 */ /* 0x000e220000000800 */
[----:B------:R5:W2:Y:S01]  /*26410*/  MUFU.EX2 R32, R36 ;  /* 0x0000002400207308 */ /* 0x000aa20000000800 */
[----:B------:R-:W-:Y:S02]  /*26420*/  FADD R21, R34, R31 ;  /* 0x0000001f22157221 */ /* 0x000fe40000000000 */
[----:B------:R-:W0:Y:S01]  /*26430*/  LDS R19, [R18+0x30] ;  /* 0x0000300012137984 */ /* 0x000e220000000800 */
[----:B-1----:R-:W-:Y:S01]  /*26440*/  FADD R35, -R0, R35 ;  /* 0x0000002300237221 */ /* 0x002fe20000000100 */
[----:B---3--:R-:W-:Y:S01]  /*26450*/  @!P4 FMUL R26, R26, R26 ;  /* 0x0000001a1a1ac220 */ /* 0x008fe20000400000 */
[----:B----4-:R-:W-:-:S02]  /*26460*/  FADD R25, -R0, R25 ;  /* 0x0000001900197221 */ /* 0x010fc40000000100 */
[----:B------:R-:W1:Y:S01]  /*26470*/  MUFU.EX2 R28, R28 ;  /* 0x0000001c001c7308 */ /* 0x000e620000000800 */
[----:B------:R-:W-:Y:S01]  /*26480*/  STS [R18+0x8], R31 ;  /* 0x0000081f12007388 */ /* 0x000fe20000000800 */
[----:B------:R-:W-:Y:S01]  /*26490*/  FADD R21, R21, R26 ;  /* 0x0000001a15157221 */ /* 0x000fe20000000000 */
[----:B-----5:R-:W-:Y:S02]  /*264a0*/  FMUL R36, R35, 1.4426950216293334961 ;  /* 0x3fb8aa3b23247820 */ /* 0x020fe40000400000 */
[----:B------:R3:W-:Y:S01]  /*264b0*/  STS [R18+0xc], R26 ;  /* 0x00000c1a12007388 */ /* 0x0007e20000000800 */
[----:B--2---:R-:W-:Y:S02]  /*264c0*/  FADD R34, -R0, R29 ;  /* 0x0000001d00227221 */ /* 0x004fe40000000100 */
[----:B------:R-:W-:Y:S01]  /*264d0*/  FSETP.GEU.AND P2, PT, R36, -126, PT ;  /* 0xc2fc00002400780b */ /* 0x000fe20003f4e000 */
[----:B------:R-:W2:Y:S01]  /*264e0*/  LDS R29, [R18+0x34] ;  /* 0x00003400121d7984 */ /* 0x000ea20000000800 */
[----:B------:R-:W-:Y:S01]  /*264f0*/  FMUL R34, R34, 1.4426950216293334961 ;  /* 0x3fb8aa3b22227820 */ /* 0x000fe20000400000 */
[----:B------:R-:W-:-:S02]  /*26500*/  @!P6 FMUL R32, R32, R32 ;  /* 0x000000202020e220 */ /* 0x000fc40000400000 */
[----:B------:R-:W4:Y:S01]  /*26510*/  LDS R31, [R18+0x38] ;  /* 0x00003800121f7984 */ /* 0x000f220000000800 */
[----:B---3--:R-:W-:Y:S01]  /*26520*/  FMUL R26, R30, 1.4426950216293334961 ;  /* 0x3fb8aa3b1e1a7820 */ /* 0x008fe20000400000 */
[----:B------:R-:W-:Y:S01]  /*26530*/  FMUL R30, R25, 1.4426950216293334961 ;  /* 0x3fb8aa3b191e7820 */ /* 0x000fe20000400000 */
[----:B-1----:R-:W-:Y:S01]  /*26540*/  @!P5 FMUL R28, R28, R28 ;  /* 0x0000001c1c1cd220 */ /* 0x002fe20000400000 */
[----:B------:R-:W1:Y:S01]  /*26550*/  LDS R25, [R18+0x3c] ;  /* 0x00003c0012197984 */ /* 0x000e620000000800 */
[----:B------:R-:W-:Y:S02]  /*26560*/  FSETP.GEU.AND P1, PT, R34, -126, PT ;  /* 0xc2fc00002200780b */ /* 0x000fe40003f2e000 */
[----:B------:R-:W-:Y:S01]  /*26570*/  FSETP.GEU.AND P6, PT, R30, -126, PT ;  /* 0xc2fc00001e00780b */ /* 0x000fe20003fce000 */
[----:B------:R3:W-:Y:S01]  /*26580*/  STS [R18+0x10], R28 ;  /* 0x0000101c12007388 */ /* 0x0007e20000000800 */
[----:B------:R-:W-:Y:S01]  /*26590*/  FSETP.GEU.AND P5, PT, R26, -126, PT ;  /* 0xc2fc00001a00780b */ /* 0x000fe20003fae000 */
[----:B------:R-:W-:Y:S01]  /*265a0*/  FADD R21, R21, R28 ;  /* 0x0000001c15157221 */ /* 0x000fe20000000000 */
[----:B------:R-:W-:Y:S01]  /*265b0*/  @!P2 FMUL R36, R36, 0.5 ;  /* 0x3f0000002424a820 */ /* 0x000fe20000400000 */
[----:B------:R5:W-:Y:S02]  /*265c0*/  STS [R18+0x14], R32 ;  /* 0x0000142012007388 */ /* 0x000be40000000800 */
[----:B------:R-:W-:Y:S01]  /*265d0*/  FADD R21, R21, R32 ;  /* 0x0000002015157221 */ /* 0x000fe20000000000 */
[----:B0-----:R-:W-:Y:S01]  /*265e0*/  FADD R33, -R0, R33 ;  /* 0x0000002100217221 */ /* 0x001fe20000000100 */
[----:B---3--:R-:W-:-:S02]  /*265f0*/  FMUL R28, R37, 1.4426950216293334961 ;  /* 0x3fb8aa3b251c7820 */ /* 0x008fc40000400000 */
[----:B------:R-:W-:Y:S02]  /*26600*/  @!P1 FMUL R34, R34, 0.5 ;  /* 0x3f00000022229820 */ /* 0x000fe40000400000 */
[----:B------:R-:W-:Y:S01]  /*26610*/  @!P6 FMUL R30, R30, 0.5 ;  /* 0x3f0000001e1ee820 */ /* 0x000fe20000400000 */
[----:B------:R-:W-:Y:S01]  /*26620*/  FADD R19, -R0, R19 ;  /* 0x0000001300137221 */ /* 0x000fe20000000100 */
[----:B------:R-:W-:Y:S01]  /*26630*/  @!P5 FMUL R26, R26, 0.5 ;  /* 0x3f0000001a1ad820 */ /* 0x000fe20000400000 */
[----:B------:R-:W-:Y:S01]  /*26640*/  FSETP.GEU.AND P3, PT, R28, -126, PT ;  /* 0xc2fc00001c00780b */ /* 0x000fe20003f6e000 */
[----:B------:R0:W3:Y:S01]  /*26650*/  MUFU.EX2 R35, R30 ;  /* 0x0000001e00237308 */ /* 0x0000e20000000800 */
[----:B-----5:R-:W-:-:S07]  /*26660*/  FMUL R32, R19, 1.4426950216293334961 ;  /* 0x3fb8aa3b13207820 */ /* 0x020fce0000400000 */
[----:B------:R-:W5:Y:S01]  /*26670*/  MUFU.EX2 R19, R36 ;  /* 0x0000002400137308 */ /* 0x000f620000000800 */
[----:B0-----:R-:W-:Y:S01]  /*26680*/  FMUL R30, R33, 1.4426950216293334961 ;  /* 0x3fb8aa3b211e7820 */ /* 0x001fe20000400000 */
[----:B--2---:R-:W-:Y:S02]  /*26690*/  FADD R37, -R0, R29 ;  /* 0x0000001d00257221 */ /* 0x004fe40000000100 */
[----:B------:R-:W-:Y:S02]  /*266a0*/  @!P3 FMUL R28, R28, 0.5 ;  /* 0x3f0000001c1cb820 */ /* 0x000fe40000400000 */
[----:B------:R-:W-:Y:S01]  /*266b0*/  FSETP.GEU.AND P4, PT, R30, -126, PT ;  /* 0xc2fc00001e00780b */ /* 0x000fe20003f8e000 */
[----:B----4-:R-:W-:Y:S01]  /*266c0*/  FADD R31, -R0, R31 ;  /* 0x0000001f001f7221 */ /* 0x010fe20000000100 */
[----:B------:R1:W0:Y:S01]  /*266d0*/  MUFU.EX2 R33, R34 ;  /* 0x0000002200217308 */ /* 0x0002220000000800 */
[----:B------:R-:W-:Y:S01]  /*266e0*/  FMUL R37, R37, 1.4426950216293334961 ;  /* 0x3fb8aa3b25257820 */ /* 0x000fe20000400000 */
[----:B---3--:R-:W-:-:S04]  /*266f0*/  @!P6 FMUL R35, R35, R35 ;  /* 0x000000232323e220 */ /* 0x008fc80000400000 */
[----:B------:R-:W-:Y:S01]  /*26700*/  FSETP.GEU.AND P6, PT, R37, -126, PT ;  /* 0xc2fc00002500780b */ /* 0x000fe20003fce000 */
[----:B------:R-:W-:Y:S01]  /*26710*/  STS [R18+0x1c], R35 ;  /* 0x00001c2312007388 */ /* 0x000fe20000000800 */
[----:B------:R-:W2:Y:S01]  /*26720*/  MUFU.EX2 R26, R26 ;  /* 0x0000001a001a7308 */ /* 0x000ea20000000800 */
[----:B-1----:R-:W-:Y:S01]  /*26730*/  FADD R34, -R0, R25 ;  /* 0x0000001900227221 */ /* 0x002fe20000000100 */
[----:B-----5:R-:W-:Y:S01]  /*26740*/  @!P2 FMUL R19, R19, R19 ;  /* 0x000000131313a220 */ /* 0x020fe20000400000 */
[----:B------:R-:W-:Y:S02]  /*26750*/  @!P4 FMUL R30, R30, 0.5 ;  /* 0x3f0000001e1ec820 */ /* 0x000fe40000400000 */
[----:B------:R-:W-:Y:S02]  /*26760*/  FMUL R34, R34, 1.4426950216293334961 ;  /* 0x3fb8aa3b22227820 */ /* 0x000fe40000400000 */
[----:B------:R1:W-:Y:S01]  /*26770*/  STS [R18+0x24], R19 ;  /* 0x0000241312007388 */ /* 0x0003e20000000800 */
[----:B------:R3:W4:Y:S01]  /*26780*/  MUFU.EX2 R29, R28 ;  /* 0x0000001c001d7308 */ /* 0x0007220000000800 */
[----:B0-----:R-:W-:Y:S01]  /*26790*/  @!P1 FMUL R33, R33, R33 ;  /* 0x0000002121219220 */ /* 0x001fe20000400000 */
[----:B------:R-:W-:Y:S01]  /*267a0*/  FSETP.GEU.AND P2, PT, R34, -126, PT ;  /* 0xc2fc00002200780b */ /* 0x000fe20003f4e000 */
[----:B------:R-:W-:-:S03]  /*267b0*/  @!P6 FMUL R37, R37, 0.5 ;  /* 0x3f0000002525e820 */ /* 0x000fc60000400000 */
[----:B------:R0:W-:Y:S02]  /*267c0*/  STS [R18+0x20], R33 ;  /* 0x0000202112007388 */ /* 0x0001e40000000800 */
[----:B------:R5:W1:Y:S01]  /*267d0*/  MUFU.EX2 R25, R30 ;  /* 0x0000001e00197308 */ /* 0x000a620000000800 */
[----:B---3--:R-:W-:Y:S01]  /*267e0*/  FMUL R28, R31, 1.4426950216293334961 ;  /* 0x3fb8aa3b1f1c7820 */ /* 0x008fe20000400000 */
[----:B--2---:R-:W-:Y:S01]  /*267f0*/  @!P5 FMUL R26, R26, R26 ;  /* 0x0000001a1a1ad220 */ /* 0x004fe20000400000 */
[----:B------:R-:W-:-:S03]  /*26800*/  FSETP.GEU.AND P5, PT, R32, -126, PT ;  /* 0xc2fc00002000780b */ /* 0x000fc60003fae000 */
[----:B------:R-:W-:Y:S01]  /*26810*/  FSETP.GEU.AND P1, PT, R28, -126, PT ;  /* 0xc2fc00001c00780b */ /* 0x000fe20003f2e000 */
[----:B------:R-:W-:Y:S01]  /*26820*/  @!P2 FMUL R34, R34, 0.5 ;  /* 0x3f0000002222a820 */ /* 0x000fe20000400000 */
[----:B------:R-:W2:Y:S01]  /*26830*/  MUFU.EX2 R37, R37 ;  /* 0x0000002500257308 */ /* 0x000ea20000000800 */
[----:B-----5:R-:W-:Y:S01]  /*26840*/  FADD R30, R21, R26 ;  /* 0x0000001a151e7221 */ /* 0x020fe20000000000 */
[----:B----4-:R-:W-:Y:S01]  /*26850*/  @!P3 FMUL R29, R29, R29 ;  /* 0x0000001d1d1db220 */ /* 0x010fe20000400000 */
[----:B------:R0:W-:Y:S02]  /*26860*/  STS [R18+0x18], R26 ;  /* 0x0000181a12007388 */ /* 0x0001e40000000800 */
[----:B------:R-:W-:Y:S02]  /*26870*/  FADD R30, R30, R35 ;  /* 0x000000231e1e7221 */ /* 0x000fe40000000000 */
[----:B------:R0:W-:Y:S01]  /*26880*/  STS [R18+0x28], R29 ;  /* 0x0000281d12007388 */ /* 0x0001e20000000800 */
[----:B------:R-:W-:Y:S01]  /*26890*/  @!P5 FMUL R32, R32, 0.5 ;  /* 0x3f0000002020d820 */ /* 0x000fe20000400000 */
[----:B------:R-:W3:Y:S01]  /*268a0*/  MUFU.EX2 R34, R34 ;  /* 0x0000002200227308 */ /* 0x000ee20000000800 */
[----:B------:R-:W-:Y:S01]  /*268b0*/  FADD R30, R30, R33 ;  /* 0x000000211e1e7221 */ /* 0x000fe20000000000 */
[----:B------:R-:W-:Y:S01]  /*268c0*/  @!P1 FMUL R28, R28, 0.5 ;  /* 0x3f0000001c1c9820 */ /* 0x000fe20000400000 */
[----:B-1----:R-:W-:-:S02]  /*268d0*/  @!P4 FMUL R25, R25, R25 ;  /* 0x000000191919c220 */ /* 0x002fc40000400000 */
[----:B------:R-:W-:-:S03]  /*268e0*/  FADD R30, R30, R19 ;  /* 0x000000131e1e7221 */ /* 0x000fc60000000000 */
[----:B------:R-:W1:Y:S01]  /*268f0*/  MUFU.EX2 R31, R32 ;  /* 0x00000020001f7308 */ /* 0x000e620000000800 */
[----:B--2---:R-:W-:Y:S01]  /*26900*/  @!P6 FMUL R37, R37, R37 ;  /* 0x000000252525e220 */ /* 0x004fe20000400000 */
[----:B------:R-:W-:Y:S01]  /*26910*/  FADD R30, R30, R29 ;  /* 0x0000001d1e1e7221 */ /* 0x000fe20000000000 */
[----:B------:R0:W-:Y:S03]  /*26920*/  STS [R18+0x2c], R25 ;  /* 0x00002c1912007388 */ /* 0x0001e60000000800 */
[----:B------:R-:W-:Y:S01]  /*26930*/  FADD R30, R30, R25 ;  /* 0x000000191e1e7221 */ /* 0x000fe20000000000 */
[----:B------:R0:W-:Y:S01]  /*26940*/  STS [R18+0x34], R37 ;  /* 0x0000342512007388 */ /* 0x0001e20000000800 */
[----:B------:R-:W2:Y:S01]  /*26950*/  MUFU.EX2 R28, R28 ;  /* 0x0000001c001c7308 */ /* 0x000ea20000000800 */
[----:B---3--:R-:W-:-:S05]  /*26960*/  @!P2 FMUL R34, R34, R34 ;  /* 0x000000222222a220 */ /* 0x008fca0000400000 */
[----:B------:R0:W-:Y:S01]  /*26970*/  STS [R18+0x3c], R34 ;  /* 0x00003c2212007388 */ /* 0x0001e20000000800 */
[----:B-1----:R-:W-:-:S04]  /*26980*/  @!P5 FMUL R31, R31, R31 ;  /* 0x0000001f1f1fd220 */ /* 0x002fc80000400000 */
[----:B------:R-:W-:Y:S01]  /*26990*/  FADD R30, R30, R31 ;  /* 0x0000001f1e1e7221 */ /* 0x000fe20000000000 */
[----:B------:R0:W-:Y:S01]  /*269a0*/  STS [R18+0x30], R31 ;  /* 0x0000301f12007388 */ /* 0x0001e20000000800 */
[----:B--2---:R-:W-:Y:S01]  /*269b0*/  @!P1 FMUL R28, R28, R28 ;  /* 0x0000001c1c1c9220 */ /* 0x004fe20000400000 */
[----:B------:R-:W-:Y:S01]  /*269c0*/  ISETP.NE.AND P1, PT, R2, UR5, PT ;  /* 0x0000000502007c0c */ /* 0x000fe2000bf25270 */
[----:B------:R-:W-:-:S03]  /*269d0*/  FADD R19, R30, R37 ;  /* 0x000000251e137221 */ /* 0x000fc60000000000 */
[----:B------:R0:W-:Y:S01]  /*269e0*/  STS [R18+0x38], R28 ;  /* 0x0000381c12007388 */ /* 0x0001e20000000800 */
[----:B------:R-:W-:-:S04]  /*269f0*/  FADD R19, R19, R28 ;  /* 0x0000001c13137221 */ /* 0x000fc80000000000 */
[----:B------:R-:W-:-:S04]  /*26a00*/  FADD R21, R19, R34 ;  /* 0x0000002213157221 */ /* 0x000fc80000000000 */
[----:B------:R-:W-:Y:S05]  /*26a10*/  @P1 BRA `(.L_x_210) ;  /* 0xfffffff400a81947 */ /* 0x000fea000383ffff */
[----:B0-----:R-:W-:-:S07]  /*26a20*/  MOV R18, R2 ;  /* 0x0000000200127202 */ /* 0x001fce0000000f00 */
.L_x_209:
[----:B------:R-:W-:-:S13]  /*26a30*/  ISETP.NE.AND P1, PT, R3, RZ, PT ;  /* 0x000000ff0300720c */ /* 0x000fda0003f25270 */
[----:B------:R-:W-:Y:S05]  /*26a40*/  @!P1 BRA `(.L_x_208) ;  /* 0x0000000800989947 */ /* 0x000fea0003800000 */
[----:B------:R-:W1:Y:S02]  /*26a50*/  LDCU UR5, c[0x0][0x3a4] ;  /* 0x00007480ff0577ac */ /* 0x000e640008000800 */
[----:B-1----:R-:W-:-:S05]  /*26a60*/  IMAD R19, R17, UR5, R18 ;  /* 0x0000000511137c24 */ /* 0x002fca000f8e0212 */
        /* <DEDUP_REMOVED lines=164> */
.L_x_208:
[----:B------:R-:W-:Y:S05]  /*274b0*/  BSYNC.RECONVERGENT B0 ;  /* 0x0000000000007941 */ /* 0x000fea0003800200 */
.L_x_207:
[----:B------:R-:W5:Y:S01]  /*274c0*/  LDCU UR5, c[0x0][0x3a4] ;  /* 0x00007480ff0577ac */ /* 0x000f620008000800 */
[----:B01234-:R0:W1:Y:S01]  /*274d0*/  SHFL.IDX PT, R18, R21, RZ, 0x1f ;  /* 0x00001fff15127589 */ /* 0x01f06200000e0000 */
[----:B------:R-:W-:Y:S01]  /*274e0*/  HFMA2 R26, -RZ, RZ, 0, 0 ;  /* 0x00000000ff1a7431 */ /* 0x000fe200000001ff */
[----:B------:R-:W-:Y:S01]  /*274f0*/  MOV R25, RZ ;  /* 0x000000ff00197202 */ /* 0x000fe20000000f00 */
[----:B-----5:R-:W-:-:S09]  /*27500*/  UISETP.GE.AND UP0, UPT, UR5, 0x1, UPT ;  /* 0x000000010500788c */ /* 0x020fd2000bf06270 */
[----:B01----:R-:W-:Y:S05]  /*27510*/  BRA.U !UP0, `(.L_x_211) ;  /* 0x0000001508e87547 */ /* 0x003fea000b800000 */
[----:B------:R-:W0:Y:S02]  /*27520*/  LDC R19, c[0x0][0x39c] ;  /* 0x0000e700ff137b82 */ /* 0x000e240000000800 */
[----:B0-----:R-:W-:-:S13]  /*27530*/  ISETP.NE.AND P1, PT, R19, 0x40, PT ;  /* 0x000000401300780c */ /* 0x001fda0003f25270 */
[----:B------:R-:W-:Y:S05]  /*27540*/  @!P1 BRA `(.L_x_212) ;  /* 0x0000000800b09947 */ /* 0x000fea0003800000 */
[----:B------:R-:W-:Y:S01]  /*27550*/  ISETP.GE.U32.AND P1, PT, R14, 0xf, PT ;  /* 0x0000000f0e00780c */ /* 0x000fe20003f26070 */
[----:B------:R-:W-:Y:S01]  /*27560*/  HFMA2 R26, -RZ, RZ, 0, 0 ;  /* 0x00000000ff1a7431 */ /* 0x000fe200000001ff */
[----:B------:R-:W-:-:S11]  /*27570*/  MOV R28, RZ ;  /* 0x000000ff001c7202 */ /* 0x000fd60000000f00 */
[----:B------:R-:W-:Y:S05]  /*27580*/  @!P1 BRA `(.L_x_213) ;  /* 0x0000000400249947 */ /* 0x000fea0003800000 */
[----:B------:R-:W-:Y:S02]  /*27590*/  MOV R26, RZ ;  /* 0x000000ff001a7202 */ /* 0x000fe40000000f00 */
[----:B------:R-:W-:-:S07]  /*275a0*/  MOV R21, RZ ;  /* 0x000000ff00157202 */ /* 0x000fce0000000f00 */
.L_x_214:
[----:B------:R-:W-:Y:S02]  /*275b0*/  IMAD R29, R21, R19, R24 ;  /* 0x00000013151d7224 */ /* 0x000fe400078e0218 */
[----:B------:R-:W-:Y:S01]  /*275c0*/  IMAD R25, R17, UR5, R21 ;  /* 0x0000000511197c24 */ /* 0x000fe2000f8e0215 */
[----:B------:R-:W-:Y:S02]  /*275d0*/  IADD3 R21, PT, PT, R21, 0x10, RZ ;  /* 0x0000001015157810 */ /* 0x000fe40007ffe0ff */
[----:B------:R-:W-:Y:S02]  /*275e0*/  LEA R30, R29, R12, 0x2 ;  /* 0x0000000c1d1e7211 */ /* 0x000fe400078e10ff */
[----:B------:R-:W-:Y:S02]  /*275f0*/  LEA R25, R25, R8, 0x2 ;  /* 0x0000000819197211 */ /* 0x000fe400078e10ff */
[----:B------:R-:W-:Y:S01]  /*27600*/  LEA R36, R19, R30, 0x2 ;  /* 0x0000001e13247211 */ /* 0x000fe200078e10ff */
[----:B------:R-:W-:Y:S01]  /*27610*/  LDS R32, [R30] ;  /* 0x000000001e207984 */ /* 0x000fe20000000800 */
[----:B------:R-:W-:-:S02]  /*27620*/  ISETP.NE.AND P1, PT, R21, R2, PT ;  /* 0x000000021500720c */ /* 0x000fc40003f25270 */
[----:B------:R-:W-:Y:S01]  /*27630*/  LEA R35, R19, R36, 0x2 ;  /* 0x0000002413237211 */ /* 0x000fe200078e10ff */
[----:B------:R-:W0:Y:S04]  /*27640*/  LDS R31, [R25] ;  /* 0x00000000191f7984 */ /* 0x000e280000000800 */
[----:B------:R-:W-:Y:S04]  /*27650*/  LDS R34, [R25+0x4] ;  /* 0x0000040019227984 */ /* 0x000fe80000000800 */
[----:B------:R-:W1:Y:S04]  /*27660*/  LDS R33, [R36] ;  /* 0x0000000024217984 */ /* 0x000e680000000800 */
[----:B------:R-:W-:Y:S04]  /*27670*/  LDS R28, [R25+0x8] ;  /* 0x00000800191c7984 */ /* 0x000fe80000000800 */
[----:B------:R2:W3:Y:S01]  /*27680*/  LDS R29, [R35] ;  /* 0x00000000231d7984 */ /* 0x0004e20000000800 */
[----:B0-----:R-:W-:Y:S01]  /*27690*/  FFMA R31, R31, R32, R26 ;  /* 0x000000201f1f7223 */ /* 0x001fe2000000001a */
[----:B------:R-:W-:-:S02]  /*276a0*/  LEA R32, R19, R35, 0x2 ;  /* 0x0000002313207211 */ /* 0x000fc400078e10ff */
[----:B------:R-:W-:Y:S02]  /*276b0*/  LDS R26, [R25+0x14] ;  /* 0x00001400191a7984 */ /* 0x000fe40000000800 */
[C---:B------:R-:W-:Y:S02]  /*276c0*/  LEA R30, R19.reuse, R32, 0x2 ;  /* 0x00000020131e7211 */ /* 0x040fe400078e10ff */
[----:B------:R-:W-:Y:S01]  /*276d0*/  LDS R32, [R32] ;  /* 0x0000000020207984 */ /* 0x000fe20000000800 */
[----:B-1----:R-:W-:Y:S01]  /*276e0*/  FFMA R31, R34, R33, R31 ;  /* 0x00000021221f7223 */ /* 0x002fe2000000001f */
[C---:B------:R-:W-:Y:S02]  /*276f0*/  LEA R36, R19.reuse, R30, 0x2 ;  /* 0x0000001e13247211 */ /* 0x040fe400078e10ff */
[----:B------:R-:W-:Y:S02]  /*27700*/  LDS R34, [R30] ;  /* 0x000000001e227984 */ /* 0x000fe40000000800 */
[----:B--2---:R-:W-:-:S02]  /*27710*/  LEA R35, R19, R36, 0x2 ;  /* 0x0000002413237211 */ /* 0x004fc400078e10ff */
[----:B------:R-:W-:Y:S01]  /*27720*/  LDS R33, [R25+0x10] ;  /* 0x0000100019217984 */ /* 0x000fe20000000800 */
[----:B---3--:R-:W-:-:S03]  /*27730*/  FFMA R28, R28, R29, R31 ;  /* 0x0000001d1c1c7223 */ /* 0x008fc6000000001f */
[----:B------:R-:W0:Y:S04]  /*27740*/  LDS R31, [R25+0xc] ;  /* 0x00000c00191f7984 */ /* 0x000e280000000800 */
[----:B------:R-:W1:Y:S01]  /*27750*/  LDS R29, [R36] ;  /* 0x00000000241d7984 */ /* 0x000e620000000800 */
[----:B0-----:R-:W-:-:S03]  /*27760*/  FFMA R28, R31, R32, R28 ;  /* 0x000000201f1c7223 */ /* 0x001fc6000000001c */
[----:B------:R-:W-:Y:S01]  /*27770*/  LDS R31, [R25+0x18] ;  /* 0x00001800191f7984 */ /* 0x000fe20000000800 */
[----:B------:R-:W-:Y:S01]  /*27780*/  FFMA R33, R33, R34, R28 ;  /* 0x0000002221217223 */ /* 0x000fe2000000001c */
[C---:B------:R-:W-:Y:S02]  /*27790*/  LEA R34, R19.reuse, R35, 0x2 ;  /* 0x0000002313227211 */ /* 0x040fe400078e10ff */
[----:B------:R-:W0:Y:S01]  /*277a0*/  LDS R28, [R35] ;  /* 0x00000000231c7984 */ /* 0x000e220000000800 */
[----:B-1----:R-:W-:Y:S01]  /*277b0*/  FFMA R30, R26, R29, R33 ;  /* 0x0000001d1a1e7223 */ /* 0x002fe20000000021 */
[C---:B------:R-:W-:Y:S02]  /*277c0*/  LEA R37, R19.reuse, R34, 0x2 ;  /* 0x0000002213257211 */ /* 0x040fe400078e10ff */
[----:B------:R-:W-:Y:S02]  /*277d0*/  LDS R32, [R34] ;  /* 0x0000000022207984 */ /* 0x000fe40000000800 */
[----:B------:R-:W-:-:S02]  /*277e0*/  LEA R36, R19, R37, 0x2 ;  /* 0x0000002513247211 */ /* 0x000fc400078e10ff */
[----:B------:R-:W1:Y:S04]  /*277f0*/  LDS R33, [R25+0x1c] ;  /* 0x00001c0019217984 */ /* 0x000e680000000800 */
[----:B------:R-:W-:Y:S04]  /*27800*/  LDS R26, [R25+0x20] ;  /* 0x00002000191a7984 */ /* 0x000fe80000000800 */
[----:B------:R-:W2:Y:S01]  /*27810*/  LDS R29, [R37] ;  /* 0x00000000251d7984 */ /* 0x000ea20000000800 */
[----:B0-----:R-:W-:-:S03]  /*27820*/  FFMA R28, R31, R28, R30 ;  /* 0x0000001c1f1c7223 */ /* 0x001fc6000000001e */
[----:B------:R-:W-:Y:S01]  /*27830*/  LDS R31, [R25+0x24] ;  /* 0x00002400191f7984 */ /* 0x000fe20000000800 */
[----:B-1----:R-:W-:Y:S01]  /*27840*/  FFMA R33, R33, R32, R28 ;  /* 0x0000002021217223 */ /* 0x002fe2000000001c */
[C---:B------:R-:W-:Y:S02]  /*27850*/  LEA R32, R19.reuse, R36, 0x2 ;  /* 0x0000002413207211 */ /* 0x040fe400078e10ff */
[----:B------:R-:W0:Y:S02]  /*27860*/  LDS R28, [R36] ;  /* 0x00000000241c7984 */ /* 0x000e240000000800 */
[----:B------:R-:W-:Y:S02]  /*27870*/  LEA R35, R19, R32, 0x2 ;  /* 0x0000002013237211 */ /* 0x000fe400078e10ff */
[----:B------:R-:W-:Y:S01]  /*27880*/  LDS R34, [R32] ;  /* 0x0000000020227984 */ /* 0x000fe20000000800 */
[----:B--2---:R-:W-:-:S03]  /*27890*/  FFMA R30, R26, R29, R33 ;  /* 0x0000001d1a1e7223 */ /* 0x004fc60000000021 */
[----:B------:R-:W1:Y:S04]  /*278a0*/  LDS R33, [R25+0x28] ;  /* 0x0000280019217984 */ /* 0x000e680000000800 */
[----:B------:R-:W-:Y:S04]  /*278b0*/  LDS R26, [R25+0x2c] ;  /* 0x00002c00191a7984 */ /* 0x000fe80000000800 */
[----:B------:R-:W2:Y:S04]  /*278c0*/  LDS R29, [R35] ;  /* 0x00000000231d7984 */ /* 0x000ea80000000800 */
[----:B------:R-:W-:Y:S01]  /*278d0*/  LDS R32, [R25+0x34] ;  /* 0x0000340019207984 */ /* 0x000fe20000000800 */
[----:B0-----:R-:W-:-:S03]  /*278e0*/  FFMA R28, R31, R28, R30 ;  /* 0x0000001c1f1c7223 */ /* 0x001fc6000000001e */
[----:B------:R-:W-:Y:S04]  /*278f0*/  LDS R31, [R25+0x38] ;  /* 0x00003800191f7984 */ /* 0x000fe80000000800 */
[----:B------:R-:W-:Y:S01]  /*27900*/  LDS R30, [R25+0x3c] ;  /* 0x00003c00191e7984 */ /* 0x000fe20000000800 */
[----:B-1----:R-:W-:Y:S01]  /*27910*/  FFMA R33, R33, R34, R28 ;  /* 0x0000002221217223 */ /* 0x002fe2000000001c */
[----:B------:R-:W-:-:S04]  /*27920*/  LEA R34, R19, R35, 0x2 ;  /* 0x0000002313227211 */ /* 0x000fc800078e10ff */
[C---:B------:R-:W-:Y:S02]  /*27930*/  LEA R36, R19.reuse, R34, 0x2 ;  /* 0x0000002213247211 */ /* 0x040fe400078e10ff */
[----:B------:R-:W-:Y:S01]  /*27940*/  LDS R34, [R34] ;  /* 0x0000000022227984 */ /* 0x000fe20000000800 */
[----:B--2---:R-:W-:Y:S01]  /*27950*/  FFMA R26, R26, R29, R33 ;  /* 0x0000001d1a1a7223 */ /* 0x004fe20000000021 */
[C---:B------:R-:W-:Y:S02]  /*27960*/  LEA R37, R19.reuse, R36, 0x2 ;  /* 0x0000002413257211 */ /* 0x040fe400078e10ff */
[----:B------:R-:W0:Y:S02]  /*27970*/  LDS R29, [R25+0x30] ;  /* 0x00003000191d7984 */ /* 0x000e240000000800 */
[----:B------:R-:W-:Y:S02]  /*27980*/  LEA R35, R19, R37, 0x2 ;  /* 0x0000002513237211 */ /* 0x000fe400078e10ff */
[----:B------:R-:W1:Y:S04]  /*27990*/  LDS R33, [R36] ;  /* 0x0000000024217984 */ /* 0x000e680000000800 */
[----:B------:R-:W2:Y:S04]  /*279a0*/  LDS R28, [R37] ;  /* 0x00000000251c7984 */ /* 0x000ea80000000800 */
[----:B------:R-:W3:Y:S01]  /*279b0*/  LDS R35, [R35] ;  /* 0x0000000023237984 */ /* 0x000ee20000000800 */
[----:B0-----:R-:W-:-:S04]  /*279c0*/  FFMA R29, R29, R34, R26 ;  /* 0x000000221d1d7223 */ /* 0x001fc8000000001a */
[----:B-1----:R-:W-:-:S04]  /*279d0*/  FFMA R32, R32, R33, R29 ;  /* 0x0000002120207223 */ /* 0x002fc8000000001d */
[----:B--2---:R-:W-:-:S04]  /*279e0*/  FFMA R31, R31, R28, R32 ;  /* 0x0000001c1f1f7223 */ /* 0x004fc80000000020 */
[----:B---3--:R-:W-:Y:S01]  /*279f0*/  FFMA R26, R30, R35, R31 ;  /* 0x000000231e1a7223 */ /* 0x008fe2000000001f */
[----:B------:R-:W-:Y:S06]  /*27a00*/  @P1 BRA `(.L_x_214) ;  /* 0xfffffff800e81947 */ /* 0x000fec000383ffff */
[----:B------:R-:W-:-:S07]  /*27a10*/  MOV R28, R2 ;  /* 0x00000002001c7202 */ /* 0x000fce0000000f00 */
.L_x_213:
[----:B------:R-:W-:Y:S02]  /*27a20*/  ISETP.NE.AND P1, PT, R3, RZ, PT ;  /* 0x000000ff0300720c */ /* 0x000fe40003f25270 */
[----:B------:R-:W-:-:S11]  /*27a30*/  MOV R25, RZ ;  /* 0x000000ff00197202 */ /* 0x000fd60000000f00 */
[----:B------:R-:W-:Y:S05]  /*27a40*/  @!P1 BRA `(.L_x_211) ;  /* 0x00000010009c9947 */ /* 0x000fea0003800000 */
[----:B------:R-:W-:Y:S01]  /*27a50*/  IMAD R21, R17, UR5, R28 ;  /* 0x0000000511157c24 */ /* 0x000fe2000f8e021c */
        /* <DEDUP_REMOVED lines=91> */
.L_x_212:
[----:B------:R-:W-:Y:S01]  /*28010*/  ISETP.GE.U32.AND P1, PT, R14, 0xf, PT ;  /* 0x0000000f0e00780c */ /* 0x000fe20003f26070 */
[----:B------:R-:W-:Y:S01]  /*28020*/  HFMA2 R25, -RZ, RZ, 0, 0 ;  /* 0x00000000ff197431 */ /* 0x000fe200000001ff */
[----:B------:R-:W-:Y:S01]  /*28030*/  MOV R19, RZ ;  /* 0x000000ff00137202 */ /* 0x000fe20000000f00 */
[----:B------:R-:W-:-:S10]  /*28040*/  HFMA2 R26, -RZ, RZ, 0, 0 ;  /* 0x00000000ff1a7431 */ /* 0x000fd400000001ff */
[----:B------:R-:W-:Y:S05]  /*28050*/  @!P1 BRA `(.L_x_215) ;  /* 0x0000000400689947 */ /* 0x000fea0003800000 */
[----:B------:R-:W-:Y:S02]  /*28060*/  MOV R25, RZ ;  /* 0x000000ff00197202 */ /* 0x000fe40000000f00 */
[----:B------:R-:W-:-:S07]  /*28070*/  MOV R19, RZ ;  /* 0x000000ff00137202 */ /* 0x000fce0000000f00 */
.L_x_216:
[----:B------:R-:W-:Y:S01]  /*28080*/  IMAD R21, R17, UR5, R19 ;  /* 0x0000000511157c24 */ /* 0x000fe2000f8e0213 */
        /* <DEDUP_REMOVED lines=10> */
[----:B------:R-:W3:Y:S04]  /*28130*/  LDS R33, [R28+0x100] ;  /* 0x000100001c217984 */ /* 0x000ee80000000800 */
[----:B------:R-:W-:Y:S04]  /*28140*/  LDS R35, [R28+0xe00] ;  /* 0x000e00001c237984 */ /* 0x000fe80000000800 */
[----:B------:R-:W-:Y:S01]  /*28150*/  LDS R36, [R28+0xf00] ;  /* 0x000f00001c247984 */ /* 0x000fe20000000800 */
[----:B0-----:R-:W-:-:S03]  /*28160*/  FFMA R32, R31, R32, R26 ;  /* 0x000000201f207223 */ /* 0x001fc6000000001a */
[----:B------:R-:W-:Y:S01]  /*28170*/  LDS R26, [R21+0xc] ;  /* 0x00000c00151a7984 */ /* 0x000fe20000000800 */
[----:B-1----:R-:W-:-:S03]  /*28180*/  FFMA R31, R31, R34, R25 ;  /* 0x000000221f1f7223 */ /* 0x002fc60000000019 */
[----:B------:R-:W-:Y:S04]  /*28190*/  LDS R25, [R21+0x8] ;  /* 0x0000080015197984 */ /* 0x000fe80000000800 */
[----:B------:R-:W-:Y:S01]  /*281a0*/  LDS R34, [R28+0x300] ;  /* 0x000300001c227984 */ /* 0x000fe20000000800 */
[----:B--2---:R-:W-:-:S03]  /*281b0*/  FFMA R30, R29, R30, R31 ;  /* 0x0000001e1d1e7223 */ /* 0x004fc6000000001f */
[----:B------:R-:W0:Y:S01]  /*281c0*/  LDS R31, [R28+0x200] ;  /* 0x000200001c1f7984 */ /* 0x000e220000000800 */
[----:B---3--:R-:W-:-:S03]  /*281d0*/  FFMA R32, R29, R33, R32 ;  /* 0x000000211d207223 */ /* 0x008fc60000000020 */
[----:B------:R-:W1:Y:S04]  /*281e0*/  LDS R33, [R28+0x280] ;  /* 0x000280001c217984 */ /* 0x000e680000000800 */
[----:B------:R-:W2:Y:S01]  /*281f0*/  LDS R29, [R28+0x380] ;  /* 0x000380001c1d7984 */ /* 0x000ea20000000800 */
[----:B0-----:R-:W-:-:S03]  /*28200*/  FFMA R31, R25, R31, R32 ;  /* 0x0000001f191f7223 */ /* 0x001fc60000000020 */
[----:B------:R-:W-:Y:S01]  /*28210*/  LDS R32, [R28+0x500] ;  /* 0x000500001c207984 */ /* 0x000fe20000000800 */
[----:B-1----:R-:W-:Y:S01]  /*28220*/  FFMA R30, R25, R33, R30 ;  /* 0x00000021191e7223 */ /* 0x002fe2000000001e */
[C---:B------:R-:W-:Y:S02]  /*28230*/  FFMA R34, R26.reuse, R34, R31 ;  /* 0x000000221a227223 */ /* 0x040fe4000000001f */
[----:B------:R-:W-:Y:S01]  /*28240*/  LDS R25, [R21+0x10] ;  /* 0x0000100015197984 */ /* 0x000fe20000000800 */
[----:B--2---:R-:W-:-:S03]  /*28250*/  FFMA R30, R26, R29, R30 ;  /* 0x0000001d1a1e7223 */ /* 0x004fc6000000001e */
[----:B------:R-:W0:Y:S04]  /*28260*/  LDS R31, [R28+0x400] ;  /* 0x000400001c1f7984 */ /* 0x000e280000000800 */
[----:B------:R-:W1:Y:S04]  /*28270*/  LDS R33, [R28+0x480] ;  /* 0x000480001c217984 */ /* 0x000e680000000800 */
[----:B------:R-:W2:Y:S04]  /*28280*/  LDS R26, [R21+0x14] ;  /* 0x00001400151a7984 */ /* 0x000ea80000000800 */
[----:B------:R-:W3:Y:S01]  /*28290*/  LDS R29, [R28+0x580] ;  /* 0x000580001c1d7984 */ /* 0x000ee20000000800 */
[----:B0-----:R-:W-:-:S03]  /*282a0*/  FFMA R31, R25, R31, R34 ;  /* 0x0000001f191f7223 */ /* 0x001fc60000000022 */
[----:B------:R-:W-:Y:S01]  /*282b0*/  LDS R34, [R28+0x700] ;  /* 0x000700001c227984 */ /* 0x000fe20000000800 */
[----:B-1----:R-:W-:-:S03]  /*282c0*/  FFMA R30, R25, R33, R30 ;  /* 0x00000021191e7223 */ /* 0x002fc6000000001e */
[----:B------:R-:W-:Y:S01]  /*282d0*/  LDS R25, [R21+0x18] ;  /* 0x0000180015197984 */ /* 0x000fe20000000800 */
[----:B--2---:R-:W-:-:S03]  /*282e0*/  FFMA R32, R26, R32, R31 ;  /* 0x000000201a207223 */ /* 0x004fc6000000001f */
[----:B------:R-:W0:Y:S01]  /*282f0*/  LDS R31, [R28+0x600] ;  /* 0x000600001c1f7984 */ /* 0x000e220000000800 */
[----:B---3--:R-:W-:-:S03]  /*28300*/  FFMA R30, R26, R29, R30 ;  /* 0x0000001d1a1e7223 */ /* 0x008fc6000000001e */
        /* <DEDUP_REMOVED lines=28> */
[----:B------:R-:W-:Y:S01]  /*284d0*/  LDS R33, [R28+0xd00] ;  /* 0x000d00001c217984 */ /* 0x000fe20000000800 */
[----:B---3--:R-:W-:-:S03]  /*284e0*/  FFMA R30, R26, R29, R30 ;  /* 0x0000001d1a1e7223 */ /* 0x008fc6000000001e */
[----:B------:R-:W0:Y:S04]  /*284f0*/  LDS R26, [R28+0xc00] ;  /* 0x000c00001c1a7984 */ /* 0x000e280000000800 */
[----:B------:R-:W1:Y:S01]  /*28500*/  LDS R29, [R28+0xc80] ;  /* 0x000c80001c1d7984 */ /* 0x000e620000000800 */
[----:B0-----:R-:W-:-:S03]  /*28510*/  FFMA R34, R32, R26, R31 ;  /* 0x0000001a20227223 */ /* 0x001fc6000000001f */
[----:B------:R-:W0:Y:S01]  /*28520*/  LDS R26, [R28+0xd80] ;  /* 0x000d80001c1a7984 */ /* 0x000e220000000800 */
[----:B-1----:R-:W-:Y:S01]  /*28530*/  FFMA R30, R32, R29, R30 ;  /* 0x0000001d201e7223 */ /* 0x002fe2000000001e */
[C---:B------:R-:W-:Y:S02]  /*28540*/  FFMA R33, R25.reuse, R33, R34 ;  /* 0x0000002119217223 */ /* 0x040fe40000000022 */
[----:B------:R-:W1:Y:S04]  /*28550*/  LDS R31, [R21+0x38] ;  /* 0x00003800151f7984 */ /* 0x000e680000000800 */
[----:B------:R-:W2:Y:S04]  /*28560*/  LDS R32, [R28+0xe80] ;  /* 0x000e80001c207984 */ /* 0x000ea80000000800 */
[----:B------:R-:W3:Y:S04]  /*28570*/  LDS R29, [R21+0x3c] ;  /* 0x00003c00151d7984 */ /* 0x000ee80000000800 */
[----:B------:R-:W4:Y:S01]  /*28580*/  LDS R34, [R28+0xf80] ;  /* 0x000f80001c227984 */ /* 0x000f220000000800 */
[----:B0-----:R-:W-:Y:S01]  /*28590*/  FFMA R25, R25, R26, R30 ;  /* 0x0000001a19197223 */ /* 0x001fe2000000001e */
[----:B-1----:R-:W-:-:S03]  /*285a0*/  FFMA R26, R31, R35, R33 ;  /* 0x000000231f1a7223 */ /* 0x002fc60000000021 */
[----:B--2---:R-:W-:Y:S01]  /*285b0*/  FFMA R25, R31, R32, R25 ;  /* 0x000000201f197223 */ /* 0x004fe20000000019 */
[----:B---3--:R-:W-:-:S03]  /*285c0*/  FFMA R26, R29, R36, R26 ;  /* 0x000000241d1a7223 */ /* 0x008fc6000000001a */
[----:B----4-:R-:W-:Y:S01]  /*285d0*/  FFMA R25, R29, R34, R25 ;  /* 0x000000221d197223 */ /* 0x010fe20000000019 */
[----:B------:R-:W-:Y:S06]  /*285e0*/  @P1 BRA `(.L_x_216) ;  /* 0xfffffff800a41947 */ /* 0x000fec000383ffff */
[----:B------:R-:W-:-:S07]  /*285f0*/  MOV R19, R2 ;  /* 0x0000000200137202 */ /* 0x000fce0000000f00 */
.L_x_215:
[----:B------:R-:W-:-:S13]  /*28600*/  ISETP.NE.AND P1, PT, R3, RZ, PT ;  /* 0x000000ff0300720c */ /* 0x000fda0003f25270 */
[----:B------:R-:W-:Y:S05]  /*28610*/  @!P1 BRA `(.L_x_211) ;  /* 0x0000000400a89947 */ /* 0x000fea0003800000 */
[----:B------:R-:W-:Y:S01]  /*28620*/  IMAD R21, R17, UR5, R19 ;  /* 0x0000000511157c24 */ /* 0x000fe2000f8e0213 */
        /* <DEDUP_REMOVED lines=105> */
.L_x_211:
[----:B------:R-:W0:Y:S01]  /*28cc0*/  LDC.64 R30, c[0x0][0x3b8] ;  /* 0x0000ee00ff1e7b82 */ /* 0x000e220000000a00 */
[----:B------:R-:W-:-:S07]  /*28cd0*/  IMAD R19, R27, UR5, R11 ;  /* 0x000000051b137c24 */ /* 0x000fce000f8e020b */
        /* <DEDUP_REMOVED lines=20> */
[----:B------:R-:W2:Y:S01]  /*28e20*/  MUFU.EX2 R21, R34 ;  /* 0x0000002200157308 */ /* 0x000ea20000000800 */
[----:B-1----:R-:W-:-:S04]  /*28e30*/  @!P1 FMUL R32, R32, R32 ;  /* 0x0000002020209220 */ /* 0x002fc80000400000 */
[----:B----4-:R-:W-:Y:S01]  /*28e40*/  FMUL R19, R19, R32 ;  /* 0x0000002013137220 */ /* 0x010fe20000400000 */
[----:B--2---:R-:W-:-:S04]  /*28e50*/  @!P2 FMUL R21, R21, R21 ;  /* 0x000000151515a220 */ /* 0x004fc80000400000 */
[----:B------:R-:W-:Y:S01]  /*28e60*/  FFMA R35, R18, R21, R19 ;  /* 0x0000001512237223 */ /* 0x000fe20000000013 */
        /* <DEDUP_REMOVED lines=10> */
.L_x_218:
[----:B------:R-:W0:Y:S02]  /*28f10*/  MUFU.RCP R0, R35 ;  /* 0x0000002300007308 */ /* 0x000e240000001000 */
[----:B0-----:R-:W-:-:S04]  /*28f20*/  FFMA R28, R35, R0, -1 ;  /* 0xbf800000231c7423 */ /* 0x001fc80000000000 */
[----:B------:R-:W-:-:S04]  /*28f30*/  FADD.FTZ R29, -R28, -RZ ;  /* 0x800000ff1c1d7221 */ /* 0x000fc80000010100 */
[----:B------:R-:W-:-:S07]  /*28f40*/  FFMA R0, R0, R29, R0 ;  /* 0x0000001d00007223 */ /* 0x000fce0000000000 */
.L_x_219:
[----:B------:R-:W-:Y:S05]  /*28f50*/  BSYNC.RECONVERGENT B0 ;  /* 0x0000000000007941 */ /* 0x000fea0003800200 */
.L_x_217:
        /* <DEDUP_REMOVED lines=8> */
[----:B------:R-:W0:Y:S01]  /*28fe0*/  S2R R17, SR_TID.Y ;  /* 0x0000000000117919 */ /* 0x000e220000002200 */
[----:B------:R-:W1:Y:S01]  /*28ff0*/  LDCU UR5, c[0x0][0x39c] ;  /* 0x00007380ff0577ac */ /* 0x000e620008000800 */
[----:B0-----:R-:W-:-:S05]  /*29000*/  LEA R31, R17, R24, 0x6 ;  /* 0x00000018111f7211 */ /* 0x001fca00078e30ff */
        /* <DEDUP_REMOVED lines=8> */
.L_x_220:
[----:B------:R-:W2:Y:S01]  /*29090*/  LDCU UR5, c[0x0][0x3a0] ;  /* 0x00007400ff0577ac */ /* 0x000ea20008000800 */
[----:B------:R-:W-:Y:S01]  /*290a0*/  IADD3 R27, PT, PT, R27, 0x1, RZ ;  /* 0x000000011b1b7810 */ /* 0x000fe20007ffe0ff */
[----:B------:R-:W-:Y:S03]  /*290b0*/  BAR.SYNC.DEFER_BLOCKING 0x0 ;  /* 0x0000000000007b1d */ /* 0x000fe60000010000 */
[----:B--2---:R-:W-:-:S13]  /*290c0*/  ISETP.NE.AND P1, PT, R27, UR5, PT ;  /* 0x000000051b007c0c */ /* 0x004fda000bf25270 */
[----:B------:R-:W-:Y:S05]  /*290d0*/  @P1 BRA `(.L_x_221) ;  /* 0xffffffb8002c1947 */ /* 0x000fea000383ffff */
[----:B------:R-:W-:Y:S01]  /*290e0*/  BAR.SYNC.DEFER_BLOCKING 0x0 ;  /* 0x0000000000007b1d */ /* 0x000fe20000010000 */
[----:B------:R-:W-:Y:S01]  /*290f0*/  UIADD3 UR4, UPT, UPT, UR4, 0x1, URZ ;  /* 0x0000000104047890 */ /* 0x000fe2000fffe0ff */
[----:B------:R-:W-:Y:S01]  /*29100*/  IADD3 R4, PT, PT, R4, 0x1, RZ ;  /* 0x0000000104047810 */ /* 0x000fe20007ffe0ff */
[----:B------:R-:W-:-:S04]  /*29110*/  ULOP3.LUT UR5, UR5, 0x7, URZ, 0xc0, !UPT ;  /* 0x0000000705057892 */ /* 0x000fc8000f8ec0ff */
[----:B------:R-:W-:-:S09]  /*29120*/  UISETP.NE.AND UP0, UPT, UR4, UR5, UPT ;  /* 0x000000050400728c */ /* 0x000fd2000bf05270 */
[----:B------:R-:W-:Y:S05]  /*29130*/  BRA.U UP0, `(.L_x_222) ;  /* 0xffffffb500847547 */ /* 0x000fea000b83ffff */
[----:B------:R-:W-:Y:S05]  /*29140*/  EXIT ;  /* 0x000000000000794d */ /* 0x000fea0003800000 */
        .weak           $__internal_0_$__cuda_sm20_rcp_rn_f32_slowpath
        .type           $__internal_0_$__cuda_sm20_rcp_rn_f32_slowpath,@function
        .size           $__internal_0_$__cuda_sm20_rcp_rn_f32_slowpath,(.L_x_228 - $__internal_0_$__cuda_sm20_rcp_rn_f32_slowpath)
$__internal_0_$__cuda_sm20_rcp_rn_f32_slowpath:
[----:B------:R-:W-:Y:S01]  /*29150*/  SHF.L.U32 R35, R0, 0x1, RZ ;  /* 0x0000000100237819 */ /* 0x000fe200000006ff */
[----:B------:R-:W-:Y:S03]  /*29160*/  BSSY.RECONVERGENT B1, `(.L_x_223) ;  /* 0x0000030000017945 */ /* 0x000fe60003800200 */
[----:B------:R-:W-:-:S04]  /*29170*/  SHF.R.U32.HI R35, RZ, 0x18, R35 ;  /* 0x00000018ff237819 */ /* 0x000fc80000011623 */
[----:B------:R-:W-:-:S13]  /*29180*/  ISETP.NE.U32.AND P1, PT, R35, RZ, PT ;  /* 0x000000ff2300720c */ /* 0x000fda0003f25070 */
[----:B------:R-:W-:Y:S05]  /*29190*/  @P1 BRA `(.L_x_224) ;  /* 0x0000000000281947 */ /* 0x000fea0003800000 */
[----:B------:R-:W-:-:S04]  /*291a0*/  SHF.L.U32 R32, R0, 0x1, RZ ;  /* 0x0000000100207819 */ /* 0x000fc800000006ff */
[----:B------:R-:W-:-:S13]  /*291b0*/  ISETP.NE.AND P1, PT, R32, RZ, PT ;  /* 0x000000ff2000720c */ /* 0x000fda0003f25270 */
[----:B------:R-:W-:Y:S02]  /*291c0*/  @P1 FFMA R33, R0, 1.84467440737095516160e+19, RZ ;  /* 0x5f80000000211823 */ /* 0x000fe400000000ff */
[----:B------:R-:W-:Y:S08]  /*291d0*/  @!P1 MUFU.RCP R0, R0 ;  /* 0x0000000000009308 */ /* 0x000ff00000001000 */
[----:B------:R-:W0:Y:S02]  /*291e0*/  @P1 MUFU.RCP R32, R33 ;  /* 0x0000002100201308 */ /* 0x000e240000001000 */
[----:B0-----:R-:W-:-:S04]  /*291f0*/  @P1 FFMA R33, R33, R32, -1 ;  /* 0xbf80000021211423 */ /* 0x001fc80000000020 */
[----:B------:R-:W-:-:S04]  /*29200*/  @P1 FADD.FTZ R33, -R33, -RZ ;  /* 0x800000ff21211221 */ /* 0x000fc80000010100 */
[----:B------:R-:W-:-:S04]  /*29210*/  @P1 FFMA R33, R32, R33, R32 ;  /* 0x0000002120211223 */ /* 0x000fc80000000020 */
[----:B------:R-:W-:Y:S01]  /*29220*/  @P1 FFMA R0, R33, 1.84467440737095516160e+19, RZ ;  /* 0x5f80000021001823 */ /* 0x000fe200000000ff */
[----:B------:R-:W-:Y:S06]  /*29230*/  BRA `(.L_x_225) ;  /* 0x0000000000887947 */ /* 0x000fec0003800000 */
.L_x_224:
[----:B------:R-:W-:-:S04]  /*29240*/  IADD3 R32, PT, PT, R35, -0xfd, RZ ;  /* 0xffffff0323207810 */ /* 0x000fc80007ffe0ff */
[----:B------:R-:W-:-:S13]  /*29250*/  ISETP.GT.U32.AND P1, PT, R32, 0x1, PT ;  /* 0x000000012000780c */ /* 0x000fda0003f24070 */
[----:B------:R-:W-:Y:S05]  /*29260*/  @P1 BRA `(.L_x_226) ;  /* 0x0000000000781947 */ /* 0x000fea0003800000 */
[----:B------:R-:W-:Y:S02]  /*29270*/  LOP3.LUT R34, R0, 0x7fffff, RZ, 0xc0, !PT ;  /* 0x007fffff00227812 */ /* 0x000fe400078ec0ff */
[----:B------:R-:W-:Y:S02]  /*29280*/  IADD3 R35, PT, PT, R35, -0xfc, RZ ;  /* 0xffffff0423237810 */ /* 0x000fe40007ffe0ff */
[----:B------:R-:W-:-:S04]  /*29290*/  LOP3.LUT R34, R34, 0x3f800000, RZ, 0xfc, !PT ;  /* 0x3f80000022227812 */ /* 0x000fc800078efcff */
[----:B------:R-:W0:Y:S02]  /*292a0*/  MUFU.RCP R33, R34 ;  /* 0x0000002200217308 */ /* 0x000e240000001000 */
[----:B0-----:R-:W-:-:S04]  /*292b0*/  FFMA R34, R34, R33, -1 ;  /* 0xbf80000022227423 */ /* 0x001fc80000000021 */
[----:B------:R-:W-:-:S04]  /*292c0*/  FADD.FTZ R34, -R34, -RZ ;  /* 0x800000ff22227221 */ /* 0x000fc80000010100 */
[CCC-:B------:R-:W-:Y:S01]  /*292d0*/  FFMA.RM R36, R33.reuse, R34.reuse, R33.reuse ;  /* 0x0000002221247223 */ /* 0x1c0fe20000004021 */
[----:B------:R-:W-:Y:S01]  /*292e0*/  FFMA.RP R33, R33, R34, R33 ;  /* 0x0000002221217223 */ /* 0x000fe20000008021 */
[----:B------:R-:W-:-:S04]  /*292f0*/  HFMA2 R34, -RZ, RZ, 0, 1.78813934326171875e-07 ;  /* 0x00000003ff227431 */ /* 0x000fc800000001ff */
[C---:B------:R-:W-:Y:S02]  /*29300*/  FSETP.NEU.FTZ.AND P1, PT, R36.reuse, R33, PT ;  /* 0x000000212400720b */ /* 0x040fe40003f3d000 */
[----:B------:R-:W-:Y:S02]  /*29310*/  LOP3.LUT R33, R36, 0x7fffff, RZ, 0xc0, !PT ;  /* 0x007fffff24217812 */ /* 0x000fe400078ec0ff */
[----:B------:R-:W-:Y:S02]  /*29320*/  SEL R36, RZ, 0xffffffff, !P1 ;  /* 0xffffffffff247807 */ /* 0x000fe40004800000 */
[----:B------:R-:W-:Y:S02]  /*29330*/  SHF.L.U32 R34, R34, R32, RZ ;  /* 0x0000002022227219 */ /* 0x000fe400000006ff */
[----:B------:R-:W-:Y:S02]  /*29340*/  LOP3.LUT R33, R33, 0x800000, RZ, 0xfc, !PT ;  /* 0x0080000021217812 */ /* 0x000fe400078efcff */
[----:B------:R-:W-:-:S02]  /*29350*/  IADD3 R36, PT, PT, -R36, RZ, RZ ;  /* 0x000000ff24247210 */ /* 0x000fc40007ffe1ff */
[----:B------:R-:W-:Y:S02]  /*29360*/  LOP3.LUT R34, R34, R33, RZ, 0xc0, !PT ;  /* 0x0000002122227212 */ /* 0x000fe400078ec0ff */
[-CC-:B------:R-:W-:Y:S02]  /*29370*/  LOP3.LUT P2, RZ, R36, R32.reuse, R33.reuse, 0xf8, !PT ;  /* 0x0000002024ff7212 */ /* 0x180fe4000784f821 */
[----:B------:R-:W-:Y:S02]  /*29380*/  SHF.R.U32.HI R34, RZ, R32, R34 ;  /* 0x00000020ff227219 */ /* 0x000fe40000011622 */
[----:B------:R-:W-:Y:S02]  /*29390*/  SHF.R.U32.HI R35, RZ, R35, R33 ;  /* 0x00000023ff237219 */ /* 0x000fe40000011621 */
[C---:B------:R-:W-:Y:S02]  /*293a0*/  LOP3.LUT P1, RZ, R34.reuse, 0x1, RZ, 0xc0, !PT ;  /* 0x0000000122ff7812 */ /* 0x040fe4000782c0ff */
[----:B------:R-:W-:-:S04]  /*293b0*/  LOP3.LUT P3, RZ, R34, 0x2, RZ, 0xc0, !PT ;  /* 0x0000000222ff7812 */ /* 0x000fc8000786c0ff */
[----:B------:R-:W-:Y:S02]  /*293c0*/  PLOP3.LUT P1, PT, P1, P2, P3, 0xe0, 0x0 ;  /* 0x000000000000781c */ /* 0x000fe40000f25c30 */
[----:B------:R-:W-:Y:S02]  /*293d0*/  LOP3.LUT P2, RZ, R0, 0x7fffff, RZ, 0xc0, !PT ;  /* 0x007fffff00ff7812 */ /* 0x000fe4000784c0ff */
[----:B------:R-:W-:-:S04]  /*293e0*/  SEL R32, RZ, 0x1, !P1 ;  /* 0x00000001ff207807 */ /* 0x000fc80004800000 */
[----:B------:R-:W-:-:S04]  /*293f0*/  IADD3 R32, PT, PT, -R32, RZ, RZ ;  /* 0x000000ff20207210 */ /* 0x000fc80007ffe1ff */
[----:B------:R-:W-:-:S13]  /*29400*/  ISETP.GE.AND P1, PT, R32, RZ, PT ;  /* 0x000000ff2000720c */ /* 0x000fda0003f26270 */
[----:B------:R-:W-:-:S04]  /*29410*/  @!P1 IADD3 R35, PT, PT, R35, 0x1, RZ ;  /* 0x0000000123239810 */ /* 0x000fc80007ffe0ff */
[----:B------:R-:W-:-:S04]  /*29420*/  @!P2 SHF.L.U32 R35, R35, 0x1, RZ ;  /* 0x000000012323a819 */ /* 0x000fc800000006ff */
[----:B------:R-:W-:Y:S01]  /*29430*/  LOP3.LUT R0, R35, 0x80000000, R0, 0xf8, !PT ;  /* 0x8000000023007812 */ /* 0x000fe200078ef800 */
[----:B------:R-:W-:Y:S06]  /*29440*/  BRA `(.L_x_225) ;  /* 0x0000000000047947 */ /* 0x000fec0003800000 */
.L_x_226:
[----:B------:R-:W0:Y:S02]  /*29450*/  MUFU.RCP R0, R0 ;  /* 0x0000000000007308 */ /* 0x000e240000001000 */
.L_x_225:
[----:B------:R-:W-:Y:S05]  /*29460*/  BSYNC.RECONVERGENT B1 ;  /* 0x0000000000017941 */ /* 0x000fea0003800200 */
.L_x_223:
[----:B------:R-:W-:Y:S01]  /*29470*/  HFMA2 R33, -RZ, RZ, 0, 0 ;  /* 0x00000000ff217431 */ /* 0x000fe200000001ff */
[----:B------:R-:W-:-:S04]  /*29480*/  MOV R32, R31 ;  /* 0x0000001f00207202 */ /* 0x000fc80000000f00 */
[----:B0-----:R-:W-:Y:S05]  /*29490*/  RET.REL.NODEC R32 `(_Z14forward_kernelPKfS0_S0_iiiifPfS1_S1_) ;  /* 0xfffffd6820d87950 */ /* 0x001fea0003c3ffff */
.L_x_227:
[----:B------:R-:W-:-:S00]  /*294a0*/  BRA `(.L_x_227) ;  /* 0xfffffffc00fc7947 */ /* 0x000fc0000383ffff */
[----:B------:R-:W-:-:S00]  /*294b0*/  NOP ;  /* 0x0000000000007918 */ /* 0x000fc00000000000 */
        /* <DEDUP_REMOVED lines=12> */
.L_x_228:


//--------------------- .nv.shared._Z14forward_kernelPKfS0_S0_iiiifPfS1_S1_ --------------------------
	.section	.nv.shared._Z14forward_kernelPKfS0_S0_iiiifPfS1_S1_,"aw",@nobits
	.sectionflags	@""
	.align	16
	.zero		1024


//--------------------- .nv.shared.reserved.0     --------------------------
	.section	.nv.shared.reserved.0,"aw",@nobits
	.weak		__nv_reservedSMEM_offset_0_alias
	.size		__nv_reservedSMEM_offset_0_alias, 0, 64
	.other		__nv_reservedSMEM_offset_0_alias,@"STO_CUDA_RESERVED_SHARED STV_DEFAULT"
__nv_reservedSMEM_offset_0_alias:
	.zero		0
	.zero		64


//--------------------- .nv.constant0._Z14forward_kernelPKfS0_S0_iiiifPfS1_S1_ --------------------------
	.section	.nv.constant0._Z14forward_kernelPKfS0_S0_iiiifPfS1_S1_,"a",@progbits
	.sectionflags	@""
	.align	4
.nv.constant0._Z14forward_kernelPKfS0_S0_iiiifPfS1_S1_:
	.zero		968


//--------------------- SYMBOLS --------------------------

	.type		.nv.reservedSmem.offset0,@object
	.size		.nv.reservedSmem.offset0,0x4
	.type		.nv.reservedSmem.cap,@object
	.size		.nv.reservedSmem.cap,0x4
